	.headerflags	@"EF_CUDA_TEXMODE_UNIFIED EF_CUDA_64BIT_ADDRESS EF_CUDA_SM86 EF_CUDA_VIRTUAL_SM(EF_CUDA_SM86)"
	.elftype	@"ET_EXEC"


//--------------------- .nv.info                  --------------------------
	.section	.nv.info,"",@"SHT_CUDA_INFO"
	.align	4


	//----- nvinfo : EIATTR_REGCOUNT
	.align		4
        /*0000*/ 	.byte	0x04, 0x2f
        /*0002*/ 	.short	(.L_1 - .L_0)
	.align		4
.L_0:
        /*0004*/ 	.word	index@(tvmgen_default_fused_nn_conv2d_add_nn_relu_9_kernel)
        /*0008*/ 	.word	0x00000028


	//----- nvinfo : EIATTR_FRAME_SIZE
	.align		4
.L_1:
        /*000c*/ 	.byte	0x04, 0x11
        /*000e*/ 	.short	(.L_3 - .L_2)
	.align		4
.L_2:
        /*0010*/ 	.word	index@(tvmgen_default_fused_nn_conv2d_add_nn_relu_9_kernel)
        /*0014*/ 	.word	0x00000000


	//----- nvinfo : EIATTR_REGCOUNT
	.align		4
.L_3:
        /*0018*/ 	.byte	0x04, 0x2f
        /*001a*/ 	.short	(.L_5 - .L_4)
	.align		4
.L_4:
        /*001c*/ 	.word	index@(tvmgen_default_fused_nn_conv2d_add_nn_relu_11_kernel)
        /*0020*/ 	.word	0x00000028


	//----- nvinfo : EIATTR_FRAME_SIZE
	.align		4
.L_5:
        /*0024*/ 	.byte	0x04, 0x11
        /*0026*/ 	.short	(.L_7 - .L_6)
	.align		4
.L_6:
        /*0028*/ 	.word	index@(tvmgen_default_fused_nn_conv2d_add_nn_relu_11_kernel)
        /*002c*/ 	.word	0x00000000


	//----- nvinfo : EIATTR_REGCOUNT
	.align		4
.L_7:
        /*0030*/ 	.byte	0x04, 0x2f
        /*0032*/ 	.short	(.L_9 - .L_8)
	.align		4
.L_8:
        /*0034*/ 	.word	index@(tvmgen_default_fused_nn_conv2d_add_nn_relu_10_kernel)
        /*0038*/ 	.word	0x00000038


	//----- nvinfo : EIATTR_FRAME_SIZE
	.align		4
.L_9:
        /*003c*/ 	.byte	0x04, 0x11
        /*003e*/ 	.short	(.L_11 - .L_10)
	.align		4
.L_10:
        /*0040*/ 	.word	index@(tvmgen_default_fused_nn_conv2d_add_nn_relu_10_kernel)
        /*0044*/ 	.word	0x00000000


	//----- nvinfo : EIATTR_REGCOUNT
	.align		4
.L_11:
        /*0048*/ 	.byte	0x04, 0x2f
        /*004a*/ 	.short	(.L_13 - .L_12)
	.align		4
.L_12:
        /*004c*/ 	.word	index@(tvmgen_default_fused_nn_contrib_conv2d_winograd_without_weight_transform_add_nn_relu_3_kernel_1)
        /*0050*/ 	.word	0x00000028


	//----- nvinfo : EIATTR_FRAME_SIZE
	.align		4
.L_13:
        /*0054*/ 	.byte	0x04, 0x11
        /*0056*/ 	.short	(.L_15 - .L_14)
	.align		4
.L_14:
        /*0058*/ 	.word	index@(tvmgen_default_fused_nn_contrib_conv2d_winograd_without_weight_transform_add_nn_relu_3_kernel_1)
        /*005c*/ 	.word	0x00000000


	//----- nvinfo : EIATTR_REGCOUNT
	.align		4
.L_15:
        /*0060*/ 	.byte	0x04, 0x2f
        /*0062*/ 	.short	(.L_17 - .L_16)
	.align		4
.L_16:
        /*0064*/ 	.word	index@(tvmgen_default_fused_nn_conv2d_add_nn_relu_8_kernel)
        /*0068*/ 	.word	0x00000028


	//----- nvinfo : EIATTR_FRAME_SIZE
	.align		4
.L_17:
        /*006c*/ 	.byte	0x04, 0x11
        /*006e*/ 	.short	(.L_19 - .L_18)
	.align		4
.L_18:
        /*0070*/ 	.word	index@(tvmgen_default_fused_nn_conv2d_add_nn_relu_8_kernel)
        /*0074*/ 	.word	0x00000000


	//----- nvinfo : EIATTR_REGCOUNT
	.align		4
.L_19:
        /*0078*/ 	.byte	0x04, 0x2f
        /*007a*/ 	.short	(.L_21 - .L_20)
	.align		4
.L_20:
        /*007c*/ 	.word	index@(tvmgen_default_fused_nn_conv2d_add_nn_relu_4_kernel)
        /*0080*/ 	.word	0x00000038


	//----- nvinfo : EIATTR_FRAME_SIZE
	.align		4
.L_21:
        /*0084*/ 	.byte	0x04, 0x11
        /*0086*/ 	.short	(.L_23 - .L_22)
	.align		4
.L_22:
        /*0088*/ 	.word	index@(tvmgen_default_fused_nn_conv2d_add_nn_relu_4_kernel)
        /*008c*/ 	.word	0x00000000


	//----- nvinfo : EIATTR_REGCOUNT
	.align		4
.L_23:
        /*0090*/ 	.byte	0x04, 0x2f
        /*0092*/ 	.short	(.L_25 - .L_24)
	.align		4
.L_24:
        /*0094*/ 	.word	index@(tvmgen_default_fused_nn_contrib_conv2d_winograd_without_weight_transform_add_nn_relu_kernel_2)
        /*0098*/ 	.word	0x00000028


	//----- nvinfo : EIATTR_FRAME_SIZE
	.align		4
.L_25:
        /*009c*/ 	.byte	0x04, 0x11
        /*009e*/ 	.short	(.L_27 - .L_26)
	.align		4
.L_26:
        /*00a0*/ 	.word	index@(tvmgen_default_fused_nn_contrib_conv2d_winograd_without_weight_transform_add_nn_relu_kernel_2)
        /*00a4*/ 	.word	0x00000000


	//----- nvinfo : EIATTR_REGCOUNT
	.align		4
.L_27:
        /*00a8*/ 	.byte	0x04, 0x2f
        /*00aa*/ 	.short	(.L_29 - .L_28)
	.align		4
.L_28:
        /*00ac*/ 	.word	index@(tvmgen_default_fused_nn_contrib_conv2d_winograd_without_weight_transform_add_nn_relu_kernel)
        /*00b0*/ 	.word	0x00000040


	//----- nvinfo : EIATTR_FRAME_SIZE
	.align		4
.L_29:
        /*00b4*/ 	.byte	0x04, 0x11
        /*00b6*/ 	.short	(.L_31 - .L_30)
	.align		4
.L_30:
        /*00b8*/ 	.word	index@(tvmgen_default_fused_nn_contrib_conv2d_winograd_without_weight_transform_add_nn_relu_kernel)
        /*00bc*/ 	.word	0x00000000


	//----- nvinfo : EIATTR_REGCOUNT
	.align		4
.L_31:
        /*00c0*/ 	.byte	0x04, 0x2f
        /*00c2*/ 	.short	(.L_33 - .L_32)
	.align		4
.L_32:
        /*00c4*/ 	.word	index@(tvmgen_default_fused_nn_conv2d_add_nn_relu_kernel)
        /*00c8*/ 	.word	0x0000005d


	//----- nvinfo : EIATTR_FRAME_SIZE
	.align		4
.L_33:
        /*00cc*/ 	.byte	0x04, 0x11
        /*00ce*/ 	.short	(.L_35 - .L_34)
	.align		4
.L_34:
        /*00d0*/ 	.word	index@(tvmgen_default_fused_nn_conv2d_add_nn_relu_kernel)
        /*00d4*/ 	.word	0x00000000


	//----- nvinfo : EIATTR_REGCOUNT
	.align		4
.L_35:
        /*00d8*/ 	.byte	0x04, 0x2f
        /*00da*/ 	.short	(.L_37 - .L_36)
	.align		4
.L_36:
        /*00dc*/ 	.word	index@(tvmgen_default_fused_nn_contrib_conv2d_winograd_without_weight_transform_add_nn_relu_3_kernel_2)
        /*00e0*/ 	.word	0x0000001d


	//----- nvinfo : EIATTR_FRAME_SIZE
	.align		4
.L_37:
        /*00e4*/ 	.byte	0x04, 0x11
        /*00e6*/ 	.short	(.L_39 - .L_38)
	.align		4
.L_38:
        /*00e8*/ 	.word	index@(tvmgen_default_fused_nn_contrib_conv2d_winograd_without_weight_transform_add_nn_relu_3_kernel_2)
        /*00ec*/ 	.word	0x00000000


	//----- nvinfo : EIATTR_REGCOUNT
	.align		4
.L_39:
        /*00f0*/ 	.byte	0x04, 0x2f
        /*00f2*/ 	.short	(.L_41 - .L_40)
	.align		4
.L_40:
        /*00f4*/ 	.word	index@(tvmgen_default_fused_nn_contrib_conv2d_winograd_without_weight_transform_add_nn_relu_2_kernel)
        /*00f8*/ 	.word	0x00000026


	//----- nvinfo : EIATTR_FRAME_SIZE
	.align		4
.L_41:
        /*00fc*/ 	.byte	0x04, 0x11
        /*00fe*/ 	.short	(.L_43 - .L_42)
	.align		4
.L_42:
        /*0100*/ 	.word	index@(tvmgen_default_fused_nn_contrib_conv2d_winograd_without_weight_transform_add_nn_relu_2_kernel)
        /*0104*/ 	.word	0x00000000


	//----- nvinfo : EIATTR_REGCOUNT
	.align		4
.L_43:
        /*0108*/ 	.byte	0x04, 0x2f
        /*010a*/ 	.short	(.L_45 - .L_44)
	.align		4
.L_44:
        /*010c*/ 	.word	index@(tvmgen_default_fused_nn_conv2d_add_nn_relu_6_kernel)
        /*0110*/ 	.word	0x00000040


	//----- nvinfo : EIATTR_FRAME_SIZE
	.align		4
.L_45:
        /*0114*/ 	.byte	0x04, 0x11
        /*0116*/ 	.short	(.L_47 - .L_46)
	.align		4
.L_46:
        /*0118*/ 	.word	index@(tvmgen_default_fused_nn_conv2d_add_nn_relu_6_kernel)
        /*011c*/ 	.word	0x00000000


	//----- nvinfo : EIATTR_REGCOUNT
	.align		4
.L_47:
        /*0120*/ 	.byte	0x04, 0x2f
        /*0122*/ 	.short	(.L_49 - .L_48)
	.align		4
.L_48:
        /*0124*/ 	.word	index@(tvmgen_default_fused_nn_contrib_conv2d_winograd_without_weight_transform_add_nn_relu_kernel_1)
        /*0128*/ 	.word	0x00000038


	//----- nvinfo : EIATTR_FRAME_SIZE
	.align		4
.L_49:
        /*012c*/ 	.byte	0x04, 0x11
        /*012e*/ 	.short	(.L_51 - .L_50)
	.align		4
.L_50:
        /*0130*/ 	.word	index@(tvmgen_default_fused_nn_contrib_conv2d_winograd_without_weight_transform_add_nn_relu_kernel_1)
        /*0134*/ 	.word	0x00000000


	//----- nvinfo : EIATTR_REGCOUNT
	.align		4
.L_51:
        /*0138*/ 	.byte	0x04, 0x2f
        /*013a*/ 	.short	(.L_53 - .L_52)
	.align		4
.L_52:
        /*013c*/ 	.word	index@(tvmgen_default_fused_nn_conv2d_add_add_nn_relu_kernel)
        /*0140*/ 	.word	0x0000003e


	//----- nvinfo : EIATTR_FRAME_SIZE
	.align		4
.L_53:
        /*0144*/ 	.byte	0x04, 0x11
        /*0146*/ 	.short	(.L_55 - .L_54)
	.align		4
.L_54:
        /*0148*/ 	.word	index@(tvmgen_default_fused_nn_conv2d_add_add_nn_relu_kernel)
        /*014c*/ 	.word	0x00000000


	//----- nvinfo : EIATTR_REGCOUNT
	.align		4
.L_55:
        /*0150*/ 	.byte	0x04, 0x2f
        /*0152*/ 	.short	(.L_57 - .L_56)
	.align		4
.L_56:
        /*0154*/ 	.word	index@(tvmgen_default_fused_nn_conv2d_add_1_kernel)
        /*0158*/ 	.word	0x00000047


	//----- nvinfo : EIATTR_FRAME_SIZE
	.align		4
.L_57:
        /*015c*/ 	.byte	0x04, 0x11
        /*015e*/ 	.short	(.L_59 - .L_58)
	.align		4
.L_58:
        /*0160*/ 	.word	index@(tvmgen_default_fused_nn_conv2d_add_1_kernel)
        /*0164*/ 	.word	0x00000000


	//----- nvinfo : EIATTR_REGCOUNT
	.align		4
.L_59:
        /*0168*/ 	.byte	0x04, 0x2f
        /*016a*/ 	.short	(.L_61 - .L_60)
	.align		4
.L_60:
        /*016c*/ 	.word	index@(tvmgen_default_fused_nn_global_avg_pool2d_kernel)
        /*0170*/ 	.word	0x00000010


	//----- nvinfo : EIATTR_FRAME_SIZE
	.align		4
.L_61:
        /*0174*/ 	.byte	0x04, 0x11
        /*0176*/ 	.short	(.L_63 - .L_62)
	.align		4
.L_62:
        /*0178*/ 	.word	index@(tvmgen_default_fused_nn_global_avg_pool2d_kernel)
        /*017c*/ 	.word	0x00000000


	//----- nvinfo : EIATTR_REGCOUNT
	.align		4
.L_63:
        /*0180*/ 	.byte	0x04, 0x2f
        /*0182*/ 	.short	(.L_65 - .L_64)
	.align		4
.L_64:
        /*0184*/ 	.word	index@(tvmgen_default_fused_nn_conv2d_add_2_kernel)
        /*0188*/ 	.word	0x00000038


	//----- nvinfo : EIATTR_FRAME_SIZE
	.align		4
.L_65:
        /*018c*/ 	.byte	0x04, 0x11
        /*018e*/ 	.short	(.L_67 - .L_66)
	.align		4
.L_66:
        /*0190*/ 	.word	index@(tvmgen_default_fused_nn_conv2d_add_2_kernel)
        /*0194*/ 	.word	0x00000000


	//----- nvinfo : EIATTR_REGCOUNT
	.align		4
.L_67:
        /*0198*/ 	.byte	0x04, 0x2f
        /*019a*/ 	.short	(.L_69 - .L_68)
	.align		4
.L_68:
        /*019c*/ 	.word	index@(tvmgen_default_fused_nn_contrib_conv2d_winograd_without_weight_transform_add_nn_relu_2_kernel_2)
        /*01a0*/ 	.word	0x0000001d


	//----- nvinfo : EIATTR_FRAME_SIZE
	.align		4
.L_69:
        /*01a4*/ 	.byte	0x04, 0x11
        /*01a6*/ 	.short	(.L_71 - .L_70)
	.align		4
.L_70:
        /*01a8*/ 	.word	index@(tvmgen_default_fused_nn_contrib_conv2d_winograd_without_weight_transform_add_nn_relu_2_kernel_2)
        /*01ac*/ 	.word	0x00000000


	//----- nvinfo : EIATTR_REGCOUNT
	.align		4
.L_71:
        /*01b0*/ 	.byte	0x04, 0x2f
        /*01b2*/ 	.short	(.L_73 - .L_72)
	.align		4
.L_72:
        /*01b4*/ 	.word	index@(tvmgen_default_fused_nn_conv2d_add_3_kernel)
        /*01b8*/ 	.word	0x00000028


	//----- nvinfo : EIATTR_FRAME_SIZE
	.align		4
.L_73:
        /*01bc*/ 	.byte	0x04, 0x11
        /*01be*/ 	.short	(.L_75 - .L_74)
	.align		4
.L_74:
        /*01c0*/ 	.word	index@(tvmgen_default_fused_nn_conv2d_add_3_kernel)
        /*01c4*/ 	.word	0x00000000


	//----- nvinfo : EIATTR_REGCOUNT
	.align		4
.L_75:
        /*01c8*/ 	.byte	0x04, 0x2f
        /*01ca*/ 	.short	(.L_77 - .L_76)
	.align		4
.L_76:
        /*01cc*/ 	.word	index@(tvmgen_default_fused_nn_max_pool2d_kernel)
        /*01d0*/ 	.word	0x00000014


	//----- nvinfo : EIATTR_FRAME_SIZE
	.align		4
.L_77:
        /*01d4*/ 	.byte	0x04, 0x11
        /*01d6*/ 	.short	(.L_79 - .L_78)
	.align		4
.L_78:
        /*01d8*/ 	.word	index@(tvmgen_default_fused_nn_max_pool2d_kernel)
        /*01dc*/ 	.word	0x00000000


	//----- nvinfo : EIATTR_REGCOUNT
	.align		4
.L_79:
        /*01e0*/ 	.byte	0x04, 0x2f
        /*01e2*/ 	.short	(.L_81 - .L_80)
	.align		4
.L_80:
        /*01e4*/ 	.word	index@(tvmgen_default_fused_nn_contrib_conv2d_winograd_without_weight_transform_add_nn_relu_3_kernel)
        /*01e8*/ 	.word	0x0000001c


	//----- nvinfo : EIATTR_FRAME_SIZE
	.align		4
.L_81:
        /*01ec*/ 	.byte	0x04, 0x11
        /*01ee*/ 	.short	(.L_83 - .L_82)
	.align		4
.L_82:
        /*01f0*/ 	.word	index@(tvmgen_default_fused_nn_contrib_conv2d_winograd_without_weight_transform_add_nn_relu_3_kernel)
        /*01f4*/ 	.word	0x00000000


	//----- nvinfo : EIATTR_REGCOUNT
	.align		4
.L_83:
        /*01f8*/ 	.byte	0x04, 0x2f
        /*01fa*/ 	.short	(.L_85 - .L_84)
	.align		4
.L_84:
        /*01fc*/ 	.word	index@(tvmgen_default_fused_nn_batch_flatten_kernel)
        /*0200*/ 	.word	0x00000008


	//----- nvinfo : EIATTR_FRAME_SIZE
	.align		4
.L_85:
        /*0204*/ 	.byte	0x04, 0x11
        /*0206*/ 	.short	(.L_87 - .L_86)
	.align		4
.L_86:
        /*0208*/ 	.word	index@(tvmgen_default_fused_nn_batch_flatten_kernel)
        /*020c*/ 	.word	0x00000000


	//----- nvinfo : EIATTR_REGCOUNT
	.align		4
.L_87:
        /*0210*/ 	.byte	0x04, 0x2f
        /*0212*/ 	.short	(.L_89 - .L_88)
	.align		4
.L_88:
        /*0214*/ 	.word	index@(tvmgen_default_fused_nn_conv2d_add_add_nn_relu_2_kernel)
        /*0218*/ 	.word	0x00000038


	//----- nvinfo : EIATTR_FRAME_SIZE
	.align		4
.L_89:
        /*021c*/ 	.byte	0x04, 0x11
        /*021e*/ 	.short	(.L_91 - .L_90)
	.align		4
.L_90:
        /*0220*/ 	.word	index@(tvmgen_default_fused_nn_conv2d_add_add_nn_relu_2_kernel)
        /*0224*/ 	.word	0x00000000


	//----- nvinfo : EIATTR_REGCOUNT
	.align		4
.L_91:
        /*0228*/ 	.byte	0x04, 0x2f
        /*022a*/ 	.short	(.L_93 - .L_92)
	.align		4
.L_92:
        /*022c*/ 	.word	index@(tvmgen_default_fused_nn_dense_add_kernel)
        /*0230*/ 	.word	0x0000003e


	//----- nvinfo : EIATTR_FRAME_SIZE
	.align		4
.L_93:
        /*0234*/ 	.byte	0x04, 0x11
        /*0236*/ 	.short	(.L_95 - .L_94)
	.align		4
.L_94:
        /*0238*/ 	.word	index@(tvmgen_default_fused_nn_dense_add_kernel)
        /*023c*/ 	.word	0x00000000


	//----- nvinfo : EIATTR_REGCOUNT
	.align		4
.L_95:
        /*0240*/ 	.byte	0x04, 0x2f
        /*0242*/ 	.short	(.L_97 - .L_96)
	.align		4
.L_96:
        /*0244*/ 	.word	index@(tvmgen_default_fused_nn_conv2d_add_nn_relu_7_kernel)
        /*0248*/ 	.word	0x00000080


	//----- nvinfo : EIATTR_FRAME_SIZE
	.align		4
.L_97:
        /*024c*/ 	.byte	0x04, 0x11
        /*024e*/ 	.short	(.L_99 - .L_98)
	.align		4
.L_98:
        /*0250*/ 	.word	index@(tvmgen_default_fused_nn_conv2d_add_nn_relu_7_kernel)
        /*0254*/ 	.word	0x00000000


	//----- nvinfo : EIATTR_REGCOUNT
	.align		4
.L_99:
        /*0258*/ 	.byte	0x04, 0x2f
        /*025a*/ 	.short	(.L_101 - .L_100)
	.align		4
.L_100:
        /*025c*/ 	.word	index@(tvmgen_default_fused_nn_conv2d_add_kernel)
        /*0260*/ 	.word	0x0000003c


	//----- nvinfo : EIATTR_FRAME_SIZE
	.align		4
.L_101:
        /*0264*/ 	.byte	0x04, 0x11
        /*0266*/ 	.short	(.L_103 - .L_102)
	.align		4
.L_102:
        /*0268*/ 	.word	index@(tvmgen_default_fused_nn_conv2d_add_kernel)
        /*026c*/ 	.word	0x00000000


	//----- nvinfo : EIATTR_REGCOUNT
	.align		4
.L_103:
        /*0270*/ 	.byte	0x04, 0x2f
        /*0272*/ 	.short	(.L_105 - .L_104)
	.align		4
.L_104:
        /*0274*/ 	.word	index@(tvmgen_default_fused_nn_contrib_conv2d_winograd_without_weight_transform_add_nn_relu_1_kernel_1)
        /*0278*/ 	.word	0x00000033


	//----- nvinfo : EIATTR_FRAME_SIZE
	.align		4
.L_105:
        /*027c*/ 	.byte	0x04, 0x11
        /*027e*/ 	.short	(.L_107 - .L_106)
	.align		4
.L_106:
        /*0280*/ 	.word	index@(tvmgen_default_fused_nn_contrib_conv2d_winograd_without_weight_transform_add_nn_relu_1_kernel_1)
        /*0284*/ 	.word	0x00000000


	//----- nvinfo : EIATTR_REGCOUNT
	.align		4
.L_107:
        /*0288*/ 	.byte	0x04, 0x2f
        /*028a*/ 	.short	(.L_109 - .L_108)
	.align		4
.L_108:
        /*028c*/ 	.word	index@(tvmgen_default_fused_nn_conv2d_add_nn_relu_3_kernel)
        /*0290*/ 	.word	0x00000038


	//----- nvinfo : EIATTR_FRAME_SIZE
	.align		4
.L_109:
        /*0294*/ 	.byte	0x04, 0x11
        /*0296*/ 	.short	(.L_111 - .L_110)
	.align		4
.L_110:
        /*0298*/ 	.word	index@(tvmgen_default_fused_nn_conv2d_add_nn_relu_3_kernel)
        /*029c*/ 	.word	0x00000000


	//----- nvinfo : EIATTR_REGCOUNT
	.align		4
.L_111:
        /*02a0*/ 	.byte	0x04, 0x2f
        /*02a2*/ 	.short	(.L_113 - .L_112)
	.align		4
.L_112:
        /*02a4*/ 	.word	index@(tvmgen_default_fused_nn_conv2d_add_nn_relu_1_kernel)
        /*02a8*/ 	.word	0x00000042


	//----- nvinfo : EIATTR_FRAME_SIZE
	.align		4
.L_113:
        /*02ac*/ 	.byte	0x04, 0x11
        /*02ae*/ 	.short	(.L_115 - .L_114)
	.align		4
.L_114:
        /*02b0*/ 	.word	index@(tvmgen_default_fused_nn_conv2d_add_nn_relu_1_kernel)
        /*02b4*/ 	.word	0x00000000


	//----- nvinfo : EIATTR_REGCOUNT
	.align		4
.L_115:
        /*02b8*/ 	.byte	0x04, 0x2f
        /*02ba*/ 	.short	(.L_117 - .L_116)
	.align		4
.L_116:
        /*02bc*/ 	.word	index@(tvmgen_default_fused_nn_conv2d_add_nn_relu_5_kernel)
        /*02c0*/ 	.word	0x00000028


	//----- nvinfo : EIATTR_FRAME_SIZE
	.align		4
.L_117:
        /*02c4*/ 	.byte	0x04, 0x11
        /*02c6*/ 	.short	(.L_119 - .L_118)
	.align		4
.L_118:
        /*02c8*/ 	.word	index@(tvmgen_default_fused_nn_conv2d_add_nn_relu_5_kernel)
        /*02cc*/ 	.word	0x00000000


	//----- nvinfo : EIATTR_REGCOUNT
	.align		4
.L_119:
        /*02d0*/ 	.byte	0x04, 0x2f
        /*02d2*/ 	.short	(.L_121 - .L_120)
	.align		4
.L_120:
        /*02d4*/ 	.word	index@(tvmgen_default_fused_nn_conv2d_add_add_nn_relu_1_kernel)
        /*02d8*/ 	.word	0x00000041


	//----- nvinfo : EIATTR_FRAME_SIZE
	.align		4
.L_121:
        /*02dc*/ 	.byte	0x04, 0x11
        /*02de*/ 	.short	(.L_123 - .L_122)
	.align		4
.L_122:
        /*02e0*/ 	.word	index@(tvmgen_default_fused_nn_conv2d_add_add_nn_relu_1_kernel)
        /*02e4*/ 	.word	0x00000000


	//----- nvinfo : EIATTR_REGCOUNT
	.align		4
.L_123:
        /*02e8*/ 	.byte	0x04, 0x2f
        /*02ea*/ 	.short	(.L_125 - .L_124)
	.align		4
.L_124:
        /*02ec*/ 	.word	index@(tvmgen_default_fused_nn_contrib_conv2d_winograd_without_weight_transform_add_nn_relu_1_kernel_2)
        /*02f0*/ 	.word	0x0000001e


	//----- nvinfo : EIATTR_FRAME_SIZE
	.align		4
.L_125:
        /*02f4*/ 	.byte	0x04, 0x11
        /*02f6*/ 	.short	(.L_127 - .L_126)
	.align		4
.L_126:
        /*02f8*/ 	.word	index@(tvmgen_default_fused_nn_contrib_conv2d_winograd_without_weight_transform_add_nn_relu_1_kernel_2)
        /*02fc*/ 	.word	0x00000000


	//----- nvinfo : EIATTR_REGCOUNT
	.align		4
.L_127:
        /*0300*/ 	.byte	0x04, 0x2f
        /*0302*/ 	.short	(.L_129 - .L_128)
	.align		4
.L_128:
        /*0304*/ 	.word	index@(tvmgen_default_fused_nn_conv2d_add_add_nn_relu_3_kernel)
        /*0308*/ 	.word	0x00000028


	//----- nvinfo : EIATTR_FRAME_SIZE
	.align		4
.L_129:
        /*030c*/ 	.byte	0x04, 0x11
        /*030e*/ 	.short	(.L_131 - .L_130)
	.align		4
.L_130:
        /*0310*/ 	.word	index@(tvmgen_default_fused_nn_conv2d_add_add_nn_relu_3_kernel)
        /*0314*/ 	.word	0x00000000


	//----- nvinfo : EIATTR_REGCOUNT
	.align		4
.L_131:
        /*0318*/ 	.byte	0x04, 0x2f
        /*031a*/ 	.short	(.L_133 - .L_132)
	.align		4
.L_132:
        /*031c*/ 	.word	index@(tvmgen_default_fused_nn_contrib_conv2d_winograd_without_weight_transform_add_nn_relu_1_kernel)
        /*0320*/ 	.word	0x00000024


	//----- nvinfo : EIATTR_FRAME_SIZE
	.align		4
.L_133:
        /*0324*/ 	.byte	0x04, 0x11
        /*0326*/ 	.short	(.L_135 - .L_134)
	.align		4
.L_134:
        /*0328*/ 	.word	index@(tvmgen_default_fused_nn_contrib_conv2d_winograd_without_weight_transform_add_nn_relu_1_kernel)
        /*032c*/ 	.word	0x00000000


	//----- nvinfo : EIATTR_REGCOUNT
	.align		4
.L_135:
        /*0330*/ 	.byte	0x04, 0x2f
        /*0332*/ 	.short	(.L_137 - .L_136)
	.align		4
.L_136:
        /*0334*/ 	.word	index@(tvmgen_default_fused_nn_conv2d_add_nn_relu_2_kernel)
        /*0338*/ 	.word	0x00000028


	//----- nvinfo : EIATTR_FRAME_SIZE
	.align		4
.L_137:
        /*033c*/ 	.byte	0x04, 0x11
        /*033e*/ 	.short	(.L_139 - .L_138)
	.align		4
.L_138:
        /*0340*/ 	.word	index@(tvmgen_default_fused_nn_conv2d_add_nn_relu_2_kernel)
        /*0344*/ 	.word	0x00000000


	//----- nvinfo : EIATTR_REGCOUNT
	.align		4
.L_139:
        /*0348*/ 	.byte	0x04, 0x2f
        /*034a*/ 	.short	(.L_141 - .L_140)
	.align		4
.L_140:
        /*034c*/ 	.word	index@(tvmgen_default_fused_nn_contrib_conv2d_winograd_without_weight_transform_add_nn_relu_2_kernel_1)
        /*0350*/ 	.word	0x00000040


	//----- nvinfo : EIATTR_FRAME_SIZE
	.align		4
.L_141:
        /*0354*/ 	.byte	0x04, 0x11
        /*0356*/ 	.short	(.L_143 - .L_142)
	.align		4
.L_142:
        /*0358*/ 	.word	index@(tvmgen_default_fused_nn_contrib_conv2d_winograd_without_weight_transform_add_nn_relu_2_kernel_1)
        /*035c*/ 	.word	0x00000000


	//----- nvinfo : EIATTR_REGCOUNT
	.align		4
.L_143:
        /*0360*/ 	.byte	0x04, 0x2f
        /*0362*/ 	.short	(.L_145 - .L_144)
	.align		4
.L_144:
        /*0364*/ 	.word	index@(tvmgen_default_fused_nn_global_avg_pool2d_kernel_1)
        /*0368*/ 	.word	0x0000000a


	//----- nvinfo : EIATTR_FRAME_SIZE
	.align		4
.L_145:
        /*036c*/ 	.byte	0x04, 0x11
        /*036e*/ 	.short	(.L_147 - .L_146)
	.align		4
.L_146:
        /*0370*/ 	.word	index@(tvmgen_default_fused_nn_global_avg_pool2d_kernel_1)
        /*0374*/ 	.word	0x00000000


	//----- nvinfo : EIATTR_MIN_STACK_SIZE
	.align		4
.L_147:
        /*0378*/ 	.byte	0x04, 0x12
        /*037a*/ 	.short	(.L_149 - .L_148)
	.align		4
.L_148:
        /*037c*/ 	.word	index@(tvmgen_default_fused_nn_global_avg_pool2d_kernel_1)
        /*0380*/ 	.word	0x00000000


	//----- nvinfo : EIATTR_MIN_STACK_SIZE
	.align		4
.L_149:
        /*0384*/ 	.byte	0x04, 0x12
        /*0386*/ 	.short	(.L_151 - .L_150)
	.align		4
.L_150:
        /*0388*/ 	.word	index@(tvmgen_default_fused_nn_contrib_conv2d_winograd_without_weight_transform_add_nn_relu_2_kernel_1)
        /*038c*/ 	.word	0x00000000


	//----- nvinfo : EIATTR_MIN_STACK_SIZE
	.align		4
.L_151:
        /*0390*/ 	.byte	0x04, 0x12
        /*0392*/ 	.short	(.L_153 - .L_152)
	.align		4
.L_152:
        /*0394*/ 	.word	index@(tvmgen_default_fused_nn_conv2d_add_nn_relu_2_kernel)
        /*0398*/ 	.word	0x00000000


	//----- nvinfo : EIATTR_MIN_STACK_SIZE
	.align		4
.L_153:
        /*039c*/ 	.byte	0x04, 0x12
        /*039e*/ 	.short	(.L_155 - .L_154)
	.align		4
.L_154:
        /*03a0*/ 	.word	index@(tvmgen_default_fused_nn_contrib_conv2d_winograd_without_weight_transform_add_nn_relu_1_kernel)
        /*03a4*/ 	.word	0x00000000


	//----- nvinfo : EIATTR_MIN_STACK_SIZE
	.align		4
.L_155:
        /*03a8*/ 	.byte	0x04, 0x12
        /*03aa*/ 	.short	(.L_157 - .L_156)
	.align		4
.L_156:
        /*03ac*/ 	.word	index@(tvmgen_default_fused_nn_conv2d_add_add_nn_relu_3_kernel)
        /*03b0*/ 	.word	0x00000000


	//----- nvinfo : EIATTR_MIN_STACK_SIZE
	.align		4
.L_157:
        /*03b4*/ 	.byte	0x04, 0x12
        /*03b6*/ 	.short	(.L_159 - .L_158)
	.align		4
.L_158:
        /*03b8*/ 	.word	index@(tvmgen_default_fused_nn_contrib_conv2d_winograd_without_weight_transform_add_nn_relu_1_kernel_2)
        /*03bc*/ 	.word	0x00000000


	//----- nvinfo : EIATTR_MIN_STACK_SIZE
	.align		4
.L_159:
        /*03c0*/ 	.byte	0x04, 0x12
        /*03c2*/ 	.short	(.L_161 - .L_160)
	.align		4
.L_160:
        /*03c4*/ 	.word	index@(tvmgen_default_fused_nn_conv2d_add_add_nn_relu_1_kernel)
        /*03c8*/ 	.word	0x00000000


	//----- nvinfo : EIATTR_MIN_STACK_SIZE
	.align		4
.L_161:
        /*03cc*/ 	.byte	0x04, 0x12
        /*03ce*/ 	.short	(.L_163 - .L_162)
	.align		4
.L_162:
        /*03d0*/ 	.word	index@(tvmgen_default_fused_nn_conv2d_add_nn_relu_5_kernel)
        /*03d4*/ 	.word	0x00000000


	//----- nvinfo : EIATTR_MIN_STACK_SIZE
	.align		4
.L_163:
        /*03d8*/ 	.byte	0x04, 0x12
        /*03da*/ 	.short	(.L_165 - .L_164)
	.align		4
.L_164:
        /*03dc*/ 	.word	index@(tvmgen_default_fused_nn_conv2d_add_nn_relu_1_kernel)
        /*03e0*/ 	.word	0x00000000


	//----- nvinfo : EIATTR_MIN_STACK_SIZE
	.align		4
.L_165:
        /*03e4*/ 	.byte	0x04, 0x12
        /*03e6*/ 	.short	(.L_167 - .L_166)
	.align		4
.L_166:
        /*03e8*/ 	.word	index@(tvmgen_default_fused_nn_conv2d_add_nn_relu_3_kernel)
        /*03ec*/ 	.word	0x00000000


	//----- nvinfo : EIATTR_MIN_STACK_SIZE
	.align		4
.L_167:
        /*03f0*/ 	.byte	0x04, 0x12
        /*03f2*/ 	.short	(.L_169 - .L_168)
	.align		4
.L_168:
        /*03f4*/ 	.word	index@(tvmgen_default_fused_nn_contrib_conv2d_winograd_without_weight_transform_add_nn_relu_1_kernel_1)
        /*03f8*/ 	.word	0x00000000


	//----- nvinfo : EIATTR_MIN_STACK_SIZE
	.align		4
.L_169:
        /*03fc*/ 	.byte	0x04, 0x12
        /*03fe*/ 	.short	(.L_171 - .L_170)
	.align		4
.L_170:
        /*0400*/ 	.word	index@(tvmgen_default_fused_nn_conv2d_add_kernel)
        /*0404*/ 	.word	0x00000000


	//----- nvinfo : EIATTR_MIN_STACK_SIZE
	.align		4
.L_171:
        /*0408*/ 	.byte	0x04, 0x12
        /*040a*/ 	.short	(.L_173 - .L_172)
	.align		4
.L_172:
        /*040c*/ 	.word	index@(tvmgen_default_fused_nn_conv2d_add_nn_relu_7_kernel)
        /*0410*/ 	.word	0x00000000


	//----- nvinfo : EIATTR_MIN_STACK_SIZE
	.align		4
.L_173:
        /*0414*/ 	.byte	0x04, 0x12
        /*0416*/ 	.short	(.L_175 - .L_174)
	.align		4
.L_174:
        /*0418*/ 	.word	index@(tvmgen_default_fused_nn_dense_add_kernel)
        /*041c*/ 	.word	0x00000000


	//----- nvinfo : EIATTR_MIN_STACK_SIZE
	.align		4
.L_175:
        /*0420*/ 	.byte	0x04, 0x12
        /*0422*/ 	.short	(.L_177 - .L_176)
	.align		4
.L_176:
        /*0424*/ 	.word	index@(tvmgen_default_fused_nn_conv2d_add_add_nn_relu_2_kernel)
        /*0428*/ 	.word	0x00000000


	//----- nvinfo : EIATTR_MIN_STACK_SIZE
	.align		4
.L_177:
        /*042c*/ 	.byte	0x04, 0x12
        /*042e*/ 	.short	(.L_179 - .L_178)
	.align		4
.L_178:
        /*0430*/ 	.word	index@(tvmgen_default_fused_nn_batch_flatten_kernel)
        /*0434*/ 	.word	0x00000000


	//----- nvinfo : EIATTR_MIN_STACK_SIZE
	.align		4
.L_179:
        /*0438*/ 	.byte	0x04, 0x12
        /*043a*/ 	.short	(.L_181 - .L_180)
	.align		4
.L_180:
        /*043c*/ 	.word	index@(tvmgen_default_fused_nn_contrib_conv2d_winograd_without_weight_transform_add_nn_relu_3_kernel)
        /*0440*/ 	.word	0x00000000


	//----- nvinfo : EIATTR_MIN_STACK_SIZE
	.align		4
.L_181:
        /*0444*/ 	.byte	0x04, 0x12
        /*0446*/ 	.short	(.L_183 - .L_182)
	.align		4
.L_182:
        /*0448*/ 	.word	index@(tvmgen_default_fused_nn_max_pool2d_kernel)
        /*044c*/ 	.word	0x00000000


	//----- nvinfo : EIATTR_MIN_STACK_SIZE
	.align		4
.L_183:
        /*0450*/ 	.byte	0x04, 0x12
        /*0452*/ 	.short	(.L_185 - .L_184)
	.align		4
.L_184:
        /*0454*/ 	.word	index@(tvmgen_default_fused_nn_conv2d_add_3_kernel)
        /*0458*/ 	.word	0x00000000


	//----- nvinfo : EIATTR_MIN_STACK_SIZE
	.align		4
.L_185:
        /*045c*/ 	.byte	0x04, 0x12
        /*045e*/ 	.short	(.L_187 - .L_186)
	.align		4
.L_186:
        /*0460*/ 	.word	index@(tvmgen_default_fused_nn_contrib_conv2d_winograd_without_weight_transform_add_nn_relu_2_kernel_2)
        /*0464*/ 	.word	0x00000000


	//----- nvinfo : EIATTR_MIN_STACK_SIZE
	.align		4
.L_187:
        /*0468*/ 	.byte	0x04, 0x12
        /*046a*/ 	.short	(.L_189 - .L_188)
	.align		4
.L_188:
        /*046c*/ 	.word	index@(tvmgen_default_fused_nn_conv2d_add_2_kernel)
        /*0470*/ 	.word	0x00000000


	//----- nvinfo : EIATTR_MIN_STACK_SIZE
	.align		4
.L_189:
        /*0474*/ 	.byte	0x04, 0x12
        /*0476*/ 	.short	(.L_191 - .L_190)
	.align		4
.L_190:
        /*0478*/ 	.word	index@(tvmgen_default_fused_nn_global_avg_pool2d_kernel)
        /*047c*/ 	.word	0x00000000


	//----- nvinfo : EIATTR_MIN_STACK_SIZE
	.align		4
.L_191:
        /*0480*/ 	.byte	0x04, 0x12
        /*0482*/ 	.short	(.L_193 - .L_192)
	.align		4
.L_192:
        /*0484*/ 	.word	index@(tvmgen_default_fused_nn_conv2d_add_1_kernel)
        /*0488*/ 	.word	0x00000000


	//----- nvinfo : EIATTR_MIN_STACK_SIZE
	.align		4
.L_193:
        /*048c*/ 	.byte	0x04, 0x12
        /*048e*/ 	.short	(.L_195 - .L_194)
	.align		4
.L_194:
        /*0490*/ 	.word	index@(tvmgen_default_fused_nn_conv2d_add_add_nn_relu_kernel)
        /*0494*/ 	.word	0x00000000


	//----- nvinfo : EIATTR_MIN_STACK_SIZE
	.align		4
.L_195:
        /*0498*/ 	.byte	0x04, 0x12
        /*049a*/ 	.short	(.L_197 - .L_196)
	.align		4
.L_196:
        /*049c*/ 	.word	index@(tvmgen_default_fused_nn_contrib_conv2d_winograd_without_weight_transform_add_nn_relu_kernel_1)
        /*04a0*/ 	.word	0x00000000


	//----- nvinfo : EIATTR_MIN_STACK_SIZE
	.align		4
.L_197:
        /*04a4*/ 	.byte	0x04, 0x12
        /*04a6*/ 	.short	(.L_199 - .L_198)
	.align		4
.L_198:
        /*04a8*/ 	.word	index@(tvmgen_default_fused_nn_conv2d_add_nn_relu_6_kernel)
        /*04ac*/ 	.word	0x00000000


	//----- nvinfo : EIATTR_MIN_STACK_SIZE
	.align		4
.L_199:
        /*04b0*/ 	.byte	0x04, 0x12
        /*04b2*/ 	.short	(.L_201 - .L_200)
	.align		4
.L_200:
        /*04b4*/ 	.word	index@(tvmgen_default_fused_nn_contrib_conv2d_winograd_without_weight_transform_add_nn_relu_2_kernel)
        /*04b8*/ 	.word	0x00000000


	//----- nvinfo : EIATTR_MIN_STACK_SIZE
	.align		4
.L_201:
        /*04bc*/ 	.byte	0x04, 0x12
        /*04be*/ 	.short	(.L_203 - .L_202)
	.align		4
.L_202:
        /*04c0*/ 	.word	index@(tvmgen_default_fused_nn_contrib_conv2d_winograd_without_weight_transform_add_nn_relu_3_kernel_2)
        /*04c4*/ 	.word	0x00000000


	//----- nvinfo : EIATTR_MIN_STACK_SIZE
	.align		4
.L_203:
        /*04c8*/ 	.byte	0x04, 0x12
        /*04ca*/ 	.short	(.L_205 - .L_204)
	.align		4
.L_204:
        /*04cc*/ 	.word	index@(tvmgen_default_fused_nn_conv2d_add_nn_relu_kernel)
        /*04d0*/ 	.word	0x00000000


	//----- nvinfo : EIATTR_MIN_STACK_SIZE
	.align		4
.L_205:
        /*04d4*/ 	.byte	0x04, 0x12
        /*04d6*/ 	.short	(.L_207 - .L_206)
	.align		4
.L_206:
        /*04d8*/ 	.word	index@(tvmgen_default_fused_nn_contrib_conv2d_winograd_without_weight_transform_add_nn_relu_kernel)
        /*04dc*/ 	.word	0x00000000


	//----- nvinfo : EIATTR_MIN_STACK_SIZE
	.align		4
.L_207:
        /*04e0*/ 	.byte	0x04, 0x12
        /*04e2*/ 	.short	(.L_209 - .L_208)
	.align		4
.L_208:
        /*04e4*/ 	.word	index@(tvmgen_default_fused_nn_contrib_conv2d_winograd_without_weight_transform_add_nn_relu_kernel_2)
        /*04e8*/ 	.word	0x00000000


	//----- nvinfo : EIATTR_MIN_STACK_SIZE
	.align		4
.L_209:
        /*04ec*/ 	.byte	0x04, 0x12
        /*04ee*/ 	.short	(.L_211 - .L_210)
	.align		4
.L_210:
        /*04f0*/ 	.word	index@(tvmgen_default_fused_nn_conv2d_add_nn_relu_4_kernel)
        /*04f4*/ 	.word	0x00000000


	//----- nvinfo : EIATTR_MIN_STACK_SIZE
	.align		4
.L_211:
        /*04f8*/ 	.byte	0x04, 0x12
        /*04fa*/ 	.short	(.L_213 - .L_212)
	.align		4
.L_212:
        /*04fc*/ 	.word	index@(tvmgen_default_fused_nn_conv2d_add_nn_relu_8_kernel)
        /*0500*/ 	.word	0x00000000


	//----- nvinfo : EIATTR_MIN_STACK_SIZE
	.align		4
.L_213:
        /*0504*/ 	.byte	0x04, 0x12
        /*0506*/ 	.short	(.L_215 - .L_214)
	.align		4
.L_214:
        /*0508*/ 	.word	index@(tvmgen_default_fused_nn_contrib_conv2d_winograd_without_weight_transform_add_nn_relu_3_kernel_1)
        /*050c*/ 	.word	0x00000000


	//----- nvinfo : EIATTR_MIN_STACK_SIZE
	.align		4
.L_215:
        /*0510*/ 	.byte	0x04, 0x12
        /*0512*/ 	.short	(.L_217 - .L_216)
	.align		4
.L_216:
        /*0514*/ 	.word	index@(tvmgen_default_fused_nn_conv2d_add_nn_relu_10_kernel)
        /*0518*/ 	.word	0x00000000


	//----- nvinfo : EIATTR_MIN_STACK_SIZE
	.align		4
.L_217:
        /*051c*/ 	.byte	0x04, 0x12
        /*051e*/ 	.short	(.L_219 - .L_218)
	.align		4
.L_218:
        /*0520*/ 	.word	index@(tvmgen_default_fused_nn_conv2d_add_nn_relu_11_kernel)
        /*0524*/ 	.word	0x00000000


	//----- nvinfo : EIATTR_MIN_STACK_SIZE
	.align		4
.L_219:
        /*0528*/ 	.byte	0x04, 0x12
        /*052a*/ 	.short	(.L_221 - .L_220)
	.align		4
.L_220:
        /*052c*/ 	.word	index@(tvmgen_default_fused_nn_conv2d_add_nn_relu_9_kernel)
        /*0530*/ 	.word	0x00000000
.L_221:


//--------------------- .nv.info.tvmgen_default_fused_nn_global_avg_pool2d_kernel_1 --------------------------
	.section	.nv.info.tvmgen_default_fused_nn_global_avg_pool2d_kernel_1,"",@"SHT_CUDA_INFO"
	.sectionflags	@""
	.align	4


	//----- nvinfo : EIATTR_CUDA_API_VERSION
	.align		4
        /*0000*/ 	.byte	0x04, 0x37
        /*0002*/ 	.short	(.L_223 - .L_222)
.L_222:
        /*0004*/ 	.word	0x0000007e


	//----- nvinfo : EIATTR_SW2861232_WAR
	.align		4
.L_223:
        /*0008*/ 	.byte	0x01, 0x35
	.zero		2


	//----- nvinfo : EIATTR_PARAM_CBANK
	.align		4
        /*000c*/ 	.byte	0x04, 0x0a
        /*000e*/ 	.short	(.L_225 - .L_224)
	.align		4
.L_224:
        /*0010*/ 	.word	index@(.nv.constant0.tvmgen_default_fused_nn_global_avg_pool2d_kernel_1)
        /*0014*/ 	.short	0x0160
        /*0016*/ 	.short	0x0010


	//----- nvinfo : EIATTR_CBANK_PARAM_SIZE
	.align		4
.L_225:
        /*0018*/ 	.byte	0x03, 0x19
        /*001a*/ 	.short	0x0010


	//----- nvinfo : EIATTR_KPARAM_INFO
	.align		4
        /*001c*/ 	.byte	0x04, 0x17
        /*001e*/ 	.short	(.L_227 - .L_226)
.L_226:
        /*0020*/ 	.word	0x00000000
        /*0024*/ 	.short	0x0001
        /*0026*/ 	.short	0x0008
        /*0028*/ 	.byte	0x00, 0xf0, 0x21, 0x00


	//----- nvinfo : EIATTR_KPARAM_INFO
	.align		4
.L_227:
        /*002c*/ 	.byte	0x04, 0x17
        /*002e*/ 	.short	(.L_229 - .L_228)
.L_228:
        /*0030*/ 	.word	0x00000000
        /*0034*/ 	.short	0x0000
        /*0036*/ 	.short	0x0000
        /*0038*/ 	.byte	0x00, 0xf0, 0x21, 0x00


	//----- nvinfo : EIATTR_MAXREG_COUNT
	.align		4
.L_229:
        /*003c*/ 	.byte	0x03, 0x1b
        /*003e*/ 	.short	0x0040


	//----- nvinfo : EIATTR_EXIT_INSTR_OFFSETS
	.align		4
        /*0040*/ 	.byte	0x04, 0x1c
        /*0042*/ 	.short	(.L_231 - .L_230)


	//   ....[0]....
.L_230:
        /*0044*/ 	.word	0x000000b0


	//----- nvinfo : EIATTR_MAX_THREADS
	.align		4
.L_231:
        /*0048*/ 	.byte	0x04, 0x05
        /*004a*/ 	.short	(.L_233 - .L_232)
.L_232:
        /*004c*/ 	.word	0x00000400
        /*0050*/ 	.word	0x00000001
        /*0054*/ 	.word	0x00000001
.L_233:


//--------------------- .nv.info.tvmgen_default_fused_nn_contrib_conv2d_winograd_without_weight_transform_add_nn_relu_2_kernel_1 --------------------------
	.section	.nv.info.tvmgen_default_fused_nn_contrib_conv2d_winograd_without_weight_transform_add_nn_relu_2_kernel_1,"",@"SHT_CUDA_INFO"
	.sectionflags	@""
	.align	4


	//----- nvinfo : EIATTR_CUDA_API_VERSION
	.align		4
        /*0000*/ 	.byte	0x04, 0x37
        /*0002*/ 	.short	(.L_235 - .L_234)
.L_234:
        /*0004*/ 	.word	0x0000007e


	//----- nvinfo : EIATTR_SW2861232_WAR
	.align		4
.L_235:
        /*0008*/ 	.byte	0x01, 0x35
	.zero		2


	//----- nvinfo : EIATTR_PARAM_CBANK
	.align		4
        /*000c*/ 	.byte	0x04, 0x0a
        /*000e*/ 	.short	(.L_237 - .L_236)
	.align		4
.L_236:
        /*0010*/ 	.word	index@(.nv.constant0.tvmgen_default_fused_nn_contrib_conv2d_winograd_without_weight_transform_add_nn_relu_2_kernel_1)
        /*0014*/ 	.short	0x0160
        /*0016*/ 	.short	0x0018


	//----- nvinfo : EIATTR_CBANK_PARAM_SIZE
	.align		4
.L_237:
        /*0018*/ 	.byte	0x03, 0x19
        /*001a*/ 	.short	0x0018


	//----- nvinfo : EIATTR_KPARAM_INFO
	.align		4
        /*001c*/ 	.byte	0x04, 0x17
        /*001e*/ 	.short	(.L_239 - .L_238)
.L_238:
        /*0020*/ 	.word	0x00000000
        /*0024*/ 	.short	0x0002
        /*0026*/ 	.short	0x0010
        /*0028*/ 	.byte	0x00, 0xf0, 0x21, 0x00


	//----- nvinfo : EIATTR_KPARAM_INFO
	.align		4
.L_239:
        /*002c*/ 	.byte	0x04, 0x17
        /*002e*/ 	.short	(.L_241 - .L_240)
.L_240:
        /*0030*/ 	.word	0x00000000
        /*0034*/ 	.short	0x0001
        /*0036*/ 	.short	0x0008
        /*0038*/ 	.byte	0x00, 0xf0, 0x21, 0x00


	//----- nvinfo : EIATTR_KPARAM_INFO
	.align		4
.L_241:
        /*003c*/ 	.byte	0x04, 0x17
        /*003e*/ 	.short	(.L_243 - .L_242)
.L_242:
        /*0040*/ 	.word	0x00000000
        /*0044*/ 	.short	0x0000
        /*0046*/ 	.short	0x0000
        /*0048*/ 	.byte	0x00, 0xf0, 0x21, 0x00


	//----- nvinfo : EIATTR_MAXREG_COUNT
	.align		4
.L_243:
        /*004c*/ 	.byte	0x03, 0x1b
        /*004e*/ 	.short	0x00ff


	//----- nvinfo : EIATTR_EXIT_INSTR_OFFSETS
	.align		4
        /*0050*/ 	.byte	0x04, 0x1c
        /*0052*/ 	.short	(.L_245 - .L_244)


	//   ....[0]....
.L_244:
        /*0054*/ 	.word	0x000010e0


	//----- nvinfo : EIATTR_CTAIDZ_USED
	.align		4
.L_245:
        /*0058*/ 	.byte	0x01, 0x04
	.zero		2


	//----- nvinfo : EIATTR_MAX_THREADS
	.align		4
        /*005c*/ 	.byte	0x04, 0x05
        /*005e*/ 	.short	(.L_247 - .L_246)
.L_246:
        /*0060*/ 	.word	0x00000031
        /*0064*/ 	.word	0x00000001
        /*0068*/ 	.word	0x00000001
.L_247:


//--------------------- .nv.info.tvmgen_default_fused_nn_conv2d_add_nn_relu_2_kernel --------------------------
	.section	.nv.info.tvmgen_default_fused_nn_conv2d_add_nn_relu_2_kernel,"",@"SHT_CUDA_INFO"
	.sectionflags	@""
	.align	4


	//----- nvinfo : EIATTR_CUDA_API_VERSION
	.align		4
        /*0000*/ 	.byte	0x04, 0x37
        /*0002*/ 	.short	(.L_249 - .L_248)
.L_248:
        /*0004*/ 	.word	0x0000007e


	//----- nvinfo : EIATTR_SW2861232_WAR
	.align		4
.L_249:
        /*0008*/ 	.byte	0x01, 0x35
	.zero		2


	//----- nvinfo : EIATTR_PARAM_CBANK
	.align		4
        /*000c*/ 	.byte	0x04, 0x0a
        /*000e*/ 	.short	(.L_251 - .L_250)
	.align		4
.L_250:
        /*0010*/ 	.word	index@(.nv.constant0.tvmgen_default_fused_nn_conv2d_add_nn_relu_2_kernel)
        /*0014*/ 	.short	0x0160
        /*0016*/ 	.short	0x0020


	//----- nvinfo : EIATTR_CBANK_PARAM_SIZE
	.align		4
.L_251:
        /*0018*/ 	.byte	0x03, 0x19
        /*001a*/ 	.short	0x0020


	//----- nvinfo : EIATTR_KPARAM_INFO
	.align		4
        /*001c*/ 	.byte	0x04, 0x17
        /*001e*/ 	.short	(.L_253 - .L_252)
.L_252:
        /*0020*/ 	.word	0x00000000
        /*0024*/ 	.short	0x0003
        /*0026*/ 	.short	0x0018
        /*0028*/ 	.byte	0x00, 0xf0, 0x21, 0x00


	//----- nvinfo : EIATTR_KPARAM_INFO
	.align		4
.L_253:
        /*002c*/ 	.byte	0x04, 0x17
        /*002e*/ 	.short	(.L_255 - .L_254)
.L_254:
        /*0030*/ 	.word	0x00000000
        /*0034*/ 	.short	0x0002
        /*0036*/ 	.short	0x0010
        /*0038*/ 	.byte	0x00, 0xf0, 0x21, 0x00


	//----- nvinfo : EIATTR_KPARAM_INFO
	.align		4
.L_255:
        /*003c*/ 	.byte	0x04, 0x17
        /*003e*/ 	.short	(.L_257 - .L_256)
.L_256:
        /*0040*/ 	.word	0x00000000
        /*0044*/ 	.short	0x0001
        /*0046*/ 	.short	0x0008
        /*0048*/ 	.byte	0x00, 0xf0, 0x21, 0x00


	//----- nvinfo : EIATTR_KPARAM_INFO
	.align		4
.L_257:
        /*004c*/ 	.byte	0x04, 0x17
        /*004e*/ 	.short	(.L_259 - .L_258)
.L_258:
        /*0050*/ 	.word	0x00000000
        /*0054*/ 	.short	0x0000
        /*0056*/ 	.short	0x0000
        /*0058*/ 	.byte	0x00, 0xf0, 0x21, 0x00


	//----- nvinfo : EIATTR_MAXREG_COUNT
	.align		4
.L_259:
        /*005c*/ 	.byte	0x03, 0x1b
        /*005e*/ 	.short	0x00ff


	//----- nvinfo : EIATTR_EXIT_INSTR_OFFSETS
	.align		4
        /*0060*/ 	.byte	0x04, 0x1c
        /*0062*/ 	.short	(.L_261 - .L_260)


	//   ....[0]....
.L_260:
        /*0064*/ 	.word	0x00001240


	//----- nvinfo : EIATTR_CTAIDZ_USED
	.align		4
.L_261:
        /*0068*/ 	.byte	0x01, 0x04
	.zero		2


	//----- nvinfo : EIATTR_MAX_THREADS
	.align		4
        /*006c*/ 	.byte	0x04, 0x05
        /*006e*/ 	.short	(.L_263 - .L_262)
.L_262:
        /*0070*/ 	.word	0x000000e0
        /*0074*/ 	.word	0x00000001
        /*0078*/ 	.word	0x00000001
.L_263:


//--------------------- .nv.info.tvmgen_default_fused_nn_contrib_conv2d_winograd_without_weight_transform_add_nn_relu_1_kernel --------------------------
	.section	.nv.info.tvmgen_default_fused_nn_contrib_conv2d_winograd_without_weight_transform_add_nn_relu_1_kernel,"",@"SHT_CUDA_INFO"
	.sectionflags	@""
	.align	4


	//----- nvinfo : EIATTR_CUDA_API_VERSION
	.align		4
        /*0000*/ 	.byte	0x04, 0x37
        /*0002*/ 	.short	(.L_265 - .L_264)
.L_264:
        /*0004*/ 	.word	0x0000007e


	//----- nvinfo : EIATTR_SW2861232_WAR
	.align		4
.L_265:
        /*0008*/ 	.byte	0x01, 0x35
	.zero		2


	//----- nvinfo : EIATTR_PARAM_CBANK
	.align		4
        /*000c*/ 	.byte	0x04, 0x0a
        /*000e*/ 	.short	(.L_267 - .L_266)
	.align		4
.L_266:
        /*0010*/ 	.word	index@(.nv.constant0.tvmgen_default_fused_nn_contrib_conv2d_winograd_without_weight_transform_add_nn_relu_1_kernel)
        /*0014*/ 	.short	0x0160
        /*0016*/ 	.short	0x0010


	//----- nvinfo : EIATTR_CBANK_PARAM_SIZE
	.align		4
.L_267:
        /*0018*/ 	.byte	0x03, 0x19
        /*001a*/ 	.short	0x0010


	//----- nvinfo : EIATTR_KPARAM_INFO
	.align		4
        /*001c*/ 	.byte	0x04, 0x17
        /*001e*/ 	.short	(.L_269 - .L_268)
.L_268:
        /*0020*/ 	.word	0x00000000
        /*0024*/ 	.short	0x0001
        /*0026*/ 	.short	0x0008
        /*0028*/ 	.byte	0x00, 0xf0, 0x21, 0x00


	//----- nvinfo : EIATTR_KPARAM_INFO
	.align		4
.L_269:
        /*002c*/ 	.byte	0x04, 0x17
        /*002e*/ 	.short	(.L_271 - .L_270)
.L_270:
        /*0030*/ 	.word	0x00000000
        /*0034*/ 	.short	0x0000
        /*0036*/ 	.short	0x0000
        /*0038*/ 	.byte	0x00, 0xf0, 0x21, 0x00


	//----- nvinfo : EIATTR_MAXREG_COUNT
	.align		4
.L_271:
        /*003c*/ 	.byte	0x03, 0x1b
        /*003e*/ 	.short	0x00ff


	//----- nvinfo : EIATTR_EXIT_INSTR_OFFSETS
	.align		4
        /*0040*/ 	.byte	0x04, 0x1c
        /*0042*/ 	.short	(.L_273 - .L_272)


	//   ....[0]....
.L_272:
        /*0044*/ 	.word	0x00000970


	//----- nvinfo : EIATTR_MAX_THREADS
	.align		4
.L_273:
        /*0048*/ 	.byte	0x04, 0x05
        /*004a*/ 	.short	(.L_275 - .L_274)
.L_274:
        /*004c*/ 	.word	0x00000080
        /*0050*/ 	.word	0x00000001
        /*0054*/ 	.word	0x00000001
.L_275:


//--------------------- .nv.info.tvmgen_default_fused_nn_conv2d_add_add_nn_relu_3_kernel --------------------------
	.section	.nv.info.tvmgen_default_fused_nn_conv2d_add_add_nn_relu_3_kernel,"",@"SHT_CUDA_INFO"
	.sectionflags	@""
	.align	4


	//----- nvinfo : EIATTR_CUDA_API_VERSION
	.align		4
        /*0000*/ 	.byte	0x04, 0x37
        /*0002*/ 	.short	(.L_277 - .L_276)
.L_276:
        /*0004*/ 	.word	0x0000007e


	//----- nvinfo : EIATTR_SW2861232_WAR
	.align		4
.L_277:
        /*0008*/ 	.byte	0x01, 0x35
	.zero		2


	//----- nvinfo : EIATTR_PARAM_CBANK
	.align		4
        /*000c*/ 	.byte	0x04, 0x0a
        /*000e*/ 	.short	(.L_279 - .L_278)
	.align		4
.L_278:
        /*0010*/ 	.word	index@(.nv.constant0.tvmgen_default_fused_nn_conv2d_add_add_nn_relu_3_kernel)
        /*0014*/ 	.short	0x0160
        /*0016*/ 	.short	0x0028


	//----- nvinfo : EIATTR_CBANK_PARAM_SIZE
	.align		4
.L_279:
        /*0018*/ 	.byte	0x03, 0x19
        /*001a*/ 	.short	0x0028


	//----- nvinfo : EIATTR_KPARAM_INFO
	.align		4
        /*001c*/ 	.byte	0x04, 0x17
        /*001e*/ 	.short	(.L_281 - .L_280)
.L_280:
        /*0020*/ 	.word	0x00000000
        /*0024*/ 	.short	0x0004
        /*0026*/ 	.short	0x0020
        /*0028*/ 	.byte	0x00, 0xf0, 0x21, 0x00


	//----- nvinfo : EIATTR_KPARAM_INFO
	.align		4
.L_281:
        /*002c*/ 	.byte	0x04, 0x17
        /*002e*/ 	.short	(.L_283 - .L_282)
.L_282:
        /*0030*/ 	.word	0x00000000
        /*0034*/ 	.short	0x0003
        /*0036*/ 	.short	0x0018
        /*0038*/ 	.byte	0x00, 0xf0, 0x21, 0x00


	//----- nvinfo : EIATTR_KPARAM_INFO
	.align		4
.L_283:
        /*003c*/ 	.byte	0x04, 0x17
        /*003e*/ 	.short	(.L_285 - .L_284)
.L_284:
        /*0040*/ 	.word	0x00000000
        /*0044*/ 	.short	0x0002
        /*0046*/ 	.short	0x0010
        /*0048*/ 	.byte	0x00, 0xf0, 0x21, 0x00


	//----- nvinfo : EIATTR_KPARAM_INFO
	.align		4
.L_285:
        /*004c*/ 	.byte	0x04, 0x17
        /*004e*/ 	.short	(.L_287 - .L_286)
.L_286:
        /*0050*/ 	.word	0x00000000
        /*0054*/ 	.short	0x0001
        /*0056*/ 	.short	0x0008
        /*0058*/ 	.byte	0x00, 0xf0, 0x21, 0x00


	//----- nvinfo : EIATTR_KPARAM_INFO
	.align		4
.L_287:
        /*005c*/ 	.byte	0x04, 0x17
        /*005e*/ 	.short	(.L_289 - .L_288)
.L_288:
        /*0060*/ 	.word	0x00000000
        /*0064*/ 	.short	0x0000
        /*0066*/ 	.short	0x0000
        /*0068*/ 	.byte	0x00, 0xf0, 0x21, 0x00


	//----- nvinfo : EIATTR_MAXREG_COUNT
	.align		4
.L_289:
        /*006c*/ 	.byte	0x03, 0x1b
        /*006e*/ 	.short	0x00ff


	//----- nvinfo : EIATTR_EXIT_INSTR_OFFSETS
	.align		4
        /*0070*/ 	.byte	0x04, 0x1c
        /*0072*/ 	.short	(.L_291 - .L_290)


	//   ....[0]....
.L_290:
        /*0074*/ 	.word	0x00001890


	//----- nvinfo : EIATTR_CTAIDZ_USED
	.align		4
.L_291:
        /*0078*/ 	.byte	0x01, 0x04
	.zero		2


	//----- nvinfo : EIATTR_MAX_THREADS
	.align		4
        /*007c*/ 	.byte	0x04, 0x05
        /*007e*/ 	.short	(.L_293 - .L_292)
.L_292:
        /*0080*/ 	.word	0x00000070
        /*0084*/ 	.word	0x00000001
        /*0088*/ 	.word	0x00000001
.L_293:


//--------------------- .nv.info.tvmgen_default_fused_nn_contrib_conv2d_winograd_without_weight_transform_add_nn_relu_1_kernel_2 --------------------------
	.section	.nv.info.tvmgen_default_fused_nn_contrib_conv2d_winograd_without_weight_transform_add_nn_relu_1_kernel_2,"",@"SHT_CUDA_INFO"
	.sectionflags	@""
	.align	4


	//----- nvinfo : EIATTR_CUDA_API_VERSION
	.align		4
        /*0000*/ 	.byte	0x04, 0x37
        /*0002*/ 	.short	(.L_295 - .L_294)
.L_294:
        /*0004*/ 	.word	0x0000007e


	//----- nvinfo : EIATTR_SW2861232_WAR
	.align		4
.L_295:
        /*0008*/ 	.byte	0x01, 0x35
	.zero		2


	//----- nvinfo : EIATTR_PARAM_CBANK
	.align		4
        /*000c*/ 	.byte	0x04, 0x0a
        /*000e*/ 	.short	(.L_297 - .L_296)
	.align		4
.L_296:
        /*0010*/ 	.word	index@(.nv.constant0.tvmgen_default_fused_nn_contrib_conv2d_winograd_without_weight_transform_add_nn_relu_1_kernel_2)
        /*0014*/ 	.short	0x0160
        /*0016*/ 	.short	0x0018


	//----- nvinfo : EIATTR_CBANK_PARAM_SIZE
	.align		4
.L_297:
        /*0018*/ 	.byte	0x03, 0x19
        /*001a*/ 	.short	0x0018


	//----- nvinfo : EIATTR_KPARAM_INFO
	.align		4
        /*001c*/ 	.byte	0x04, 0x17
        /*001e*/ 	.short	(.L_299 - .L_298)
.L_298:
        /*0020*/ 	.word	0x00000000
        /*0024*/ 	.short	0x0002
        /*0026*/ 	.short	0x0010
        /*0028*/ 	.byte	0x00, 0xf0, 0x21, 0x00


	//----- nvinfo : EIATTR_KPARAM_INFO
	.align		4
.L_299:
        /*002c*/ 	.byte	0x04, 0x17
        /*002e*/ 	.short	(.L_301 - .L_300)
.L_300:
        /*0030*/ 	.word	0x00000000
        /*0034*/ 	.short	0x0001
        /*0036*/ 	.short	0x0008
        /*0038*/ 	.byte	0x00, 0xf0, 0x21, 0x00


	//----- nvinfo : EIATTR_KPARAM_INFO
	.align		4
.L_301:
        /*003c*/ 	.byte	0x04, 0x17
        /*003e*/ 	.short	(.L_303 - .L_302)
.L_302:
        /*0040*/ 	.word	0x00000000
        /*0044*/ 	.short	0x0000
        /*0046*/ 	.short	0x0000
        /*0048*/ 	.byte	0x00, 0xf0, 0x21, 0x00


	//----- nvinfo : EIATTR_MAXREG_COUNT
	.align		4
.L_303:
        /*004c*/ 	.byte	0x03, 0x1b
        /*004e*/ 	.short	0x00ff


	//----- nvinfo : EIATTR_EXIT_INSTR_OFFSETS
	.align		4
        /*0050*/ 	.byte	0x04, 0x1c
        /*0052*/ 	.short	(.L_305 - .L_304)


	//   ....[0]....
.L_304:
        /*0054*/ 	.word	0x000005d0


	//----- nvinfo : EIATTR_MAX_THREADS
	.align		4
.L_305:
        /*0058*/ 	.byte	0x04, 0x05
        /*005a*/ 	.short	(.L_307 - .L_306)
.L_306:
        /*005c*/ 	.word	0x00000080
        /*0060*/ 	.word	0x00000001
        /*0064*/ 	.word	0x00000001
.L_307:


//--------------------- .nv.info.tvmgen_default_fused_nn_conv2d_add_add_nn_relu_1_kernel --------------------------
	.section	.nv.info.tvmgen_default_fused_nn_conv2d_add_add_nn_relu_1_kernel,"",@"SHT_CUDA_INFO"
	.sectionflags	@""
	.align	4


	//----- nvinfo : EIATTR_CUDA_API_VERSION
	.align		4
        /*0000*/ 	.byte	0x04, 0x37
        /*0002*/ 	.short	(.L_309 - .L_308)
.L_308:
        /*0004*/ 	.word	0x0000007e


	//----- nvinfo : EIATTR_SW2861232_WAR
	.align		4
.L_309:
        /*0008*/ 	.byte	0x01, 0x35
	.zero		2


	//----- nvinfo : EIATTR_PARAM_CBANK
	.align		4
        /*000c*/ 	.byte	0x04, 0x0a
        /*000e*/ 	.short	(.L_311 - .L_310)
	.align		4
.L_310:
        /*0010*/ 	.word	index@(.nv.constant0.tvmgen_default_fused_nn_conv2d_add_add_nn_relu_1_kernel)
        /*0014*/ 	.short	0x0160
        /*0016*/ 	.short	0x0028


	//----- nvinfo : EIATTR_CBANK_PARAM_SIZE
	.align		4
.L_311:
        /*0018*/ 	.byte	0x03, 0x19
        /*001a*/ 	.short	0x0028


	//----- nvinfo : EIATTR_KPARAM_INFO
	.align		4
        /*001c*/ 	.byte	0x04, 0x17
        /*001e*/ 	.short	(.L_313 - .L_312)
.L_312:
        /*0020*/ 	.word	0x00000000
        /*0024*/ 	.short	0x0004
        /*0026*/ 	.short	0x0020
        /*0028*/ 	.byte	0x00, 0xf0, 0x21, 0x00


	//----- nvinfo : EIATTR_KPARAM_INFO
	.align		4
.L_313:
        /*002c*/ 	.byte	0x04, 0x17
        /*002e*/ 	.short	(.L_315 - .L_314)
.L_314:
        /*0030*/ 	.word	0x00000000
        /*0034*/ 	.short	0x0003
        /*0036*/ 	.short	0x0018
        /*0038*/ 	.byte	0x00, 0xf0, 0x21, 0x00


	//----- nvinfo : EIATTR_KPARAM_INFO
	.align		4
.L_315:
        /*003c*/ 	.byte	0x04, 0x17
        /*003e*/ 	.short	(.L_317 - .L_316)
.L_316:
        /*0040*/ 	.word	0x00000000
        /*0044*/ 	.short	0x0002
        /*0046*/ 	.short	0x0010
        /*0048*/ 	.byte	0x00, 0xf0, 0x21, 0x00


	//----- nvinfo : EIATTR_KPARAM_INFO
	.align		4
.L_317:
        /*004c*/ 	.byte	0x04, 0x17
        /*004e*/ 	.short	(.L_319 - .L_318)
.L_318:
        /*0050*/ 	.word	0x00000000
        /*0054*/ 	.short	0x0001
        /*0056*/ 	.short	0x0008
        /*0058*/ 	.byte	0x00, 0xf0, 0x21, 0x00


	//----- nvinfo : EIATTR_KPARAM_INFO
	.align		4
.L_319:
        /*005c*/ 	.byte	0x04, 0x17
        /*005e*/ 	.short	(.L_321 - .L_320)
.L_320:
        /*0060*/ 	.word	0x00000000
        /*0064*/ 	.short	0x0000
        /*0066*/ 	.short	0x0000
        /*0068*/ 	.byte	0x00, 0xf0, 0x21, 0x00


	//----- nvinfo : EIATTR_MAXREG_COUNT
	.align		4
.L_321:
        /*006c*/ 	.byte	0x03, 0x1b
        /*006e*/ 	.short	0x0048


	//----- nvinfo : EIATTR_EXIT_INSTR_OFFSETS
	.align		4
        /*0070*/ 	.byte	0x04, 0x1c
        /*0072*/ 	.short	(.L_323 - .L_322)


	//   ....[0]....
.L_322:
        /*0074*/ 	.word	0x000013c0


	//----- nvinfo : EIATTR_CTAIDZ_USED
	.align		4
.L_323:
        /*0078*/ 	.byte	0x01, 0x04
	.zero		2


	//----- nvinfo : EIATTR_MAX_THREADS
	.align		4
        /*007c*/ 	.byte	0x04, 0x05
        /*007e*/ 	.short	(.L_325 - .L_324)
.L_324:
        /*0080*/ 	.word	0x00000380
        /*0084*/ 	.word	0x00000001
        /*0088*/ 	.word	0x00000001
.L_325:


//--------------------- .nv.info.tvmgen_default_fused_nn_conv2d_add_nn_relu_5_kernel --------------------------
	.section	.nv.info.tvmgen_default_fused_nn_conv2d_add_nn_relu_5_kernel,"",@"SHT_CUDA_INFO"
	.sectionflags	@""
	.align	4


	//----- nvinfo : EIATTR_CUDA_API_VERSION
	.align		4
        /*0000*/ 	.byte	0x04, 0x37
        /*0002*/ 	.short	(.L_327 - .L_326)
.L_326:
        /*0004*/ 	.word	0x0000007e


	//----- nvinfo : EIATTR_SW2861232_WAR
	.align		4
.L_327:
        /*0008*/ 	.byte	0x01, 0x35
	.zero		2


	//----- nvinfo : EIATTR_PARAM_CBANK
	.align		4
        /*000c*/ 	.byte	0x04, 0x0a
        /*000e*/ 	.short	(.L_329 - .L_328)
	.align		4
.L_328:
        /*0010*/ 	.word	index@(.nv.constant0.tvmgen_default_fused_nn_conv2d_add_nn_relu_5_kernel)
        /*0014*/ 	.short	0x0160
        /*0016*/ 	.short	0x0020


	//----- nvinfo : EIATTR_CBANK_PARAM_SIZE
	.align		4
.L_329:
        /*0018*/ 	.byte	0x03, 0x19
        /*001a*/ 	.short	0x0020


	//----- nvinfo : EIATTR_KPARAM_INFO
	.align		4
        /*001c*/ 	.byte	0x04, 0x17
        /*001e*/ 	.short	(.L_331 - .L_330)
.L_330:
        /*0020*/ 	.word	0x00000000
        /*0024*/ 	.short	0x0003
        /*0026*/ 	.short	0x0018
        /*0028*/ 	.byte	0x00, 0xf0, 0x21, 0x00


	//----- nvinfo : EIATTR_KPARAM_INFO
	.align		4
.L_331:
        /*002c*/ 	.byte	0x04, 0x17
        /*002e*/ 	.short	(.L_333 - .L_332)
.L_332:
        /*0030*/ 	.word	0x00000000
        /*0034*/ 	.short	0x0002
        /*0036*/ 	.short	0x0010
        /*0038*/ 	.byte	0x00, 0xf0, 0x21, 0x00


	//----- nvinfo : EIATTR_KPARAM_INFO
	.align		4
.L_333:
        /*003c*/ 	.byte	0x04, 0x17
        /*003e*/ 	.short	(.L_335 - .L_334)
.L_334:
        /*0040*/ 	.word	0x00000000
        /*0044*/ 	.short	0x0001
        /*0046*/ 	.short	0x0008
        /*0048*/ 	.byte	0x00, 0xf0, 0x21, 0x00


	//----- nvinfo : EIATTR_KPARAM_INFO
	.align		4
.L_335:
        /*004c*/ 	.byte	0x04, 0x17
        /*004e*/ 	.short	(.L_337 - .L_336)
.L_336:
        /*0050*/ 	.word	0x00000000
        /*0054*/ 	.short	0x0000
        /*0056*/ 	.short	0x0000
        /*0058*/ 	.byte	0x00, 0xf0, 0x21, 0x00


	//----- nvinfo : EIATTR_MAXREG_COUNT
	.align		4
.L_337:
        /*005c*/ 	.byte	0x03, 0x1b
        /*005e*/ 	.short	0x0080


	//----- nvinfo : EIATTR_EXIT_INSTR_OFFSETS
	.align		4
        /*0060*/ 	.byte	0x04, 0x1c
        /*0062*/ 	.short	(.L_339 - .L_338)


	//   ....[0]....
.L_338:
        /*0064*/ 	.word	0x00000770


	//----- nvinfo : EIATTR_CTAIDZ_USED
	.align		4
.L_339:
        /*0068*/ 	.byte	0x01, 0x04
	.zero		2


	//----- nvinfo : EIATTR_MAX_THREADS
	.align		4
        /*006c*/ 	.byte	0x04, 0x05
        /*006e*/ 	.short	(.L_341 - .L_340)
.L_340:
        /*0070*/ 	.word	0x000001c0
        /*0074*/ 	.word	0x00000001
        /*0078*/ 	.word	0x00000001
.L_341:


//--------------------- .nv.info.tvmgen_default_fused_nn_conv2d_add_nn_relu_1_kernel --------------------------
	.section	.nv.info.tvmgen_default_fused_nn_conv2d_add_nn_relu_1_kernel,"",@"SHT_CUDA_INFO"
	.sectionflags	@""
	.align	4


	//----- nvinfo : EIATTR_CUDA_API_VERSION
	.align		4
        /*0000*/ 	.byte	0x04, 0x37
        /*0002*/ 	.short	(.L_343 - .L_342)
.L_342:
        /*0004*/ 	.word	0x0000007e


	//----- nvinfo : EIATTR_SW2861232_WAR
	.align		4
.L_343:
        /*0008*/ 	.byte	0x01, 0x35
	.zero		2


	//----- nvinfo : EIATTR_PARAM_CBANK
	.align		4
        /*000c*/ 	.byte	0x04, 0x0a
        /*000e*/ 	.short	(.L_345 - .L_344)
	.align		4
.L_344:
        /*0010*/ 	.word	index@(.nv.constant0.tvmgen_default_fused_nn_conv2d_add_nn_relu_1_kernel)
        /*0014*/ 	.short	0x0160
        /*0016*/ 	.short	0x0020


	//----- nvinfo : EIATTR_CBANK_PARAM_SIZE
	.align		4
.L_345:
        /*0018*/ 	.byte	0x03, 0x19
        /*001a*/ 	.short	0x0020


	//----- nvinfo : EIATTR_KPARAM_INFO
	.align		4
        /*001c*/ 	.byte	0x04, 0x17
        /*001e*/ 	.short	(.L_347 - .L_346)
.L_346:
        /*0020*/ 	.word	0x00000000
        /*0024*/ 	.short	0x0003
        /*0026*/ 	.short	0x0018
        /*0028*/ 	.byte	0x00, 0xf0, 0x21, 0x00


	//----- nvinfo : EIATTR_KPARAM_INFO
	.align		4
.L_347:
        /*002c*/ 	.byte	0x04, 0x17
        /*002e*/ 	.short	(.L_349 - .L_348)
.L_348:
        /*0030*/ 	.word	0x00000000
        /*0034*/ 	.short	0x0002
        /*0036*/ 	.short	0x0010
        /*0038*/ 	.byte	0x00, 0xf0, 0x21, 0x00


	//----- nvinfo : EIATTR_KPARAM_INFO
	.align		4
.L_349:
        /*003c*/ 	.byte	0x04, 0x17
        /*003e*/ 	.short	(.L_351 - .L_350)
.L_350:
        /*0040*/ 	.word	0x00000000
        /*0044*/ 	.short	0x0001
        /*0046*/ 	.short	0x0008
        /*0048*/ 	.byte	0x00, 0xf0, 0x21, 0x00


	//----- nvinfo : EIATTR_KPARAM_INFO
	.align		4
.L_351:
        /*004c*/ 	.byte	0x04, 0x17
        /*004e*/ 	.short	(.L_353 - .L_352)
.L_352:
        /*0050*/ 	.word	0x00000000
        /*0054*/ 	.short	0x0000
        /*0056*/ 	.short	0x0000
        /*0058*/ 	.byte	0x00, 0xf0, 0x21, 0x00


	//----- nvinfo : EIATTR_MAXREG_COUNT
	.align		4
.L_353:
        /*005c*/ 	.byte	0x03, 0x1b
        /*005e*/ 	.short	0x00ff


	//----- nvinfo : EIATTR_EXIT_INSTR_OFFSETS
	.align		4
        /*0060*/ 	.byte	0x04, 0x1c
        /*0062*/ 	.short	(.L_355 - .L_354)


	//   ....[0]....
.L_354:
        /*0064*/ 	.word	0x00001590


	//----- nvinfo : EIATTR_MAX_THREADS
	.align		4
.L_355:
        /*0068*/ 	.byte	0x04, 0x05
        /*006a*/ 	.short	(.L_357 - .L_356)
.L_356:
        /*006c*/ 	.word	0x000000e0
        /*0070*/ 	.word	0x00000001
        /*0074*/ 	.word	0x00000001
.L_357:


//--------------------- .nv.info.tvmgen_default_fused_nn_conv2d_add_nn_relu_3_kernel --------------------------
	.section	.nv.info.tvmgen_default_fused_nn_conv2d_add_nn_relu_3_kernel,"",@"SHT_CUDA_INFO"
	.sectionflags	@""
	.align	4


	//----- nvinfo : EIATTR_CUDA_API_VERSION
	.align		4
        /*0000*/ 	.byte	0x04, 0x37
        /*0002*/ 	.short	(.L_359 - .L_358)
.L_358:
        /*0004*/ 	.word	0x0000007e


	//----- nvinfo : EIATTR_SW2861232_WAR
	.align		4
.L_359:
        /*0008*/ 	.byte	0x01, 0x35
	.zero		2


	//----- nvinfo : EIATTR_PARAM_CBANK
	.align		4
        /*000c*/ 	.byte	0x04, 0x0a
        /*000e*/ 	.short	(.L_361 - .L_360)
	.align		4
.L_360:
        /*0010*/ 	.word	index@(.nv.constant0.tvmgen_default_fused_nn_conv2d_add_nn_relu_3_kernel)
        /*0014*/ 	.short	0x0160
        /*0016*/ 	.short	0x0020


	//----- nvinfo : EIATTR_CBANK_PARAM_SIZE
	.align		4
.L_361:
        /*0018*/ 	.byte	0x03, 0x19
        /*001a*/ 	.short	0x0020


	//----- nvinfo : EIATTR_KPARAM_INFO
	.align		4
        /*001c*/ 	.byte	0x04, 0x17
        /*001e*/ 	.short	(.L_363 - .L_362)
.L_362:
        /*0020*/ 	.word	0x00000000
        /*0024*/ 	.short	0x0003
        /*0026*/ 	.short	0x0018
        /*0028*/ 	.byte	0x00, 0xf0, 0x21, 0x00


	//----- nvinfo : EIATTR_KPARAM_INFO
	.align		4
.L_363:
        /*002c*/ 	.byte	0x04, 0x17
        /*002e*/ 	.short	(.L_365 - .L_364)
.L_364:
        /*0030*/ 	.word	0x00000000
        /*0034*/ 	.short	0x0002
        /*0036*/ 	.short	0x0010
        /*0038*/ 	.byte	0x00, 0xf0, 0x21, 0x00


	//----- nvinfo : EIATTR_KPARAM_INFO
	.align		4
.L_365:
        /*003c*/ 	.byte	0x04, 0x17
        /*003e*/ 	.short	(.L_367 - .L_366)
.L_366:
        /*0040*/ 	.word	0x00000000
        /*0044*/ 	.short	0x0001
        /*0046*/ 	.short	0x0008
        /*0048*/ 	.byte	0x00, 0xf0, 0x21, 0x00


	//----- nvinfo : EIATTR_KPARAM_INFO
	.align		4
.L_367:
        /*004c*/ 	.byte	0x04, 0x17
        /*004e*/ 	.short	(.L_369 - .L_368)
.L_368:
        /*0050*/ 	.word	0x00000000
        /*0054*/ 	.short	0x0000
        /*0056*/ 	.short	0x0000
        /*0058*/ 	.byte	0x00, 0xf0, 0x21, 0x00


	//----- nvinfo : EIATTR_MAXREG_COUNT
	.align		4
.L_369:
        /*005c*/ 	.byte	0x03, 0x1b
        /*005e*/ 	.short	0x00ff


	//----- nvinfo : EIATTR_EXIT_INSTR_OFFSETS
	.align		4
        /*0060*/ 	.byte	0x04, 0x1c
        /*0062*/ 	.short	(.L_371 - .L_370)


	//   ....[0]....
.L_370:
        /*0064*/ 	.word	0x00001230


	//----- nvinfo : EIATTR_CTAIDZ_USED
	.align		4
.L_371:
        /*0068*/ 	.byte	0x01, 0x04
	.zero		2


	//----- nvinfo : EIATTR_MAX_THREADS
	.align		4
        /*006c*/ 	.byte	0x04, 0x05
        /*006e*/ 	.short	(.L_373 - .L_372)
.L_372:
        /*0070*/ 	.word	0x000000e0
        /*0074*/ 	.word	0x00000001
        /*0078*/ 	.word	0x00000001
.L_373:


//--------------------- .nv.info.tvmgen_default_fused_nn_contrib_conv2d_winograd_without_weight_transform_add_nn_relu_1_kernel_1 --------------------------
	.section	.nv.info.tvmgen_default_fused_nn_contrib_conv2d_winograd_without_weight_transform_add_nn_relu_1_kernel_1,"",@"SHT_CUDA_INFO"
	.sectionflags	@""
	.align	4


	//----- nvinfo : EIATTR_CUDA_API_VERSION
	.align		4
        /*0000*/ 	.byte	0x04, 0x37
        /*0002*/ 	.short	(.L_375 - .L_374)
.L_374:
        /*0004*/ 	.word	0x0000007e


	//----- nvinfo : EIATTR_SW2861232_WAR
	.align		4
.L_375:
        /*0008*/ 	.byte	0x01, 0x35
	.zero		2


	//----- nvinfo : EIATTR_PARAM_CBANK
	.align		4
        /*000c*/ 	.byte	0x04, 0x0a
        /*000e*/ 	.short	(.L_377 - .L_376)
	.align		4
.L_376:
        /*0010*/ 	.word	index@(.nv.constant0.tvmgen_default_fused_nn_contrib_conv2d_winograd_without_weight_transform_add_nn_relu_1_kernel_1)
        /*0014*/ 	.short	0x0160
        /*0016*/ 	.short	0x0018


	//----- nvinfo : EIATTR_CBANK_PARAM_SIZE
	.align		4
.L_377:
        /*0018*/ 	.byte	0x03, 0x19
        /*001a*/ 	.short	0x0018


	//----- nvinfo : EIATTR_KPARAM_INFO
	.align		4
        /*001c*/ 	.byte	0x04, 0x17
        /*001e*/ 	.short	(.L_379 - .L_378)
.L_378:
        /*0020*/ 	.word	0x00000000
        /*0024*/ 	.short	0x0002
        /*0026*/ 	.short	0x0010
        /*0028*/ 	.byte	0x00, 0xf0, 0x21, 0x00


	//----- nvinfo : EIATTR_KPARAM_INFO
	.align		4
.L_379:
        /*002c*/ 	.byte	0x04, 0x17
        /*002e*/ 	.short	(.L_381 - .L_380)
.L_380:
        /*0030*/ 	.word	0x00000000
        /*0034*/ 	.short	0x0001
        /*0036*/ 	.short	0x0008
        /*0038*/ 	.byte	0x00, 0xf0, 0x21, 0x00


	//----- nvinfo : EIATTR_KPARAM_INFO
	.align		4
.L_381:
        /*003c*/ 	.byte	0x04, 0x17
        /*003e*/ 	.short	(.L_383 - .L_382)
.L_382:
        /*0040*/ 	.word	0x00000000
        /*0044*/ 	.short	0x0000
        /*0046*/ 	.short	0x0000
        /*0048*/ 	.byte	0x00, 0xf0, 0x21, 0x00


	//----- nvinfo : EIATTR_MAXREG_COUNT
	.align		4
.L_383:
        /*004c*/ 	.byte	0x03, 0x1b
        /*004e*/ 	.short	0x00ff


	//----- nvinfo : EIATTR_EXIT_INSTR_OFFSETS
	.align		4
        /*0050*/ 	.byte	0x04, 0x1c
        /*0052*/ 	.short	(.L_385 - .L_384)


	//   ....[0]....
.L_384:
        /*0054*/ 	.word	0x00001200


	//----- nvinfo : EIATTR_CTAIDZ_USED
	.align		4
.L_385:
        /*0058*/ 	.byte	0x01, 0x04
	.zero		2


	//----- nvinfo : EIATTR_MAX_THREADS
	.align		4
        /*005c*/ 	.byte	0x04, 0x05
        /*005e*/ 	.short	(.L_387 - .L_386)
.L_386:
        /*0060*/ 	.word	0x000000c4
        /*0064*/ 	.word	0x00000001
        /*0068*/ 	.word	0x00000001
.L_387:


//--------------------- .nv.info.tvmgen_default_fused_nn_conv2d_add_kernel --------------------------
	.section	.nv.info.tvmgen_default_fused_nn_conv2d_add_kernel,"",@"SHT_CUDA_INFO"
	.sectionflags	@""
	.align	4


	//----- nvinfo : EIATTR_CUDA_API_VERSION
	.align		4
        /*0000*/ 	.byte	0x04, 0x37
        /*0002*/ 	.short	(.L_389 - .L_388)
.L_388:
        /*0004*/ 	.word	0x0000007e


	//----- nvinfo : EIATTR_SW2861232_WAR
	.align		4
.L_389:
        /*0008*/ 	.byte	0x01, 0x35
	.zero		2


	//----- nvinfo : EIATTR_PARAM_CBANK
	.align		4
        /*000c*/ 	.byte	0x04, 0x0a
        /*000e*/ 	.short	(.L_391 - .L_390)
	.align		4
.L_390:
        /*0010*/ 	.word	index@(.nv.constant0.tvmgen_default_fused_nn_conv2d_add_kernel)
        /*0014*/ 	.short	0x0160
        /*0016*/ 	.short	0x0020


	//----- nvinfo : EIATTR_CBANK_PARAM_SIZE
	.align		4
.L_391:
        /*0018*/ 	.byte	0x03, 0x19
        /*001a*/ 	.short	0x0020


	//----- nvinfo : EIATTR_KPARAM_INFO
	.align		4
        /*001c*/ 	.byte	0x04, 0x17
        /*001e*/ 	.short	(.L_393 - .L_392)
.L_392:
        /*0020*/ 	.word	0x00000000
        /*0024*/ 	.short	0x0003
        /*0026*/ 	.short	0x0018
        /*0028*/ 	.byte	0x00, 0xf0, 0x21, 0x00


	//----- nvinfo : EIATTR_KPARAM_INFO
	.align		4
.L_393:
        /*002c*/ 	.byte	0x04, 0x17
        /*002e*/ 	.short	(.L_395 - .L_394)
.L_394:
        /*0030*/ 	.word	0x00000000
        /*0034*/ 	.short	0x0002
        /*0036*/ 	.short	0x0010
        /*0038*/ 	.byte	0x00, 0xf0, 0x21, 0x00


	//----- nvinfo : EIATTR_KPARAM_INFO
	.align		4
.L_395:
        /*003c*/ 	.byte	0x04, 0x17
        /*003e*/ 	.short	(.L_397 - .L_396)
.L_396:
        /*0040*/ 	.word	0x00000000
        /*0044*/ 	.short	0x0001
        /*0046*/ 	.short	0x0008
        /*0048*/ 	.byte	0x00, 0xf0, 0x21, 0x00


	//----- nvinfo : EIATTR_KPARAM_INFO
	.align		4
.L_397:
        /*004c*/ 	.byte	0x04, 0x17
        /*004e*/ 	.short	(.L_399 - .L_398)
.L_398:
        /*0050*/ 	.word	0x00000000
        /*0054*/ 	.short	0x0000
        /*0056*/ 	.short	0x0000
        /*0058*/ 	.byte	0x00, 0xf0, 0x21, 0x00


	//----- nvinfo : EIATTR_MAXREG_COUNT
	.align		4
.L_399:
        /*005c*/ 	.byte	0x03, 0x1b
        /*005e*/ 	.short	0x0080


	//----- nvinfo : EIATTR_EXIT_INSTR_OFFSETS
	.align		4
        /*0060*/ 	.byte	0x04, 0x1c
        /*0062*/ 	.short	(.L_401 - .L_400)


	//   ....[0]....
.L_400:
        /*0064*/ 	.word	0x000013e0


	//----- nvinfo : EIATTR_CTAIDZ_USED
	.align		4
.L_401:
        /*0068*/ 	.byte	0x01, 0x04
	.zero		2


	//----- nvinfo : EIATTR_MAX_THREADS
	.align		4
        /*006c*/ 	.byte	0x04, 0x05
        /*006e*/ 	.short	(.L_403 - .L_402)
.L_402:
        /*0070*/ 	.word	0x000001c0
        /*0074*/ 	.word	0x00000001
        /*0078*/ 	.word	0x00000001
.L_403:


//--------------------- .nv.info.tvmgen_default_fused_nn_conv2d_add_nn_relu_7_kernel --------------------------
	.section	.nv.info.tvmgen_default_fused_nn_conv2d_add_nn_relu_7_kernel,"",@"SHT_CUDA_INFO"
	.sectionflags	@""
	.align	4


	//----- nvinfo : EIATTR_CUDA_API_VERSION
	.align		4
        /*0000*/ 	.byte	0x04, 0x37
        /*0002*/ 	.short	(.L_405 - .L_404)
.L_404:
        /*0004*/ 	.word	0x0000007e


	//----- nvinfo : EIATTR_SW2861232_WAR
	.align		4
.L_405:
        /*0008*/ 	.byte	0x01, 0x35
	.zero		2


	//----- nvinfo : EIATTR_PARAM_CBANK
	.align		4
        /*000c*/ 	.byte	0x04, 0x0a
        /*000e*/ 	.short	(.L_407 - .L_406)
	.align		4
.L_406:
        /*0010*/ 	.word	index@(.nv.constant0.tvmgen_default_fused_nn_conv2d_add_nn_relu_7_kernel)
        /*0014*/ 	.short	0x0160
        /*0016*/ 	.short	0x0020


	//----- nvinfo : EIATTR_CBANK_PARAM_SIZE
	.align		4
.L_407:
        /*0018*/ 	.byte	0x03, 0x19
        /*001a*/ 	.short	0x0020


	//----- nvinfo : EIATTR_KPARAM_INFO
	.align		4
        /*001c*/ 	.byte	0x04, 0x17
        /*001e*/ 	.short	(.L_409 - .L_408)
.L_408:
        /*0020*/ 	.word	0x00000000
        /*0024*/ 	.short	0x0003
        /*0026*/ 	.short	0x0018
        /*0028*/ 	.byte	0x00, 0xf0, 0x21, 0x00


	//----- nvinfo : EIATTR_KPARAM_INFO
	.align		4
.L_409:
        /*002c*/ 	.byte	0x04, 0x17
        /*002e*/ 	.short	(.L_411 - .L_410)
.L_410:
        /*0030*/ 	.word	0x00000000
        /*0034*/ 	.short	0x0002
        /*0036*/ 	.short	0x0010
        /*0038*/ 	.byte	0x00, 0xf0, 0x21, 0x00


	//----- nvinfo : EIATTR_KPARAM_INFO
	.align		4
.L_411:
        /*003c*/ 	.byte	0x04, 0x17
        /*003e*/ 	.short	(.L_413 - .L_412)
.L_412:
        /*0040*/ 	.word	0x00000000
        /*0044*/ 	.short	0x0001
        /*0046*/ 	.short	0x0008
        /*0048*/ 	.byte	0x00, 0xf0, 0x21, 0x00


	//----- nvinfo : EIATTR_KPARAM_INFO
	.align		4
.L_413:
        /*004c*/ 	.byte	0x04, 0x17
        /*004e*/ 	.short	(.L_415 - .L_414)
.L_414:
        /*0050*/ 	.word	0x00000000
        /*0054*/ 	.short	0x0000
        /*0056*/ 	.short	0x0000
        /*0058*/ 	.byte	0x00, 0xf0, 0x21, 0x00


	//----- nvinfo : EIATTR_MAXREG_COUNT
	.align		4
.L_415:
        /*005c*/ 	.byte	0x03, 0x1b
        /*005e*/ 	.short	0x00ff


	//----- nvinfo : EIATTR_EXIT_INSTR_OFFSETS
	.align		4
        /*0060*/ 	.byte	0x04, 0x1c
        /*0062*/ 	.short	(.L_417 - .L_416)


	//   ....[0]....
.L_416:
        /*0064*/ 	.word	0x00003e20


	//----- nvinfo : EIATTR_CTAIDZ_USED
	.align		4
.L_417:
        /*0068*/ 	.byte	0x01, 0x04
	.zero		2


	//----- nvinfo : EIATTR_MAX_THREADS
	.align		4
        /*006c*/ 	.byte	0x04, 0x05
        /*006e*/ 	.short	(.L_419 - .L_418)
.L_418:
        /*0070*/ 	.word	0x00000070
        /*0074*/ 	.word	0x00000001
        /*0078*/ 	.word	0x00000001


	//----- nvinfo : EIATTR_CRS_STACK_SIZE
	.align		4
.L_419:
        /*007c*/ 	.byte	0x04, 0x1e
        /*007e*/ 	.short	(.L_421 - .L_420)
.L_420:
        /*0080*/ 	.word	0x00000000
.L_421:


//--------------------- .nv.info.tvmgen_default_fused_nn_dense_add_kernel --------------------------
	.section	.nv.info.tvmgen_default_fused_nn_dense_add_kernel,"",@"SHT_CUDA_INFO"
	.sectionflags	@""
	.align	4


	//----- nvinfo : EIATTR_CUDA_API_VERSION
	.align		4
        /*0000*/ 	.byte	0x04, 0x37
        /*0002*/ 	.short	(.L_423 - .L_422)
.L_422:
        /*0004*/ 	.word	0x0000007e


	//----- nvinfo : EIATTR_SW2861232_WAR
	.align		4
.L_423:
        /*0008*/ 	.byte	0x01, 0x35
	.zero		2


	//----- nvinfo : EIATTR_PARAM_CBANK
	.align		4
        /*000c*/ 	.byte	0x04, 0x0a
        /*000e*/ 	.short	(.L_425 - .L_424)
	.align		4
.L_424:
        /*0010*/ 	.word	index@(.nv.constant0.tvmgen_default_fused_nn_dense_add_kernel)
        /*0014*/ 	.short	0x0160
        /*0016*/ 	.short	0x0020


	//----- nvinfo : EIATTR_CBANK_PARAM_SIZE
	.align		4
.L_425:
        /*0018*/ 	.byte	0x03, 0x19
        /*001a*/ 	.short	0x0020


	//----- nvinfo : EIATTR_KPARAM_INFO
	.align		4
        /*001c*/ 	.byte	0x04, 0x17
        /*001e*/ 	.short	(.L_427 - .L_426)
.L_426:
        /*0020*/ 	.word	0x00000000
        /*0024*/ 	.short	0x0003
        /*0026*/ 	.short	0x0018
        /*0028*/ 	.byte	0x00, 0xf0, 0x21, 0x00


	//----- nvinfo : EIATTR_KPARAM_INFO
	.align		4
.L_427:
        /*002c*/ 	.byte	0x04, 0x17
        /*002e*/ 	.short	(.L_429 - .L_428)
.L_428:
        /*0030*/ 	.word	0x00000000
        /*0034*/ 	.short	0x0002
        /*0036*/ 	.short	0x0010
        /*0038*/ 	.byte	0x00, 0xf0, 0x21, 0x00


	//----- nvinfo : EIATTR_KPARAM_INFO
	.align		4
.L_429:
        /*003c*/ 	.byte	0x04, 0x17
        /*003e*/ 	.short	(.L_431 - .L_430)
.L_430:
        /*0040*/ 	.word	0x00000000
        /*0044*/ 	.short	0x0001
        /*0046*/ 	.short	0x0008
        /*0048*/ 	.byte	0x00, 0xf0, 0x21, 0x00


	//----- nvinfo : EIATTR_KPARAM_INFO
	.align		4
.L_431:
        /*004c*/ 	.byte	0x04, 0x17
        /*004e*/ 	.short	(.L_433 - .L_432)
.L_432:
        /*0050*/ 	.word	0x00000000
        /*0054*/ 	.short	0x0000
        /*0056*/ 	.short	0x0000
        /*0058*/ 	.byte	0x00, 0xf0, 0x21, 0x00


	//----- nvinfo : EIATTR_MAXREG_COUNT
	.align		4
.L_433:
        /*005c*/ 	.byte	0x03, 0x1b
        /*005e*/ 	.short	0x00ff


	//----- nvinfo : EIATTR_COOP_GROUP_MASK_REGIDS
	.align		4
        /*0060*/ 	.byte	0x04, 0x29
        /*0062*/ 	.short	(.L_435 - .L_434)


	//   ....[0]....
.L_434:
        /*0064*/ 	.word	0x05000003


	//   ....[1]....
        /*0068*/ 	.word	0x05000003


	//   ....[2]....
        /*006c*/ 	.word	0x05000003


	//   ....[3]....
        /*0070*/ 	.word	0x05000003


	//   ....[4]....
        /*0074*/ 	.word	0x05000003


	//   ....[5]....
        /*0078*/ 	.word	0x05000005


	//----- nvinfo : EIATTR_COOP_GROUP_INSTR_OFFSETS
	.align		4
.L_435:
        /*007c*/ 	.byte	0x04, 0x28
        /*007e*/ 	.short	(.L_437 - .L_436)


	//   ....[0]....
.L_436:
        /*0080*/ 	.word	0x00000690


	//   ....[1]....
        /*0084*/ 	.word	0x000006b0


	//   ....[2]....
        /*0088*/ 	.word	0x000006d0


	//   ....[3]....
        /*008c*/ 	.word	0x000006f0


	//   ....[4]....
        /*0090*/ 	.word	0x00000720


	//   ....[5]....
        /*0094*/ 	.word	0x000007b0


	//----- nvinfo : EIATTR_EXIT_INSTR_OFFSETS
	.align		4
.L_437:
        /*0098*/ 	.byte	0x04, 0x1c
        /*009a*/ 	.short	(.L_439 - .L_438)


	//   ....[0]....
.L_438:
        /*009c*/ 	.word	0x00000820


	//   ....[1]....
        /*00a0*/ 	.word	0x00000890


	//----- nvinfo : EIATTR_MAX_THREADS
	.align		4
.L_439:
        /*00a4*/ 	.byte	0x04, 0x05
        /*00a6*/ 	.short	(.L_441 - .L_440)
.L_440:
        /*00a8*/ 	.word	0x00000040
        /*00ac*/ 	.word	0x00000001
        /*00b0*/ 	.word	0x00000001
.L_441:


//--------------------- .nv.info.tvmgen_default_fused_nn_conv2d_add_add_nn_relu_2_kernel --------------------------
	.section	.nv.info.tvmgen_default_fused_nn_conv2d_add_add_nn_relu_2_kernel,"",@"SHT_CUDA_INFO"
	.sectionflags	@""
	.align	4


	//----- nvinfo : EIATTR_CUDA_API_VERSION
	.align		4
        /*0000*/ 	.byte	0x04, 0x37
        /*0002*/ 	.short	(.L_443 - .L_442)
.L_442:
        /*0004*/ 	.word	0x0000007e


	//----- nvinfo : EIATTR_SW2861232_WAR
	.align		4
.L_443:
        /*0008*/ 	.byte	0x01, 0x35
	.zero		2


	//----- nvinfo : EIATTR_PARAM_CBANK
	.align		4
        /*000c*/ 	.byte	0x04, 0x0a
        /*000e*/ 	.short	(.L_445 - .L_444)
	.align		4
.L_444:
        /*0010*/ 	.word	index@(.nv.constant0.tvmgen_default_fused_nn_conv2d_add_add_nn_relu_2_kernel)
        /*0014*/ 	.short	0x0160
        /*0016*/ 	.short	0x0028


	//----- nvinfo : EIATTR_CBANK_PARAM_SIZE
	.align		4
.L_445:
        /*0018*/ 	.byte	0x03, 0x19
        /*001a*/ 	.short	0x0028


	//----- nvinfo : EIATTR_KPARAM_INFO
	.align		4
        /*001c*/ 	.byte	0x04, 0x17
        /*001e*/ 	.short	(.L_447 - .L_446)
.L_446:
        /*0020*/ 	.word	0x00000000
        /*0024*/ 	.short	0x0004
        /*0026*/ 	.short	0x0020
        /*0028*/ 	.byte	0x00, 0xf0, 0x21, 0x00


	//----- nvinfo : EIATTR_KPARAM_INFO
	.align		4
.L_447:
        /*002c*/ 	.byte	0x04, 0x17
        /*002e*/ 	.short	(.L_449 - .L_448)
.L_448:
        /*0030*/ 	.word	0x00000000
        /*0034*/ 	.short	0x0003
        /*0036*/ 	.short	0x0018
        /*0038*/ 	.byte	0x00, 0xf0, 0x21, 0x00


	//----- nvinfo : EIATTR_KPARAM_INFO
	.align		4
.L_449:
        /*003c*/ 	.byte	0x04, 0x17
        /*003e*/ 	.short	(.L_451 - .L_450)
.L_450:
        /*0040*/ 	.word	0x00000000
        /*0044*/ 	.short	0x0002
        /*0046*/ 	.short	0x0010
        /*0048*/ 	.byte	0x00, 0xf0, 0x21, 0x00


	//----- nvinfo : EIATTR_KPARAM_INFO
	.align		4
.L_451:
        /*004c*/ 	.byte	0x04, 0x17
        /*004e*/ 	.short	(.L_453 - .L_452)
.L_452:
        /*0050*/ 	.word	0x00000000
        /*0054*/ 	.short	0x0001
        /*0056*/ 	.short	0x0008
        /*0058*/ 	.byte	0x00, 0xf0, 0x21, 0x00


	//----- nvinfo : EIATTR_KPARAM_INFO
	.align		4
.L_453:
        /*005c*/ 	.byte	0x04, 0x17
        /*005e*/ 	.short	(.L_455 - .L_454)
.L_454:
        /*0060*/ 	.word	0x00000000
        /*0064*/ 	.short	0x0000
        /*0066*/ 	.short	0x0000
        /*0068*/ 	.byte	0x00, 0xf0, 0x21, 0x00


	//----- nvinfo : EIATTR_MAXREG_COUNT
	.align		4
.L_455:
        /*006c*/ 	.byte	0x03, 0x1b
        /*006e*/ 	.short	0x00ff


	//----- nvinfo : EIATTR_EXIT_INSTR_OFFSETS
	.align		4
        /*0070*/ 	.byte	0x04, 0x1c
        /*0072*/ 	.short	(.L_457 - .L_456)


	//   ....[0]....
.L_456:
        /*0074*/ 	.word	0x00000dd0


	//----- nvinfo : EIATTR_CTAIDZ_USED
	.align		4
.L_457:
        /*0078*/ 	.byte	0x01, 0x04
	.zero		2


	//----- nvinfo : EIATTR_MAX_THREADS
	.align		4
        /*007c*/ 	.byte	0x04, 0x05
        /*007e*/ 	.short	(.L_459 - .L_458)
.L_458:
        /*0080*/ 	.word	0x000000e0
        /*0084*/ 	.word	0x00000001
        /*0088*/ 	.word	0x00000001
.L_459:


//--------------------- .nv.info.tvmgen_default_fused_nn_batch_flatten_kernel --------------------------
	.section	.nv.info.tvmgen_default_fused_nn_batch_flatten_kernel,"",@"SHT_CUDA_INFO"
	.sectionflags	@""
	.align	4


	//----- nvinfo : EIATTR_CUDA_API_VERSION
	.align		4
        /*0000*/ 	.byte	0x04, 0x37
        /*0002*/ 	.short	(.L_461 - .L_460)
.L_460:
        /*0004*/ 	.word	0x0000007e


	//----- nvinfo : EIATTR_SW2861232_WAR
	.align		4
.L_461:
        /*0008*/ 	.byte	0x01, 0x35
	.zero		2


	//----- nvinfo : EIATTR_PARAM_CBANK
	.align		4
        /*000c*/ 	.byte	0x04, 0x0a
        /*000e*/ 	.short	(.L_463 - .L_462)
	.align		4
.L_462:
        /*0010*/ 	.word	index@(.nv.constant0.tvmgen_default_fused_nn_batch_flatten_kernel)
        /*0014*/ 	.short	0x0160
        /*0016*/ 	.short	0x0010


	//----- nvinfo : EIATTR_CBANK_PARAM_SIZE
	.align		4
.L_463:
        /*0018*/ 	.byte	0x03, 0x19
        /*001a*/ 	.short	0x0010


	//----- nvinfo : EIATTR_KPARAM_INFO
	.align		4
        /*001c*/ 	.byte	0x04, 0x17
        /*001e*/ 	.short	(.L_465 - .L_464)
.L_464:
        /*0020*/ 	.word	0x00000000
        /*0024*/ 	.short	0x0001
        /*0026*/ 	.short	0x0008
        /*0028*/ 	.byte	0x00, 0xf0, 0x21, 0x00


	//----- nvinfo : EIATTR_KPARAM_INFO
	.align		4
.L_465:
        /*002c*/ 	.byte	0x04, 0x17
        /*002e*/ 	.short	(.L_467 - .L_466)
.L_466:
        /*0030*/ 	.word	0x00000000
        /*0034*/ 	.short	0x0000
        /*0036*/ 	.short	0x0000
        /*0038*/ 	.byte	0x00, 0xf0, 0x21, 0x00


	//----- nvinfo : EIATTR_MAXREG_COUNT
	.align		4
.L_467:
        /*003c*/ 	.byte	0x03, 0x1b
        /*003e*/ 	.short	0x0040


	//----- nvinfo : EIATTR_EXIT_INSTR_OFFSETS
	.align		4
        /*0040*/ 	.byte	0x04, 0x1c
        /*0042*/ 	.short	(.L_469 - .L_468)


	//   ....[0]....
.L_468:
        /*0044*/ 	.word	0x000000a0


	//----- nvinfo : EIATTR_MAX_THREADS
	.align		4
.L_469:
        /*0048*/ 	.byte	0x04, 0x05
        /*004a*/ 	.short	(.L_471 - .L_470)
.L_470:
        /*004c*/ 	.word	0x00000400
        /*0050*/ 	.word	0x00000001
        /*0054*/ 	.word	0x00000001
.L_471:


//--------------------- .nv.info.tvmgen_default_fused_nn_contrib_conv2d_winograd_without_weight_transform_add_nn_relu_3_kernel --------------------------
	.section	.nv.info.tvmgen_default_fused_nn_contrib_conv2d_winograd_without_weight_transform_add_nn_relu_3_kernel,"",@"SHT_CUDA_INFO"
	.sectionflags	@""
	.align	4


	//----- nvinfo : EIATTR_CUDA_API_VERSION
	.align		4
        /*0000*/ 	.byte	0x04, 0x37
        /*0002*/ 	.short	(.L_473 - .L_472)
.L_472:
        /*0004*/ 	.word	0x0000007e


	//----- nvinfo : EIATTR_SW2861232_WAR
	.align		4
.L_473:
        /*0008*/ 	.byte	0x01, 0x35
	.zero		2


	//----- nvinfo : EIATTR_PARAM_CBANK
	.align		4
        /*000c*/ 	.byte	0x04, 0x0a
        /*000e*/ 	.short	(.L_475 - .L_474)
	.align		4
.L_474:
        /*0010*/ 	.word	index@(.nv.constant0.tvmgen_default_fused_nn_contrib_conv2d_winograd_without_weight_transform_add_nn_relu_3_kernel)
        /*0014*/ 	.short	0x0160
        /*0016*/ 	.short	0x0010


	//----- nvinfo : EIATTR_CBANK_PARAM_SIZE
	.align		4
.L_475:
        /*0018*/ 	.byte	0x03, 0x19
        /*001a*/ 	.short	0x0010


	//----- nvinfo : EIATTR_KPARAM_INFO
	.align		4
        /*001c*/ 	.byte	0x04, 0x17
        /*001e*/ 	.short	(.L_477 - .L_476)
.L_476:
        /*0020*/ 	.word	0x00000000
        /*0024*/ 	.short	0x0001
        /*0026*/ 	.short	0x0008
        /*0028*/ 	.byte	0x00, 0xf0, 0x21, 0x00


	//----- nvinfo : EIATTR_KPARAM_INFO
	.align		4
.L_477:
        /*002c*/ 	.byte	0x04, 0x17
        /*002e*/ 	.short	(.L_479 - .L_478)
.L_478:
        /*0030*/ 	.word	0x00000000
        /*0034*/ 	.short	0x0000
        /*0036*/ 	.short	0x0000
        /*0038*/ 	.byte	0x00, 0xf0, 0x21, 0x00


	//----- nvinfo : EIATTR_MAXREG_COUNT
	.align		4
.L_479:
        /*003c*/ 	.byte	0x03, 0x1b
        /*003e*/ 	.short	0x00ff


	//----- nvinfo : EIATTR_EXIT_INSTR_OFFSETS
	.align		4
        /*0040*/ 	.byte	0x04, 0x1c
        /*0042*/ 	.short	(.L_481 - .L_480)


	//   ....[0]....
.L_480:
        /*0044*/ 	.word	0x000007a0


	//----- nvinfo : EIATTR_MAX_THREADS
	.align		4
.L_481:
        /*0048*/ 	.byte	0x04, 0x05
        /*004a*/ 	.short	(.L_483 - .L_482)
.L_482:
        /*004c*/ 	.word	0x00000080
        /*0050*/ 	.word	0x00000001
        /*0054*/ 	.word	0x00000001
.L_483:


//--------------------- .nv.info.tvmgen_default_fused_nn_max_pool2d_kernel --------------------------
	.section	.nv.info.tvmgen_default_fused_nn_max_pool2d_kernel,"",@"SHT_CUDA_INFO"
	.sectionflags	@""
	.align	4


	//----- nvinfo : EIATTR_CUDA_API_VERSION
	.align		4
        /*0000*/ 	.byte	0x04, 0x37
        /*0002*/ 	.short	(.L_485 - .L_484)
.L_484:
        /*0004*/ 	.word	0x0000007e


	//----- nvinfo : EIATTR_SW2861232_WAR
	.align		4
.L_485:
        /*0008*/ 	.byte	0x01, 0x35
	.zero		2


	//----- nvinfo : EIATTR_PARAM_CBANK
	.align		4
        /*000c*/ 	.byte	0x04, 0x0a
        /*000e*/ 	.short	(.L_487 - .L_486)
	.align		4
.L_486:
        /*0010*/ 	.word	index@(.nv.constant0.tvmgen_default_fused_nn_max_pool2d_kernel)
        /*0014*/ 	.short	0x0160
        /*0016*/ 	.short	0x0010


	//----- nvinfo : EIATTR_CBANK_PARAM_SIZE
	.align		4
.L_487:
        /*0018*/ 	.byte	0x03, 0x19
        /*001a*/ 	.short	0x0010


	//----- nvinfo : EIATTR_KPARAM_INFO
	.align		4
        /*001c*/ 	.byte	0x04, 0x17
        /*001e*/ 	.short	(.L_489 - .L_488)
.L_488:
        /*0020*/ 	.word	0x00000000
        /*0024*/ 	.short	0x0001
        /*0026*/ 	.short	0x0008
        /*0028*/ 	.byte	0x00, 0xf0, 0x21, 0x00


	//----- nvinfo : EIATTR_KPARAM_INFO
	.align		4
.L_489:
        /*002c*/ 	.byte	0x04, 0x17
        /*002e*/ 	.short	(.L_491 - .L_490)
.L_490:
        /*0030*/ 	.word	0x00000000
        /*0034*/ 	.short	0x0000
        /*0036*/ 	.short	0x0000
        /*0038*/ 	.byte	0x00, 0xf0, 0x21, 0x00


	//----- nvinfo : EIATTR_MAXREG_COUNT
	.align		4
.L_491:
        /*003c*/ 	.byte	0x03, 0x1b
        /*003e*/ 	.short	0x0040


	//----- nvinfo : EIATTR_EXIT_INSTR_OFFSETS
	.align		4
        /*0040*/ 	.byte	0x04, 0x1c
        /*0042*/ 	.short	(.L_493 - .L_492)


	//   ....[0]....
.L_492:
        /*0044*/ 	.word	0x000003d0


	//----- nvinfo : EIATTR_MAX_THREADS
	.align		4
.L_493:
        /*0048*/ 	.byte	0x04, 0x05
        /*004a*/ 	.short	(.L_495 - .L_494)
.L_494:
        /*004c*/ 	.word	0x00000400
        /*0050*/ 	.word	0x00000001
        /*0054*/ 	.word	0x00000001
.L_495:


//--------------------- .nv.info.tvmgen_default_fused_nn_conv2d_add_3_kernel --------------------------
	.section	.nv.info.tvmgen_default_fused_nn_conv2d_add_3_kernel,"",@"SHT_CUDA_INFO"
	.sectionflags	@""
	.align	4


	//----- nvinfo : EIATTR_CUDA_API_VERSION
	.align		4
        /*0000*/ 	.byte	0x04, 0x37
        /*0002*/ 	.short	(.L_497 - .L_496)
.L_496:
        /*0004*/ 	.word	0x0000007e


	//----- nvinfo : EIATTR_SW2861232_WAR
	.align		4
.L_497:
        /*0008*/ 	.byte	0x01, 0x35
	.zero		2


	//----- nvinfo : EIATTR_PARAM_CBANK
	.align		4
        /*000c*/ 	.byte	0x04, 0x0a
        /*000e*/ 	.short	(.L_499 - .L_498)
	.align		4
.L_498:
        /*0010*/ 	.word	index@(.nv.constant0.tvmgen_default_fused_nn_conv2d_add_3_kernel)
        /*0014*/ 	.short	0x0160
        /*0016*/ 	.short	0x0020


	//----- nvinfo : EIATTR_CBANK_PARAM_SIZE
	.align		4
.L_499:
        /*0018*/ 	.byte	0x03, 0x19
        /*001a*/ 	.short	0x0020


	//----- nvinfo : EIATTR_KPARAM_INFO
	.align		4
        /*001c*/ 	.byte	0x04, 0x17
        /*001e*/ 	.short	(.L_501 - .L_500)
.L_500:
        /*0020*/ 	.word	0x00000000
        /*0024*/ 	.short	0x0003
        /*0026*/ 	.short	0x0018
        /*0028*/ 	.byte	0x00, 0xf0, 0x21, 0x00


	//----- nvinfo : EIATTR_KPARAM_INFO
	.align		4
.L_501:
        /*002c*/ 	.byte	0x04, 0x17
        /*002e*/ 	.short	(.L_503 - .L_502)
.L_502:
        /*0030*/ 	.word	0x00000000
        /*0034*/ 	.short	0x0002
        /*0036*/ 	.short	0x0010
        /*0038*/ 	.byte	0x00, 0xf0, 0x21, 0x00


	//----- nvinfo : EIATTR_KPARAM_INFO
	.align		4
.L_503:
        /*003c*/ 	.byte	0x04, 0x17
        /*003e*/ 	.short	(.L_505 - .L_504)
.L_504:
        /*0040*/ 	.word	0x00000000
        /*0044*/ 	.short	0x0001
        /*0046*/ 	.short	0x0008
        /*0048*/ 	.byte	0x00, 0xf0, 0x21, 0x00


	//----- nvinfo : EIATTR_KPARAM_INFO
	.align		4
.L_505:
        /*004c*/ 	.byte	0x04, 0x17
        /*004e*/ 	.short	(.L_507 - .L_506)
.L_506:
        /*0050*/ 	.word	0x00000000
        /*0054*/ 	.short	0x0000
        /*0056*/ 	.short	0x0000
        /*0058*/ 	.byte	0x00, 0xf0, 0x21, 0x00


	//----- nvinfo : EIATTR_MAXREG_COUNT
	.align		4
.L_507:
        /*005c*/ 	.byte	0x03, 0x1b
        /*005e*/ 	.short	0x00ff


	//----- nvinfo : EIATTR_EXIT_INSTR_OFFSETS
	.align		4
        /*0060*/ 	.byte	0x04, 0x1c
        /*0062*/ 	.short	(.L_509 - .L_508)


	//   ....[0]....
.L_508:
        /*0064*/ 	.word	0x00000b10


	//----- nvinfo : EIATTR_CTAIDZ_USED
	.align		4
.L_509:
        /*0068*/ 	.byte	0x01, 0x04
	.zero		2


	//----- nvinfo : EIATTR_MAX_THREADS
	.align		4
        /*006c*/ 	.byte	0x04, 0x05
        /*006e*/ 	.short	(.L_511 - .L_510)
.L_510:
        /*0070*/ 	.word	0x000000e0
        /*0074*/ 	.word	0x00000001
        /*0078*/ 	.word	0x00000001
.L_511:


//--------------------- .nv.info.tvmgen_default_fused_nn_contrib_conv2d_winograd_without_weight_transform_add_nn_relu_2_kernel_2 --------------------------
	.section	.nv.info.tvmgen_default_fused_nn_contrib_conv2d_winograd_without_weight_transform_add_nn_relu_2_kernel_2,"",@"SHT_CUDA_INFO"
	.sectionflags	@""
	.align	4


	//----- nvinfo : EIATTR_CUDA_API_VERSION
	.align		4
        /*0000*/ 	.byte	0x04, 0x37
        /*0002*/ 	.short	(.L_513 - .L_512)
.L_512:
        /*0004*/ 	.word	0x0000007e


	//----- nvinfo : EIATTR_SW2861232_WAR
	.align		4
.L_513:
        /*0008*/ 	.byte	0x01, 0x35
	.zero		2


	//----- nvinfo : EIATTR_PARAM_CBANK
	.align		4
        /*000c*/ 	.byte	0x04, 0x0a
        /*000e*/ 	.short	(.L_515 - .L_514)
	.align		4
.L_514:
        /*0010*/ 	.word	index@(.nv.constant0.tvmgen_default_fused_nn_contrib_conv2d_winograd_without_weight_transform_add_nn_relu_2_kernel_2)
        /*0014*/ 	.short	0x0160
        /*0016*/ 	.short	0x0018


	//----- nvinfo : EIATTR_CBANK_PARAM_SIZE
	.align		4
.L_515:
        /*0018*/ 	.byte	0x03, 0x19
        /*001a*/ 	.short	0x0018


	//----- nvinfo : EIATTR_KPARAM_INFO
	.align		4
        /*001c*/ 	.byte	0x04, 0x17
        /*001e*/ 	.short	(.L_517 - .L_516)
.L_516:
        /*0020*/ 	.word	0x00000000
        /*0024*/ 	.short	0x0002
        /*0026*/ 	.short	0x0010
        /*0028*/ 	.byte	0x00, 0xf0, 0x21, 0x00


	//----- nvinfo : EIATTR_KPARAM_INFO
	.align		4
.L_517:
        /*002c*/ 	.byte	0x04, 0x17
        /*002e*/ 	.short	(.L_519 - .L_518)
.L_518:
        /*0030*/ 	.word	0x00000000
        /*0034*/ 	.short	0x0001
        /*0036*/ 	.short	0x0008
        /*0038*/ 	.byte	0x00, 0xf0, 0x21, 0x00


	//----- nvinfo : EIATTR_KPARAM_INFO
	.align		4
.L_519:
        /*003c*/ 	.byte	0x04, 0x17
        /*003e*/ 	.short	(.L_521 - .L_520)
.L_520:
        /*0040*/ 	.word	0x00000000
        /*0044*/ 	.short	0x0000
        /*0046*/ 	.short	0x0000
        /*0048*/ 	.byte	0x00, 0xf0, 0x21, 0x00


	//----- nvinfo : EIATTR_MAXREG_COUNT
	.align		4
.L_521:
        /*004c*/ 	.byte	0x03, 0x1b
        /*004e*/ 	.short	0x00ff


	//----- nvinfo : EIATTR_EXIT_INSTR_OFFSETS
	.align		4
        /*0050*/ 	.byte	0x04, 0x1c
        /*0052*/ 	.short	(.L_523 - .L_522)


	//   ....[0]....
.L_522:
        /*0054*/ 	.word	0x00000650


	//----- nvinfo : EIATTR_MAX_THREADS
	.align		4
.L_523:
        /*0058*/ 	.byte	0x04, 0x05
        /*005a*/ 	.short	(.L_525 - .L_524)
.L_524:
        /*005c*/ 	.word	0x00000080
        /*0060*/ 	.word	0x00000001
        /*0064*/ 	.word	0x00000001
.L_525:


//--------------------- .nv.info.tvmgen_default_fused_nn_conv2d_add_2_kernel --------------------------
	.section	.nv.info.tvmgen_default_fused_nn_conv2d_add_2_kernel,"",@"SHT_CUDA_INFO"
	.sectionflags	@""
	.align	4


	//----- nvinfo : EIATTR_CUDA_API_VERSION
	.align		4
        /*0000*/ 	.byte	0x04, 0x37
        /*0002*/ 	.short	(.L_527 - .L_526)
.L_526:
        /*0004*/ 	.word	0x0000007e


	//----- nvinfo : EIATTR_SW2861232_WAR
	.align		4
.L_527:
        /*0008*/ 	.byte	0x01, 0x35
	.zero		2


	//----- nvinfo : EIATTR_PARAM_CBANK
	.align		4
        /*000c*/ 	.byte	0x04, 0x0a
        /*000e*/ 	.short	(.L_529 - .L_528)
	.align		4
.L_528:
        /*0010*/ 	.word	index@(.nv.constant0.tvmgen_default_fused_nn_conv2d_add_2_kernel)
        /*0014*/ 	.short	0x0160
        /*0016*/ 	.short	0x0020


	//----- nvinfo : EIATTR_CBANK_PARAM_SIZE
	.align		4
.L_529:
        /*0018*/ 	.byte	0x03, 0x19
        /*001a*/ 	.short	0x0020


	//----- nvinfo : EIATTR_KPARAM_INFO
	.align		4
        /*001c*/ 	.byte	0x04, 0x17
        /*001e*/ 	.short	(.L_531 - .L_530)
.L_530:
        /*0020*/ 	.word	0x00000000
        /*0024*/ 	.short	0x0003
        /*0026*/ 	.short	0x0018
        /*0028*/ 	.byte	0x00, 0xf0, 0x21, 0x00


	//----- nvinfo : EIATTR_KPARAM_INFO
	.align		4
.L_531:
        /*002c*/ 	.byte	0x04, 0x17
        /*002e*/ 	.short	(.L_533 - .L_532)
.L_532:
        /*0030*/ 	.word	0x00000000
        /*0034*/ 	.short	0x0002
        /*0036*/ 	.short	0x0010
        /*0038*/ 	.byte	0x00, 0xf0, 0x21, 0x00


	//----- nvinfo : EIATTR_KPARAM_INFO
	.align		4
.L_533:
        /*003c*/ 	.byte	0x04, 0x17
        /*003e*/ 	.short	(.L_535 - .L_534)
.L_534:
        /*0040*/ 	.word	0x00000000
        /*0044*/ 	.short	0x0001
        /*0046*/ 	.short	0x0008
        /*0048*/ 	.byte	0x00, 0xf0, 0x21, 0x00


	//----- nvinfo : EIATTR_KPARAM_INFO
	.align		4
.L_535:
        /*004c*/ 	.byte	0x04, 0x17
        /*004e*/ 	.short	(.L_537 - .L_536)
.L_536:
        /*0050*/ 	.word	0x00000000
        /*0054*/ 	.short	0x0000
        /*0056*/ 	.short	0x0000
        /*0058*/ 	.byte	0x00, 0xf0, 0x21, 0x00


	//----- nvinfo : EIATTR_MAXREG_COUNT
	.align		4
.L_537:
        /*005c*/ 	.byte	0x03, 0x1b
        /*005e*/ 	.short	0x00ff


	//----- nvinfo : EIATTR_EXIT_INSTR_OFFSETS
	.align		4
        /*0060*/ 	.byte	0x04, 0x1c
        /*0062*/ 	.short	(.L_539 - .L_538)


	//   ....[0]....
.L_538:
        /*0064*/ 	.word	0x000011b0


	//----- nvinfo : EIATTR_CTAIDZ_USED
	.align		4
.L_539:
        /*0068*/ 	.byte	0x01, 0x04
	.zero		2


	//----- nvinfo : EIATTR_MAX_THREADS
	.align		4
        /*006c*/ 	.byte	0x04, 0x05
        /*006e*/ 	.short	(.L_541 - .L_540)
.L_540:
        /*0070*/ 	.word	0x00000070
        /*0074*/ 	.word	0x00000001
        /*0078*/ 	.word	0x00000001
.L_541:


//--------------------- .nv.info.tvmgen_default_fused_nn_global_avg_pool2d_kernel --------------------------
	.section	.nv.info.tvmgen_default_fused_nn_global_avg_pool2d_kernel,"",@"SHT_CUDA_INFO"
	.sectionflags	@""
	.align	4


	//----- nvinfo : EIATTR_CUDA_API_VERSION
	.align		4
        /*0000*/ 	.byte	0x04, 0x37
        /*0002*/ 	.short	(.L_543 - .L_542)
.L_542:
        /*0004*/ 	.word	0x0000007e


	//----- nvinfo : EIATTR_SW2861232_WAR
	.align		4
.L_543:
        /*0008*/ 	.byte	0x01, 0x35
	.zero		2


	//----- nvinfo : EIATTR_PARAM_CBANK
	.align		4
        /*000c*/ 	.byte	0x04, 0x0a
        /*000e*/ 	.short	(.L_545 - .L_544)
	.align		4
.L_544:
        /*0010*/ 	.word	index@(.nv.constant0.tvmgen_default_fused_nn_global_avg_pool2d_kernel)
        /*0014*/ 	.short	0x0160
        /*0016*/ 	.short	0x0010


	//----- nvinfo : EIATTR_CBANK_PARAM_SIZE
	.align		4
.L_545:
        /*0018*/ 	.byte	0x03, 0x19
        /*001a*/ 	.short	0x0010


	//----- nvinfo : EIATTR_KPARAM_INFO
	.align		4
        /*001c*/ 	.byte	0x04, 0x17
        /*001e*/ 	.short	(.L_547 - .L_546)
.L_546:
        /*0020*/ 	.word	0x00000000
        /*0024*/ 	.short	0x0001
        /*0026*/ 	.short	0x0008
        /*0028*/ 	.byte	0x00, 0xf0, 0x21, 0x00


	//----- nvinfo : EIATTR_KPARAM_INFO
	.align		4
.L_547:
        /*002c*/ 	.byte	0x04, 0x17
        /*002e*/ 	.short	(.L_549 - .L_548)
.L_548:
        /*0030*/ 	.word	0x00000000
        /*0034*/ 	.short	0x0000
        /*0036*/ 	.short	0x0000
        /*0038*/ 	.byte	0x00, 0xf0, 0x21, 0x00


	//----- nvinfo : EIATTR_MAXREG_COUNT
	.align		4
.L_549:
        /*003c*/ 	.byte	0x03, 0x1b
        /*003e*/ 	.short	0x0040


	//----- nvinfo : EIATTR_COOP_GROUP_MASK_REGIDS
	.align		4
        /*0040*/ 	.byte	0x04, 0x29
        /*0042*/ 	.short	(.L_551 - .L_550)


	//   ....[0]....
.L_550:
        /*0044*/ 	.word	0x05000007


	//   ....[1]....
        /*0048*/ 	.word	0x05000007


	//   ....[2]....
        /*004c*/ 	.word	0x05000007


	//   ....[3]....
        /*0050*/ 	.word	0x05000007


	//   ....[4]....
        /*0054*/ 	.word	0x05000007


	//   ....[5]....
        /*0058*/ 	.word	0x05000007


	//----- nvinfo : EIATTR_COOP_GROUP_INSTR_OFFSETS
	.align		4
.L_551:
        /*005c*/ 	.byte	0x04, 0x28
        /*005e*/ 	.short	(.L_553 - .L_552)


	//   ....[0]....
.L_552:
        /*0060*/ 	.word	0x00000120


	//   ....[1]....
        /*0064*/ 	.word	0x00000140


	//   ....[2]....
        /*0068*/ 	.word	0x00000160


	//   ....[3]....
        /*006c*/ 	.word	0x00000190


	//   ....[4]....
        /*0070*/ 	.word	0x000001b0


	//   ....[5]....
        /*0074*/ 	.word	0x000001d0


	//----- nvinfo : EIATTR_EXIT_INSTR_OFFSETS
	.align		4
.L_553:
        /*0078*/ 	.byte	0x04, 0x1c
        /*007a*/ 	.short	(.L_555 - .L_554)


	//   ....[0]....
.L_554:
        /*007c*/ 	.word	0x000001e0


	//   ....[1]....
        /*0080*/ 	.word	0x00000220


	//----- nvinfo : EIATTR_MAX_THREADS
	.align		4
.L_555:
        /*0084*/ 	.byte	0x04, 0x05
        /*0086*/ 	.short	(.L_557 - .L_556)
.L_556:
        /*0088*/ 	.word	0x00000400
        /*008c*/ 	.word	0x00000001
        /*0090*/ 	.word	0x00000001
.L_557:


//--------------------- .nv.info.tvmgen_default_fused_nn_conv2d_add_1_kernel --------------------------
	.section	.nv.info.tvmgen_default_fused_nn_conv2d_add_1_kernel,"",@"SHT_CUDA_INFO"
	.sectionflags	@""
	.align	4


	//----- nvinfo : EIATTR_CUDA_API_VERSION
	.align		4
        /*0000*/ 	.byte	0x04, 0x37
        /*0002*/ 	.short	(.L_559 - .L_558)
.L_558:
        /*0004*/ 	.word	0x0000007e


	//----- nvinfo : EIATTR_SW2861232_WAR
	.align		4
.L_559:
        /*0008*/ 	.byte	0x01, 0x35
	.zero		2


	//----- nvinfo : EIATTR_PARAM_CBANK
	.align		4
        /*000c*/ 	.byte	0x04, 0x0a
        /*000e*/ 	.short	(.L_561 - .L_560)
	.align		4
.L_560:
        /*0010*/ 	.word	index@(.nv.constant0.tvmgen_default_fused_nn_conv2d_add_1_kernel)
        /*0014*/ 	.short	0x0160
        /*0016*/ 	.short	0x0020


	//----- nvinfo : EIATTR_CBANK_PARAM_SIZE
	.align		4
.L_561:
        /*0018*/ 	.byte	0x03, 0x19
        /*001a*/ 	.short	0x0020


	//----- nvinfo : EIATTR_KPARAM_INFO
	.align		4
        /*001c*/ 	.byte	0x04, 0x17
        /*001e*/ 	.short	(.L_563 - .L_562)
.L_562:
        /*0020*/ 	.word	0x00000000
        /*0024*/ 	.short	0x0003
        /*0026*/ 	.short	0x0018
        /*0028*/ 	.byte	0x00, 0xf0, 0x21, 0x00


	//----- nvinfo : EIATTR_KPARAM_INFO
	.align		4
.L_563:
        /*002c*/ 	.byte	0x04, 0x17
        /*002e*/ 	.short	(.L_565 - .L_564)
.L_564:
        /*0030*/ 	.word	0x00000000
        /*0034*/ 	.short	0x0002
        /*0036*/ 	.short	0x0010
        /*0038*/ 	.byte	0x00, 0xf0, 0x21, 0x00


	//----- nvinfo : EIATTR_KPARAM_INFO
	.align		4
.L_565:
        /*003c*/ 	.byte	0x04, 0x17
        /*003e*/ 	.short	(.L_567 - .L_566)
.L_566:
        /*0040*/ 	.word	0x00000000
        /*0044*/ 	.short	0x0001
        /*0046*/ 	.short	0x0008
        /*0048*/ 	.byte	0x00, 0xf0, 0x21, 0x00


	//----- nvinfo : EIATTR_KPARAM_INFO
	.align		4
.L_567:
        /*004c*/ 	.byte	0x04, 0x17
        /*004e*/ 	.short	(.L_569 - .L_568)
.L_568:
        /*0050*/ 	.word	0x00000000
        /*0054*/ 	.short	0x0000
        /*0056*/ 	.short	0x0000
        /*0058*/ 	.byte	0x00, 0xf0, 0x21, 0x00


	//----- nvinfo : EIATTR_MAXREG_COUNT
	.align		4
.L_569:
        /*005c*/ 	.byte	0x03, 0x1b
        /*005e*/ 	.short	0x00ff


	//----- nvinfo : EIATTR_EXIT_INSTR_OFFSETS
	.align		4
        /*0060*/ 	.byte	0x04, 0x1c
        /*0062*/ 	.short	(.L_571 - .L_570)


	//   ....[0]....
.L_570:
        /*0064*/ 	.word	0x00001d30


	//----- nvinfo : EIATTR_CTAIDZ_USED
	.align		4
.L_571:
        /*0068*/ 	.byte	0x01, 0x04
	.zero		2


	//----- nvinfo : EIATTR_MAX_THREADS
	.align		4
        /*006c*/ 	.byte	0x04, 0x05
        /*006e*/ 	.short	(.L_573 - .L_572)
.L_572:
        /*0070*/ 	.word	0x00000080
        /*0074*/ 	.word	0x00000001
        /*0078*/ 	.word	0x00000001
.L_573:


//--------------------- .nv.info.tvmgen_default_fused_nn_conv2d_add_add_nn_relu_kernel --------------------------
	.section	.nv.info.tvmgen_default_fused_nn_conv2d_add_add_nn_relu_kernel,"",@"SHT_CUDA_INFO"
	.sectionflags	@""
	.align	4


	//----- nvinfo : EIATTR_CUDA_API_VERSION
	.align		4
        /*0000*/ 	.byte	0x04, 0x37
        /*0002*/ 	.short	(.L_575 - .L_574)
.L_574:
        /*0004*/ 	.word	0x0000007e


	//----- nvinfo : EIATTR_SW2861232_WAR
	.align		4
.L_575:
        /*0008*/ 	.byte	0x01, 0x35
	.zero		2


	//----- nvinfo : EIATTR_PARAM_CBANK
	.align		4
        /*000c*/ 	.byte	0x04, 0x0a
        /*000e*/ 	.short	(.L_577 - .L_576)
	.align		4
.L_576:
        /*0010*/ 	.word	index@(.nv.constant0.tvmgen_default_fused_nn_conv2d_add_add_nn_relu_kernel)
        /*0014*/ 	.short	0x0160
        /*0016*/ 	.short	0x0028


	//----- nvinfo : EIATTR_CBANK_PARAM_SIZE
	.align		4
.L_577:
        /*0018*/ 	.byte	0x03, 0x19
        /*001a*/ 	.short	0x0028


	//----- nvinfo : EIATTR_KPARAM_INFO
	.align		4
        /*001c*/ 	.byte	0x04, 0x17
        /*001e*/ 	.short	(.L_579 - .L_578)
.L_578:
        /*0020*/ 	.word	0x00000000
        /*0024*/ 	.short	0x0004
        /*0026*/ 	.short	0x0020
        /*0028*/ 	.byte	0x00, 0xf0, 0x21, 0x00


	//----- nvinfo : EIATTR_KPARAM_INFO
	.align		4
.L_579:
        /*002c*/ 	.byte	0x04, 0x17
        /*002e*/ 	.short	(.L_581 - .L_580)
.L_580:
        /*0030*/ 	.word	0x00000000
        /*0034*/ 	.short	0x0003
        /*0036*/ 	.short	0x0018
        /*0038*/ 	.byte	0x00, 0xf0, 0x21, 0x00


	//----- nvinfo : EIATTR_KPARAM_INFO
	.align		4
.L_581:
        /*003c*/ 	.byte	0x04, 0x17
        /*003e*/ 	.short	(.L_583 - .L_582)
.L_582:
        /*0040*/ 	.word	0x00000000
        /*0044*/ 	.short	0x0002
        /*0046*/ 	.short	0x0010
        /*0048*/ 	.byte	0x00, 0xf0, 0x21, 0x00


	//----- nvinfo : EIATTR_KPARAM_INFO
	.align		4
.L_583:
        /*004c*/ 	.byte	0x04, 0x17
        /*004e*/ 	.short	(.L_585 - .L_584)
.L_584:
        /*0050*/ 	.word	0x00000000
        /*0054*/ 	.short	0x0001
        /*0056*/ 	.short	0x0008
        /*0058*/ 	.byte	0x00, 0xf0, 0x21, 0x00


	//----- nvinfo : EIATTR_KPARAM_INFO
	.align		4
.L_585:
        /*005c*/ 	.byte	0x04, 0x17
        /*005e*/ 	.short	(.L_587 - .L_586)
.L_586:
        /*0060*/ 	.word	0x00000000
        /*0064*/ 	.short	0x0000
        /*0066*/ 	.short	0x0000
        /*0068*/ 	.byte	0x00, 0xf0, 0x21, 0x00


	//----- nvinfo : EIATTR_MAXREG_COUNT
	.align		4
.L_587:
        /*006c*/ 	.byte	0x03, 0x1b
        /*006e*/ 	.short	0x0080


	//----- nvinfo : EIATTR_EXIT_INSTR_OFFSETS
	.align		4
        /*0070*/ 	.byte	0x04, 0x1c
        /*0072*/ 	.short	(.L_589 - .L_588)


	//   ....[0]....
.L_588:
        /*0074*/ 	.word	0x000016f0


	//----- nvinfo : EIATTR_CTAIDZ_USED
	.align		4
.L_589:
        /*0078*/ 	.byte	0x01, 0x04
	.zero		2


	//----- nvinfo : EIATTR_MAX_THREADS
	.align		4
        /*007c*/ 	.byte	0x04, 0x05
        /*007e*/ 	.short	(.L_591 - .L_590)
.L_590:
        /*0080*/ 	.word	0x000001c0
        /*0084*/ 	.word	0x00000001
        /*0088*/ 	.word	0x00000001
.L_591:


//--------------------- .nv.info.tvmgen_default_fused_nn_contrib_conv2d_winograd_without_weight_transform_add_nn_relu_kernel_1 --------------------------
	.section	.nv.info.tvmgen_default_fused_nn_contrib_conv2d_winograd_without_weight_transform_add_nn_relu_kernel_1,"",@"SHT_CUDA_INFO"
	.sectionflags	@""
	.align	4


	//----- nvinfo : EIATTR_CUDA_API_VERSION
	.align		4
        /*0000*/ 	.byte	0x04, 0x37
        /*0002*/ 	.short	(.L_593 - .L_592)
.L_592:
        /*0004*/ 	.word	0x0000007e


	//----- nvinfo : EIATTR_SW2861232_WAR
	.align		4
.L_593:
        /*0008*/ 	.byte	0x01, 0x35
	.zero		2


	//----- nvinfo : EIATTR_PARAM_CBANK
	.align		4
        /*000c*/ 	.byte	0x04, 0x0a
        /*000e*/ 	.short	(.L_595 - .L_594)
	.align		4
.L_594:
        /*0010*/ 	.word	index@(.nv.constant0.tvmgen_default_fused_nn_contrib_conv2d_winograd_without_weight_transform_add_nn_relu_kernel_1)
        /*0014*/ 	.short	0x0160
        /*0016*/ 	.short	0x0018


	//----- nvinfo : EIATTR_CBANK_PARAM_SIZE
	.align		4
.L_595:
        /*0018*/ 	.byte	0x03, 0x19
        /*001a*/ 	.short	0x0018


	//----- nvinfo : EIATTR_KPARAM_INFO
	.align		4
        /*001c*/ 	.byte	0x04, 0x17
        /*001e*/ 	.short	(.L_597 - .L_596)
.L_596:
        /*0020*/ 	.word	0x00000000
        /*0024*/ 	.short	0x0002
        /*0026*/ 	.short	0x0010
        /*0028*/ 	.byte	0x00, 0xf0, 0x21, 0x00


	//----- nvinfo : EIATTR_KPARAM_INFO
	.align		4
.L_597:
        /*002c*/ 	.byte	0x04, 0x17
        /*002e*/ 	.short	(.L_599 - .L_598)
.L_598:
        /*0030*/ 	.word	0x00000000
        /*0034*/ 	.short	0x0001
        /*0036*/ 	.short	0x0008
        /*0038*/ 	.byte	0x00, 0xf0, 0x21, 0x00


	//----- nvinfo : EIATTR_KPARAM_INFO
	.align		4
.L_599:
        /*003c*/ 	.byte	0x04, 0x17
        /*003e*/ 	.short	(.L_601 - .L_600)
.L_600:
        /*0040*/ 	.word	0x00000000
        /*0044*/ 	.short	0x0000
        /*0046*/ 	.short	0x0000
        /*0048*/ 	.byte	0x00, 0xf0, 0x21, 0x00


	//----- nvinfo : EIATTR_MAXREG_COUNT
	.align		4
.L_601:
        /*004c*/ 	.byte	0x03, 0x1b
        /*004e*/ 	.short	0x00ff


	//----- nvinfo : EIATTR_EXIT_INSTR_OFFSETS
	.align		4
        /*0050*/ 	.byte	0x04, 0x1c
        /*0052*/ 	.short	(.L_603 - .L_602)


	//   ....[0]....
.L_602:
        /*0054*/ 	.word	0x00001180


	//----- nvinfo : EIATTR_CTAIDZ_USED
	.align		4
.L_603:
        /*0058*/ 	.byte	0x01, 0x04
	.zero		2


	//----- nvinfo : EIATTR_MAX_THREADS
	.align		4
        /*005c*/ 	.byte	0x04, 0x05
        /*005e*/ 	.short	(.L_605 - .L_604)
.L_604:
        /*0060*/ 	.word	0x000000c4
        /*0064*/ 	.word	0x00000001
        /*0068*/ 	.word	0x00000001
.L_605:


//--------------------- .nv.info.tvmgen_default_fused_nn_conv2d_add_nn_relu_6_kernel --------------------------
	.section	.nv.info.tvmgen_default_fused_nn_conv2d_add_nn_relu_6_kernel,"",@"SHT_CUDA_INFO"
	.sectionflags	@""
	.align	4


	//----- nvinfo : EIATTR_CUDA_API_VERSION
	.align		4
        /*0000*/ 	.byte	0x04, 0x37
        /*0002*/ 	.short	(.L_607 - .L_606)
.L_606:
        /*0004*/ 	.word	0x0000007e


	//----- nvinfo : EIATTR_SW2861232_WAR
	.align		4
.L_607:
        /*0008*/ 	.byte	0x01, 0x35
	.zero		2


	//----- nvinfo : EIATTR_PARAM_CBANK
	.align		4
        /*000c*/ 	.byte	0x04, 0x0a
        /*000e*/ 	.short	(.L_609 - .L_608)
	.align		4
.L_608:
        /*0010*/ 	.word	index@(.nv.constant0.tvmgen_default_fused_nn_conv2d_add_nn_relu_6_kernel)
        /*0014*/ 	.short	0x0160
        /*0016*/ 	.short	0x0020


	//----- nvinfo : EIATTR_CBANK_PARAM_SIZE
	.align		4
.L_609:
        /*0018*/ 	.byte	0x03, 0x19
        /*001a*/ 	.short	0x0020


	//----- nvinfo : EIATTR_KPARAM_INFO
	.align		4
        /*001c*/ 	.byte	0x04, 0x17
        /*001e*/ 	.short	(.L_611 - .L_610)
.L_610:
        /*0020*/ 	.word	0x00000000
        /*0024*/ 	.short	0x0003
        /*0026*/ 	.short	0x0018
        /*0028*/ 	.byte	0x00, 0xf0, 0x21, 0x00


	//----- nvinfo : EIATTR_KPARAM_INFO
	.align		4
.L_611:
        /*002c*/ 	.byte	0x04, 0x17
        /*002e*/ 	.short	(.L_613 - .L_612)
.L_612:
        /*0030*/ 	.word	0x00000000
        /*0034*/ 	.short	0x0002
        /*0036*/ 	.short	0x0010
        /*0038*/ 	.byte	0x00, 0xf0, 0x21, 0x00


	//----- nvinfo : EIATTR_KPARAM_INFO
	.align		4
.L_613:
        /*003c*/ 	.byte	0x04, 0x17
        /*003e*/ 	.short	(.L_615 - .L_614)
.L_614:
        /*0040*/ 	.word	0x00000000
        /*0044*/ 	.short	0x0001
        /*0046*/ 	.short	0x0008
        /*0048*/ 	.byte	0x00, 0xf0, 0x21, 0x00


	//----- nvinfo : EIATTR_KPARAM_INFO
	.align		4
.L_615:
        /*004c*/ 	.byte	0x04, 0x17
        /*004e*/ 	.short	(.L_617 - .L_616)
.L_616:
        /*0050*/ 	.word	0x00000000
        /*0054*/ 	.short	0x0000
        /*0056*/ 	.short	0x0000
        /*0058*/ 	.byte	0x00, 0xf0, 0x21, 0x00


	//----- nvinfo : EIATTR_MAXREG_COUNT
	.align		4
.L_617:
        /*005c*/ 	.byte	0x03, 0x1b
        /*005e*/ 	.short	0x00ff


	//----- nvinfo : EIATTR_EXIT_INSTR_OFFSETS
	.align		4
        /*0060*/ 	.byte	0x04, 0x1c
        /*0062*/ 	.short	(.L_619 - .L_618)


	//   ....[0]....
.L_618:
        /*0064*/ 	.word	0x00002f00


	//----- nvinfo : EIATTR_CTAIDZ_USED
	.align		4
.L_619:
        /*0068*/ 	.byte	0x01, 0x04
	.zero		2


	//----- nvinfo : EIATTR_MAX_THREADS
	.align		4
        /*006c*/ 	.byte	0x04, 0x05
        /*006e*/ 	.short	(.L_621 - .L_620)
.L_620:
        /*0070*/ 	.word	0x00000080
        /*0074*/ 	.word	0x00000001
        /*0078*/ 	.word	0x00000001
.L_621:


//--------------------- .nv.info.tvmgen_default_fused_nn_contrib_conv2d_winograd_without_weight_transform_add_nn_relu_2_kernel --------------------------
	.section	.nv.info.tvmgen_default_fused_nn_contrib_conv2d_winograd_without_weight_transform_add_nn_relu_2_kernel,"",@"SHT_CUDA_INFO"
	.sectionflags	@""
	.align	4


	//----- nvinfo : EIATTR_CUDA_API_VERSION
	.align		4
        /*0000*/ 	.byte	0x04, 0x37
        /*0002*/ 	.short	(.L_623 - .L_622)
.L_622:
        /*0004*/ 	.word	0x0000007e


	//----- nvinfo : EIATTR_SW2861232_WAR
	.align		4
.L_623:
        /*0008*/ 	.byte	0x01, 0x35
	.zero		2


	//----- nvinfo : EIATTR_PARAM_CBANK
	.align		4
        /*000c*/ 	.byte	0x04, 0x0a
        /*000e*/ 	.short	(.L_625 - .L_624)
	.align		4
.L_624:
        /*0010*/ 	.word	index@(.nv.constant0.tvmgen_default_fused_nn_contrib_conv2d_winograd_without_weight_transform_add_nn_relu_2_kernel)
        /*0014*/ 	.short	0x0160
        /*0016*/ 	.short	0x0010


	//----- nvinfo : EIATTR_CBANK_PARAM_SIZE
	.align		4
.L_625:
        /*0018*/ 	.byte	0x03, 0x19
        /*001a*/ 	.short	0x0010


	//----- nvinfo : EIATTR_KPARAM_INFO
	.align		4
        /*001c*/ 	.byte	0x04, 0x17
        /*001e*/ 	.short	(.L_627 - .L_626)
.L_626:
        /*0020*/ 	.word	0x00000000
        /*0024*/ 	.short	0x0001
        /*0026*/ 	.short	0x0008
        /*0028*/ 	.byte	0x00, 0xf0, 0x21, 0x00


	//----- nvinfo : EIATTR_KPARAM_INFO
	.align		4
.L_627:
        /*002c*/ 	.byte	0x04, 0x17
        /*002e*/ 	.short	(.L_629 - .L_628)
.L_628:
        /*0030*/ 	.word	0x00000000
        /*0034*/ 	.short	0x0000
        /*0036*/ 	.short	0x0000
        /*0038*/ 	.byte	0x00, 0xf0, 0x21, 0x00


	//----- nvinfo : EIATTR_MAXREG_COUNT
	.align		4
.L_629:
        /*003c*/ 	.byte	0x03, 0x1b
        /*003e*/ 	.short	0x00ff


	//----- nvinfo : EIATTR_EXIT_INSTR_OFFSETS
	.align		4
        /*0040*/ 	.byte	0x04, 0x1c
        /*0042*/ 	.short	(.L_631 - .L_630)


	//   ....[0]....
.L_630:
        /*0044*/ 	.word	0x00000990


	//----- nvinfo : EIATTR_MAX_THREADS
	.align		4
.L_631:
        /*0048*/ 	.byte	0x04, 0x05
        /*004a*/ 	.short	(.L_633 - .L_632)
.L_632:
        /*004c*/ 	.word	0x00000080
        /*0050*/ 	.word	0x00000001
        /*0054*/ 	.word	0x00000001
.L_633:


//--------------------- .nv.info.tvmgen_default_fused_nn_contrib_conv2d_winograd_without_weight_transform_add_nn_relu_3_kernel_2 --------------------------
	.section	.nv.info.tvmgen_default_fused_nn_contrib_conv2d_winograd_without_weight_transform_add_nn_relu_3_kernel_2,"",@"SHT_CUDA_INFO"
	.sectionflags	@""
	.align	4


	//----- nvinfo : EIATTR_CUDA_API_VERSION
	.align		4
        /*0000*/ 	.byte	0x04, 0x37
        /*0002*/ 	.short	(.L_635 - .L_634)
.L_634:
        /*0004*/ 	.word	0x0000007e


	//----- nvinfo : EIATTR_SW2861232_WAR
	.align		4
.L_635:
        /*0008*/ 	.byte	0x01, 0x35
	.zero		2


	//----- nvinfo : EIATTR_PARAM_CBANK
	.align		4
        /*000c*/ 	.byte	0x04, 0x0a
        /*000e*/ 	.short	(.L_637 - .L_636)
	.align		4
.L_636:
        /*0010*/ 	.word	index@(.nv.constant0.tvmgen_default_fused_nn_contrib_conv2d_winograd_without_weight_transform_add_nn_relu_3_kernel_2)
        /*0014*/ 	.short	0x0160
        /*0016*/ 	.short	0x0018


	//----- nvinfo : EIATTR_CBANK_PARAM_SIZE
	.align		4
.L_637:
        /*0018*/ 	.byte	0x03, 0x19
        /*001a*/ 	.short	0x0018


	//----- nvinfo : EIATTR_KPARAM_INFO
	.align		4
        /*001c*/ 	.byte	0x04, 0x17
        /*001e*/ 	.short	(.L_639 - .L_638)
.L_638:
        /*0020*/ 	.word	0x00000000
        /*0024*/ 	.short	0x0002
        /*0026*/ 	.short	0x0010
        /*0028*/ 	.byte	0x00, 0xf0, 0x21, 0x00


	//----- nvinfo : EIATTR_KPARAM_INFO
	.align		4
.L_639:
        /*002c*/ 	.byte	0x04, 0x17
        /*002e*/ 	.short	(.L_641 - .L_640)
.L_640:
        /*0030*/ 	.word	0x00000000
        /*0034*/ 	.short	0x0001
        /*0036*/ 	.short	0x0008
        /*0038*/ 	.byte	0x00, 0xf0, 0x21, 0x00


	//----- nvinfo : EIATTR_KPARAM_INFO
	.align		4
.L_641:
        /*003c*/ 	.byte	0x04, 0x17
        /*003e*/ 	.short	(.L_643 - .L_642)
.L_642:
        /*0040*/ 	.word	0x00000000
        /*0044*/ 	.short	0x0000
        /*0046*/ 	.short	0x0000
        /*0048*/ 	.byte	0x00, 0xf0, 0x21, 0x00


	//----- nvinfo : EIATTR_MAXREG_COUNT
	.align		4
.L_643:
        /*004c*/ 	.byte	0x03, 0x1b
        /*004e*/ 	.short	0x00ff


	//----- nvinfo : EIATTR_EXIT_INSTR_OFFSETS
	.align		4
        /*0050*/ 	.byte	0x04, 0x1c
        /*0052*/ 	.short	(.L_645 - .L_644)


	//   ....[0]....
.L_644:
        /*0054*/ 	.word	0x000004d0


	//   ....[1]....
        /*0058*/ 	.word	0x00000530


	//   ....[2]....
        /*005c*/ 	.word	0x00000570


	//----- nvinfo : EIATTR_MAX_THREADS
	.align		4
.L_645:
        /*0060*/ 	.byte	0x04, 0x05
        /*0062*/ 	.short	(.L_647 - .L_646)
.L_646:
        /*0064*/ 	.word	0x00000080
        /*0068*/ 	.word	0x00000001
        /*006c*/ 	.word	0x00000001
.L_647:


//--------------------- .nv.info.tvmgen_default_fused_nn_conv2d_add_nn_relu_kernel --------------------------
	.section	.nv.info.tvmgen_default_fused_nn_conv2d_add_nn_relu_kernel,"",@"SHT_CUDA_INFO"
	.sectionflags	@""
	.align	4


	//----- nvinfo : EIATTR_CUDA_API_VERSION
	.align		4
        /*0000*/ 	.byte	0x04, 0x37
        /*0002*/ 	.short	(.L_649 - .L_648)
.L_648:
        /*0004*/ 	.word	0x0000007e


	//----- nvinfo : EIATTR_SW2861232_WAR
	.align		4
.L_649:
        /*0008*/ 	.byte	0x01, 0x35
	.zero		2


	//----- nvinfo : EIATTR_PARAM_CBANK
	.align		4
        /*000c*/ 	.byte	0x04, 0x0a
        /*000e*/ 	.short	(.L_651 - .L_650)
	.align		4
.L_650:
        /*0010*/ 	.word	index@(.nv.constant0.tvmgen_default_fused_nn_conv2d_add_nn_relu_kernel)
        /*0014*/ 	.short	0x0160
        /*0016*/ 	.short	0x0020


	//----- nvinfo : EIATTR_CBANK_PARAM_SIZE
	.align		4
.L_651:
        /*0018*/ 	.byte	0x03, 0x19
        /*001a*/ 	.short	0x0020


	//----- nvinfo : EIATTR_KPARAM_INFO
	.align		4
        /*001c*/ 	.byte	0x04, 0x17
        /*001e*/ 	.short	(.L_653 - .L_652)
.L_652:
        /*0020*/ 	.word	0x00000000
        /*0024*/ 	.short	0x0003
        /*0026*/ 	.short	0x0018
        /*0028*/ 	.byte	0x00, 0xf0, 0x21, 0x00


	//----- nvinfo : EIATTR_KPARAM_INFO
	.align		4
.L_653:
        /*002c*/ 	.byte	0x04, 0x17
        /*002e*/ 	.short	(.L_655 - .L_654)
.L_654:
        /*0030*/ 	.word	0x00000000
        /*0034*/ 	.short	0x0002
        /*0036*/ 	.short	0x0010
        /*0038*/ 	.byte	0x00, 0xf0, 0x21, 0x00


	//----- nvinfo : EIATTR_KPARAM_INFO
	.align		4
.L_655:
        /*003c*/ 	.byte	0x04, 0x17
        /*003e*/ 	.short	(.L_657 - .L_656)
.L_656:
        /*0040*/ 	.word	0x00000000
        /*0044*/ 	.short	0x0001
        /*0046*/ 	.short	0x0008
        /*0048*/ 	.byte	0x00, 0xf0, 0x21, 0x00


	//----- nvinfo : EIATTR_KPARAM_INFO
	.align		4
.L_657:
        /*004c*/ 	.byte	0x04, 0x17
        /*004e*/ 	.short	(.L_659 - .L_658)
.L_658:
        /*0050*/ 	.word	0x00000000
        /*0054*/ 	.short	0x0000
        /*0056*/ 	.short	0x0000
        /*0058*/ 	.byte	0x00, 0xf0, 0x21, 0x00


	//----- nvinfo : EIATTR_MAXREG_COUNT
	.align		4
.L_659:
        /*005c*/ 	.byte	0x03, 0x1b
        /*005e*/ 	.short	0x00ff


	//----- nvinfo : EIATTR_EXIT_INSTR_OFFSETS
	.align		4
        /*0060*/ 	.byte	0x04, 0x1c
        /*0062*/ 	.short	(.L_661 - .L_660)


	//   ....[0]....
.L_660:
        /*0064*/ 	.word	0x000019d0


	//----- nvinfo : EIATTR_MAX_THREADS
	.align		4
.L_661:
        /*0068*/ 	.byte	0x04, 0x05
        /*006a*/ 	.short	(.L_663 - .L_662)
.L_662:
        /*006c*/ 	.word	0x00000080
        /*0070*/ 	.word	0x00000001
        /*0074*/ 	.word	0x00000001


	//----- nvinfo : EIATTR_CRS_STACK_SIZE
	.align		4
.L_663:
        /*0078*/ 	.byte	0x04, 0x1e
        /*007a*/ 	.short	(.L_665 - .L_664)
.L_664:
        /*007c*/ 	.word	0x00000000
.L_665:


//--------------------- .nv.info.tvmgen_default_fused_nn_contrib_conv2d_winograd_without_weight_transform_add_nn_relu_kernel --------------------------
	.section	.nv.info.tvmgen_default_fused_nn_contrib_conv2d_winograd_without_weight_transform_add_nn_relu_kernel,"",@"SHT_CUDA_INFO"
	.sectionflags	@""
	.align	4


	//----- nvinfo : EIATTR_CUDA_API_VERSION
	.align		4
        /*0000*/ 	.byte	0x04, 0x37
        /*0002*/ 	.short	(.L_667 - .L_666)
.L_666:
        /*0004*/ 	.word	0x0000007e


	//----- nvinfo : EIATTR_SW2861232_WAR
	.align		4
.L_667:
        /*0008*/ 	.byte	0x01, 0x35
	.zero		2


	//----- nvinfo : EIATTR_PARAM_CBANK
	.align		4
        /*000c*/ 	.byte	0x04, 0x0a
        /*000e*/ 	.short	(.L_669 - .L_668)
	.align		4
.L_668:
        /*0010*/ 	.word	index@(.nv.constant0.tvmgen_default_fused_nn_contrib_conv2d_winograd_without_weight_transform_add_nn_relu_kernel)
        /*0014*/ 	.short	0x0160
        /*0016*/ 	.short	0x0010


	//----- nvinfo : EIATTR_CBANK_PARAM_SIZE
	.align		4
.L_669:
        /*0018*/ 	.byte	0x03, 0x19
        /*001a*/ 	.short	0x0010


	//----- nvinfo : EIATTR_KPARAM_INFO
	.align		4
        /*001c*/ 	.byte	0x04, 0x17
        /*001e*/ 	.short	(.L_671 - .L_670)
.L_670:
        /*0020*/ 	.word	0x00000000
        /*0024*/ 	.short	0x0001
        /*0026*/ 	.short	0x0008
        /*0028*/ 	.byte	0x00, 0xf0, 0x21, 0x00


	//----- nvinfo : EIATTR_KPARAM_INFO
	.align		4
.L_671:
        /*002c*/ 	.byte	0x04, 0x17
        /*002e*/ 	.short	(.L_673 - .L_672)
.L_672:
        /*0030*/ 	.word	0x00000000
        /*0034*/ 	.short	0x0000
        /*0036*/ 	.short	0x0000
        /*0038*/ 	.byte	0x00, 0xf0, 0x21, 0x00


	//----- nvinfo : EIATTR_MAXREG_COUNT
	.align		4
.L_673:
        /*003c*/ 	.byte	0x03, 0x1b
        /*003e*/ 	.short	0x00ff


	//----- nvinfo : EIATTR_EXIT_INSTR_OFFSETS
	.align		4
        /*0040*/ 	.byte	0x04, 0x1c
        /*0042*/ 	.short	(.L_675 - .L_674)


	//   ....[0]....
.L_674:
        /*0044*/ 	.word	0x00003ad0


	//----- nvinfo : EIATTR_MAX_THREADS
	.align		4
.L_675:
        /*0048*/ 	.byte	0x04, 0x05
        /*004a*/ 	.short	(.L_677 - .L_676)
.L_676:
        /*004c*/ 	.word	0x00000080
        /*0050*/ 	.word	0x00000001
        /*0054*/ 	.word	0x00000001
.L_677:


//--------------------- .nv.info.tvmgen_default_fused_nn_contrib_conv2d_winograd_without_weight_transform_add_nn_relu_kernel_2 --------------------------
	.section	.nv.info.tvmgen_default_fused_nn_contrib_conv2d_winograd_without_weight_transform_add_nn_relu_kernel_2,"",@"SHT_CUDA_INFO"
	.sectionflags	@""
	.align	4


	//----- nvinfo : EIATTR_CUDA_API_VERSION
	.align		4
        /*0000*/ 	.byte	0x04, 0x37
        /*0002*/ 	.short	(.L_679 - .L_678)
.L_678:
        /*0004*/ 	.word	0x0000007e


	//----- nvinfo : EIATTR_SW2861232_WAR
	.align		4
.L_679:
        /*0008*/ 	.byte	0x01, 0x35
	.zero		2


	//----- nvinfo : EIATTR_PARAM_CBANK
	.align		4
        /*000c*/ 	.byte	0x04, 0x0a
        /*000e*/ 	.short	(.L_681 - .L_680)
	.align		4
.L_680:
        /*0010*/ 	.word	index@(.nv.constant0.tvmgen_default_fused_nn_contrib_conv2d_winograd_without_weight_transform_add_nn_relu_kernel_2)
        /*0014*/ 	.short	0x0160
        /*0016*/ 	.short	0x0018


	//----- nvinfo : EIATTR_CBANK_PARAM_SIZE
	.align		4
.L_681:
        /*0018*/ 	.byte	0x03, 0x19
        /*001a*/ 	.short	0x0018


	//----- nvinfo : EIATTR_KPARAM_INFO
	.align		4
        /*001c*/ 	.byte	0x04, 0x17
        /*001e*/ 	.short	(.L_683 - .L_682)
.L_682:
        /*0020*/ 	.word	0x00000000
        /*0024*/ 	.short	0x0002
        /*0026*/ 	.short	0x0010
        /*0028*/ 	.byte	0x00, 0xf0, 0x21, 0x00


	//----- nvinfo : EIATTR_KPARAM_INFO
	.align		4
.L_683:
        /*002c*/ 	.byte	0x04, 0x17
        /*002e*/ 	.short	(.L_685 - .L_684)
.L_684:
        /*0030*/ 	.word	0x00000000
        /*0034*/ 	.short	0x0001
        /*0036*/ 	.short	0x0008
        /*0038*/ 	.byte	0x00, 0xf0, 0x21, 0x00


	//----- nvinfo : EIATTR_KPARAM_INFO
	.align		4
.L_685:
        /*003c*/ 	.byte	0x04, 0x17
        /*003e*/ 	.short	(.L_687 - .L_686)
.L_686:
        /*0040*/ 	.word	0x00000000
        /*0044*/ 	.short	0x0000
        /*0046*/ 	.short	0x0000
        /*0048*/ 	.byte	0x00, 0xf0, 0x21, 0x00


	//----- nvinfo : EIATTR_MAXREG_COUNT
	.align		4
.L_687:
        /*004c*/ 	.byte	0x03, 0x1b
        /*004e*/ 	.short	0x00ff


	//----- nvinfo : EIATTR_EXIT_INSTR_OFFSETS
	.align		4
        /*0050*/ 	.byte	0x04, 0x1c
        /*0052*/ 	.short	(.L_689 - .L_688)


	//   ....[0]....
.L_688:
        /*0054*/ 	.word	0x00001a60


	//----- nvinfo : EIATTR_MAX_THREADS
	.align		4
.L_689:
        /*0058*/ 	.byte	0x04, 0x05
        /*005a*/ 	.short	(.L_691 - .L_690)
.L_690:
        /*005c*/ 	.word	0x00000080
        /*0060*/ 	.word	0x00000001
        /*0064*/ 	.word	0x00000001
.L_691:


//--------------------- .nv.info.tvmgen_default_fused_nn_conv2d_add_nn_relu_4_kernel --------------------------
	.section	.nv.info.tvmgen_default_fused_nn_conv2d_add_nn_relu_4_kernel,"",@"SHT_CUDA_INFO"
	.sectionflags	@""
	.align	4


	//----- nvinfo : EIATTR_CUDA_API_VERSION
	.align		4
        /*0000*/ 	.byte	0x04, 0x37
        /*0002*/ 	.short	(.L_693 - .L_692)
.L_692:
        /*0004*/ 	.word	0x0000007e


	//----- nvinfo : EIATTR_SW2861232_WAR
	.align		4
.L_693:
        /*0008*/ 	.byte	0x01, 0x35
	.zero		2


	//----- nvinfo : EIATTR_PARAM_CBANK
	.align		4
        /*000c*/ 	.byte	0x04, 0x0a
        /*000e*/ 	.short	(.L_695 - .L_694)
	.align		4
.L_694:
        /*0010*/ 	.word	index@(.nv.constant0.tvmgen_default_fused_nn_conv2d_add_nn_relu_4_kernel)
        /*0014*/ 	.short	0x0160
        /*0016*/ 	.short	0x0020


	//----- nvinfo : EIATTR_CBANK_PARAM_SIZE
	.align		4
.L_695:
        /*0018*/ 	.byte	0x03, 0x19
        /*001a*/ 	.short	0x0020


	//----- nvinfo : EIATTR_KPARAM_INFO
	.align		4
        /*001c*/ 	.byte	0x04, 0x17
        /*001e*/ 	.short	(.L_697 - .L_696)
.L_696:
        /*0020*/ 	.word	0x00000000
        /*0024*/ 	.short	0x0003
        /*0026*/ 	.short	0x0018
        /*0028*/ 	.byte	0x00, 0xf0, 0x21, 0x00


	//----- nvinfo : EIATTR_KPARAM_INFO
	.align		4
.L_697:
        /*002c*/ 	.byte	0x04, 0x17
        /*002e*/ 	.short	(.L_699 - .L_698)
.L_698:
        /*0030*/ 	.word	0x00000000
        /*0034*/ 	.short	0x0002
        /*0036*/ 	.short	0x0010
        /*0038*/ 	.byte	0x00, 0xf0, 0x21, 0x00


	//----- nvinfo : EIATTR_KPARAM_INFO
	.align		4
.L_699:
        /*003c*/ 	.byte	0x04, 0x17
        /*003e*/ 	.short	(.L_701 - .L_700)
.L_700:
        /*0040*/ 	.word	0x00000000
        /*0044*/ 	.short	0x0001
        /*0046*/ 	.short	0x0008
        /*0048*/ 	.byte	0x00, 0xf0, 0x21, 0x00


	//----- nvinfo : EIATTR_KPARAM_INFO
	.align		4
.L_701:
        /*004c*/ 	.byte	0x04, 0x17
        /*004e*/ 	.short	(.L_703 - .L_702)
.L_702:
        /*0050*/ 	.word	0x00000000
        /*0054*/ 	.short	0x0000
        /*0056*/ 	.short	0x0000
        /*0058*/ 	.byte	0x00, 0xf0, 0x21, 0x00


	//----- nvinfo : EIATTR_MAXREG_COUNT
	.align		4
.L_703:
        /*005c*/ 	.byte	0x03, 0x1b
        /*005e*/ 	.short	0x00ff


	//----- nvinfo : EIATTR_EXIT_INSTR_OFFSETS
	.align		4
        /*0060*/ 	.byte	0x04, 0x1c
        /*0062*/ 	.short	(.L_705 - .L_704)


	//   ....[0]....
.L_704:
        /*0064*/ 	.word	0x000022f0


	//----- nvinfo : EIATTR_CTAIDZ_USED
	.align		4
.L_705:
        /*0068*/ 	.byte	0x01, 0x04
	.zero		2


	//----- nvinfo : EIATTR_MAX_THREADS
	.align		4
        /*006c*/ 	.byte	0x04, 0x05
        /*006e*/ 	.short	(.L_707 - .L_706)
.L_706:
        /*0070*/ 	.word	0x000000e0
        /*0074*/ 	.word	0x00000001
        /*0078*/ 	.word	0x00000001


	//----- nvinfo : EIATTR_CRS_STACK_SIZE
	.align		4
.L_707:
        /*007c*/ 	.byte	0x04, 0x1e
        /*007e*/ 	.short	(.L_709 - .L_708)
.L_708:
        /*0080*/ 	.word	0x00000000
.L_709:


//--------------------- .nv.info.tvmgen_default_fused_nn_conv2d_add_nn_relu_8_kernel --------------------------
	.section	.nv.info.tvmgen_default_fused_nn_conv2d_add_nn_relu_8_kernel,"",@"SHT_CUDA_INFO"
	.sectionflags	@""
	.align	4


	//----- nvinfo : EIATTR_CUDA_API_VERSION
	.align		4
        /*0000*/ 	.byte	0x04, 0x37
        /*0002*/ 	.short	(.L_711 - .L_710)
.L_710:
        /*0004*/ 	.word	0x0000007e


	//----- nvinfo : EIATTR_SW2861232_WAR
	.align		4
.L_711:
        /*0008*/ 	.byte	0x01, 0x35
	.zero		2


	//----- nvinfo : EIATTR_PARAM_CBANK
	.align		4
        /*000c*/ 	.byte	0x04, 0x0a
        /*000e*/ 	.short	(.L_713 - .L_712)
	.align		4
.L_712:
        /*0010*/ 	.word	index@(.nv.constant0.tvmgen_default_fused_nn_conv2d_add_nn_relu_8_kernel)
        /*0014*/ 	.short	0x0160
        /*0016*/ 	.short	0x0020


	//----- nvinfo : EIATTR_CBANK_PARAM_SIZE
	.align		4
.L_713:
        /*0018*/ 	.byte	0x03, 0x19
        /*001a*/ 	.short	0x0020


	//----- nvinfo : EIATTR_KPARAM_INFO
	.align		4
        /*001c*/ 	.byte	0x04, 0x17
        /*001e*/ 	.short	(.L_715 - .L_714)
.L_714:
        /*0020*/ 	.word	0x00000000
        /*0024*/ 	.short	0x0003
        /*0026*/ 	.short	0x0018
        /*0028*/ 	.byte	0x00, 0xf0, 0x21, 0x00


	//----- nvinfo : EIATTR_KPARAM_INFO
	.align		4
.L_715:
        /*002c*/ 	.byte	0x04, 0x17
        /*002e*/ 	.short	(.L_717 - .L_716)
.L_716:
        /*0030*/ 	.word	0x00000000
        /*0034*/ 	.short	0x0002
        /*0036*/ 	.short	0x0010
        /*0038*/ 	.byte	0x00, 0xf0, 0x21, 0x00


	//----- nvinfo : EIATTR_KPARAM_INFO
	.align		4
.L_717:
        /*003c*/ 	.byte	0x04, 0x17
        /*003e*/ 	.short	(.L_719 - .L_718)
.L_718:
        /*0040*/ 	.word	0x00000000
        /*0044*/ 	.short	0x0001
        /*0046*/ 	.short	0x0008
        /*0048*/ 	.byte	0x00, 0xf0, 0x21, 0x00


	//----- nvinfo : EIATTR_KPARAM_INFO
	.align		4
.L_719:
        /*004c*/ 	.byte	0x04, 0x17
        /*004e*/ 	.short	(.L_721 - .L_720)
.L_720:
        /*0050*/ 	.word	0x00000000
        /*0054*/ 	.short	0x0000
        /*0056*/ 	.short	0x0000
        /*0058*/ 	.byte	0x00, 0xf0, 0x21, 0x00


	//----- nvinfo : EIATTR_MAXREG_COUNT
	.align		4
.L_721:
        /*005c*/ 	.byte	0x03, 0x1b
        /*005e*/ 	.short	0x0080


	//----- nvinfo : EIATTR_EXIT_INSTR_OFFSETS
	.align		4
        /*0060*/ 	.byte	0x04, 0x1c
        /*0062*/ 	.short	(.L_723 - .L_722)


	//   ....[0]....
.L_722:
        /*0064*/ 	.word	0x00000750


	//----- nvinfo : EIATTR_CTAIDZ_USED
	.align		4
.L_723:
        /*0068*/ 	.byte	0x01, 0x04
	.zero		2


	//----- nvinfo : EIATTR_MAX_THREADS
	.align		4
        /*006c*/ 	.byte	0x04, 0x05
        /*006e*/ 	.short	(.L_725 - .L_724)
.L_724:
        /*0070*/ 	.word	0x000001c0
        /*0074*/ 	.word	0x00000001
        /*0078*/ 	.word	0x00000001
.L_725:


//--------------------- .nv.info.tvmgen_default_fused_nn_contrib_conv2d_winograd_without_weight_transform_add_nn_relu_3_kernel_1 --------------------------
	.section	.nv.info.tvmgen_default_fused_nn_contrib_conv2d_winograd_without_weight_transform_add_nn_relu_3_kernel_1,"",@"SHT_CUDA_INFO"
	.sectionflags	@""
	.align	4


	//----- nvinfo : EIATTR_CUDA_API_VERSION
	.align		4
        /*0000*/ 	.byte	0x04, 0x37
        /*0002*/ 	.short	(.L_727 - .L_726)
.L_726:
        /*0004*/ 	.word	0x0000007e


	//----- nvinfo : EIATTR_SW2861232_WAR
	.align		4
.L_727:
        /*0008*/ 	.byte	0x01, 0x35
	.zero		2


	//----- nvinfo : EIATTR_PARAM_CBANK
	.align		4
        /*000c*/ 	.byte	0x04, 0x0a
        /*000e*/ 	.short	(.L_729 - .L_728)
	.align		4
.L_728:
        /*0010*/ 	.word	index@(.nv.constant0.tvmgen_default_fused_nn_contrib_conv2d_winograd_without_weight_transform_add_nn_relu_3_kernel_1)
        /*0014*/ 	.short	0x0160
        /*0016*/ 	.short	0x0018


	//----- nvinfo : EIATTR_CBANK_PARAM_SIZE
	.align		4
.L_729:
        /*0018*/ 	.byte	0x03, 0x19
        /*001a*/ 	.short	0x0018


	//----- nvinfo : EIATTR_KPARAM_INFO
	.align		4
        /*001c*/ 	.byte	0x04, 0x17
        /*001e*/ 	.short	(.L_731 - .L_730)
.L_730:
        /*0020*/ 	.word	0x00000000
        /*0024*/ 	.short	0x0002
        /*0026*/ 	.short	0x0010
        /*0028*/ 	.byte	0x00, 0xf0, 0x21, 0x00


	//----- nvinfo : EIATTR_KPARAM_INFO
	.align		4
.L_731:
        /*002c*/ 	.byte	0x04, 0x17
        /*002e*/ 	.short	(.L_733 - .L_732)
.L_732:
        /*0030*/ 	.word	0x00000000
        /*0034*/ 	.short	0x0001
        /*0036*/ 	.short	0x0008
        /*0038*/ 	.byte	0x00, 0xf0, 0x21, 0x00


	//----- nvinfo : EIATTR_KPARAM_INFO
	.align		4
.L_733:
        /*003c*/ 	.byte	0x04, 0x17
        /*003e*/ 	.short	(.L_735 - .L_734)
.L_734:
        /*0040*/ 	.word	0x00000000
        /*0044*/ 	.short	0x0000
        /*0046*/ 	.short	0x0000
        /*0048*/ 	.byte	0x00, 0xf0, 0x21, 0x00


	//----- nvinfo : EIATTR_MAXREG_COUNT
	.align		4
.L_735:
        /*004c*/ 	.byte	0x03, 0x1b
        /*004e*/ 	.short	0x00ff


	//----- nvinfo : EIATTR_EXIT_INSTR_OFFSETS
	.align		4
        /*0050*/ 	.byte	0x04, 0x1c
        /*0052*/ 	.short	(.L_737 - .L_736)


	//   ....[0]....
.L_736:
        /*0054*/ 	.word	0x00000e10


	//----- nvinfo : EIATTR_CTAIDZ_USED
	.align		4
.L_737:
        /*0058*/ 	.byte	0x01, 0x04
	.zero		2


	//----- nvinfo : EIATTR_MAX_THREADS
	.align		4
        /*005c*/ 	.byte	0x04, 0x05
        /*005e*/ 	.short	(.L_739 - .L_738)
.L_738:
        /*0060*/ 	.word	0x00000080
        /*0064*/ 	.word	0x00000001
        /*0068*/ 	.word	0x00000001
.L_739:


//--------------------- .nv.info.tvmgen_default_fused_nn_conv2d_add_nn_relu_10_kernel --------------------------
	.section	.nv.info.tvmgen_default_fused_nn_conv2d_add_nn_relu_10_kernel,"",@"SHT_CUDA_INFO"
	.sectionflags	@""
	.align	4


	//----- nvinfo : EIATTR_CUDA_API_VERSION
	.align		4
        /*0000*/ 	.byte	0x04, 0x37
        /*0002*/ 	.short	(.L_741 - .L_740)
.L_740:
        /*0004*/ 	.word	0x0000007e


	//----- nvinfo : EIATTR_SW2861232_WAR
	.align		4
.L_741:
        /*0008*/ 	.byte	0x01, 0x35
	.zero		2


	//----- nvinfo : EIATTR_PARAM_CBANK
	.align		4
        /*000c*/ 	.byte	0x04, 0x0a
        /*000e*/ 	.short	(.L_743 - .L_742)
	.align		4
.L_742:
        /*0010*/ 	.word	index@(.nv.constant0.tvmgen_default_fused_nn_conv2d_add_nn_relu_10_kernel)
        /*0014*/ 	.short	0x0160
        /*0016*/ 	.short	0x0020


	//----- nvinfo : EIATTR_CBANK_PARAM_SIZE
	.align		4
.L_743:
        /*0018*/ 	.byte	0x03, 0x19
        /*001a*/ 	.short	0x0020


	//----- nvinfo : EIATTR_KPARAM_INFO
	.align		4
        /*001c*/ 	.byte	0x04, 0x17
        /*001e*/ 	.short	(.L_745 - .L_744)
.L_744:
        /*0020*/ 	.word	0x00000000
        /*0024*/ 	.short	0x0003
        /*0026*/ 	.short	0x0018
        /*0028*/ 	.byte	0x00, 0xf0, 0x21, 0x00


	//----- nvinfo : EIATTR_KPARAM_INFO
	.align		4
.L_745:
        /*002c*/ 	.byte	0x04, 0x17
        /*002e*/ 	.short	(.L_747 - .L_746)
.L_746:
        /*0030*/ 	.word	0x00000000
        /*0034*/ 	.short	0x0002
        /*0036*/ 	.short	0x0010
        /*0038*/ 	.byte	0x00, 0xf0, 0x21, 0x00


	//----- nvinfo : EIATTR_KPARAM_INFO
	.align		4
.L_747:
        /*003c*/ 	.byte	0x04, 0x17
        /*003e*/ 	.short	(.L_749 - .L_748)
.L_748:
        /*0040*/ 	.word	0x00000000
        /*0044*/ 	.short	0x0001
        /*0046*/ 	.short	0x0008
        /*0048*/ 	.byte	0x00, 0xf0, 0x21, 0x00


	//----- nvinfo : EIATTR_KPARAM_INFO
	.align		4
.L_749:
        /*004c*/ 	.byte	0x04, 0x17
        /*004e*/ 	.short	(.L_751 - .L_750)
.L_750:
        /*0050*/ 	.word	0x00000000
        /*0054*/ 	.short	0x0000
        /*0056*/ 	.short	0x0000
        /*0058*/ 	.byte	0x00, 0xf0, 0x21, 0x00


	//----- nvinfo : EIATTR_MAXREG_COUNT
	.align		4
.L_751:
        /*005c*/ 	.byte	0x03, 0x1b
        /*005e*/ 	.short	0x00ff


	//----- nvinfo : EIATTR_EXIT_INSTR_OFFSETS
	.align		4
        /*0060*/ 	.byte	0x04, 0x1c
        /*0062*/ 	.short	(.L_753 - .L_752)


	//   ....[0]....
.L_752:
        /*0064*/ 	.word	0x00001d20


	//----- nvinfo : EIATTR_CTAIDZ_USED
	.align		4
.L_753:
        /*0068*/ 	.byte	0x01, 0x04
	.zero		2


	//----- nvinfo : EIATTR_MAX_THREADS
	.align		4
        /*006c*/ 	.byte	0x04, 0x05
        /*006e*/ 	.short	(.L_755 - .L_754)
.L_754:
        /*0070*/ 	.word	0x000000e0
        /*0074*/ 	.word	0x00000001
        /*0078*/ 	.word	0x00000001


	//----- nvinfo : EIATTR_CRS_STACK_SIZE
	.align		4
.L_755:
        /*007c*/ 	.byte	0x04, 0x1e
        /*007e*/ 	.short	(.L_757 - .L_756)
.L_756:
        /*0080*/ 	.word	0x00000000
.L_757:


//--------------------- .nv.info.tvmgen_default_fused_nn_conv2d_add_nn_relu_11_kernel --------------------------
	.section	.nv.info.tvmgen_default_fused_nn_conv2d_add_nn_relu_11_kernel,"",@"SHT_CUDA_INFO"
	.sectionflags	@""
	.align	4


	//----- nvinfo : EIATTR_CUDA_API_VERSION
	.align		4
        /*0000*/ 	.byte	0x04, 0x37
        /*0002*/ 	.short	(.L_759 - .L_758)
.L_758:
        /*0004*/ 	.word	0x0000007e


	//----- nvinfo : EIATTR_SW2861232_WAR
	.align		4
.L_759:
        /*0008*/ 	.byte	0x01, 0x35
	.zero		2


	//----- nvinfo : EIATTR_PARAM_CBANK
	.align		4
        /*000c*/ 	.byte	0x04, 0x0a
        /*000e*/ 	.short	(.L_761 - .L_760)
	.align		4
.L_760:
        /*0010*/ 	.word	index@(.nv.constant0.tvmgen_default_fused_nn_conv2d_add_nn_relu_11_kernel)
        /*0014*/ 	.short	0x0160
        /*0016*/ 	.short	0x0020


	//----- nvinfo : EIATTR_CBANK_PARAM_SIZE
	.align		4
.L_761:
        /*0018*/ 	.byte	0x03, 0x19
        /*001a*/ 	.short	0x0020


	//----- nvinfo : EIATTR_KPARAM_INFO
	.align		4
        /*001c*/ 	.byte	0x04, 0x17
        /*001e*/ 	.short	(.L_763 - .L_762)
.L_762:
        /*0020*/ 	.word	0x00000000
        /*0024*/ 	.short	0x0003
        /*0026*/ 	.short	0x0018
        /*0028*/ 	.byte	0x00, 0xf0, 0x21, 0x00


	//----- nvinfo : EIATTR_KPARAM_INFO
	.align		4
.L_763:
        /*002c*/ 	.byte	0x04, 0x17
        /*002e*/ 	.short	(.L_765 - .L_764)
.L_764:
        /*0030*/ 	.word	0x00000000
        /*0034*/ 	.short	0x0002
        /*0036*/ 	.short	0x0010
        /*0038*/ 	.byte	0x00, 0xf0, 0x21, 0x00


	//----- nvinfo : EIATTR_KPARAM_INFO
	.align		4
.L_765:
        /*003c*/ 	.byte	0x04, 0x17
        /*003e*/ 	.short	(.L_767 - .L_766)
.L_766:
        /*0040*/ 	.word	0x00000000
        /*0044*/ 	.short	0x0001
        /*0046*/ 	.short	0x0008
        /*0048*/ 	.byte	0x00, 0xf0, 0x21, 0x00


	//----- nvinfo : EIATTR_KPARAM_INFO
	.align		4
.L_767:
        /*004c*/ 	.byte	0x04, 0x17
        /*004e*/ 	.short	(.L_769 - .L_768)
.L_768:
        /*0050*/ 	.word	0x00000000
        /*0054*/ 	.short	0x0000
        /*0056*/ 	.short	0x0000
        /*0058*/ 	.byte	0x00, 0xf0, 0x21, 0x00


	//----- nvinfo : EIATTR_MAXREG_COUNT
	.align		4
.L_769:
        /*005c*/ 	.byte	0x03, 0x1b
        /*005e*/ 	.short	0x00ff


	//----- nvinfo : EIATTR_EXIT_INSTR_OFFSETS
	.align		4
        /*0060*/ 	.byte	0x04, 0x1c
        /*0062*/ 	.short	(.L_771 - .L_770)


	//   ....[0]....
.L_770:
        /*0064*/ 	.word	0x00000980


	//----- nvinfo : EIATTR_CTAIDZ_USED
	.align		4
.L_771:
        /*0068*/ 	.byte	0x01, 0x04
	.zero		2


	//----- nvinfo : EIATTR_MAX_THREADS
	.align		4
        /*006c*/ 	.byte	0x04, 0x05
        /*006e*/ 	.short	(.L_773 - .L_772)
.L_772:
        /*0070*/ 	.word	0x000000e0
        /*0074*/ 	.word	0x00000001
        /*0078*/ 	.word	0x00000001
.L_773:


//--------------------- .nv.info.tvmgen_default_fused_nn_conv2d_add_nn_relu_9_kernel --------------------------
	.section	.nv.info.tvmgen_default_fused_nn_conv2d_add_nn_relu_9_kernel,"",@"SHT_CUDA_INFO"
	.sectionflags	@""
	.align	4


	//----- nvinfo : EIATTR_CUDA_API_VERSION
	.align		4
        /*0000*/ 	.byte	0x04, 0x37
        /*0002*/ 	.short	(.L_775 - .L_774)
.L_774:
        /*0004*/ 	.word	0x0000007e


	//----- nvinfo : EIATTR_SW2861232_WAR
	.align		4
.L_775:
        /*0008*/ 	.byte	0x01, 0x35
	.zero		2


	//----- nvinfo : EIATTR_PARAM_CBANK
	.align		4
        /*000c*/ 	.byte	0x04, 0x0a
        /*000e*/ 	.short	(.L_777 - .L_776)
	.align		4
.L_776:
        /*0010*/ 	.word	index@(.nv.constant0.tvmgen_default_fused_nn_conv2d_add_nn_relu_9_kernel)
        /*0014*/ 	.short	0x0160
        /*0016*/ 	.short	0x0020


	//----- nvinfo : EIATTR_CBANK_PARAM_SIZE
	.align		4
.L_777:
        /*0018*/ 	.byte	0x03, 0x19
        /*001a*/ 	.short	0x0020


	//----- nvinfo : EIATTR_KPARAM_INFO
	.align		4
        /*001c*/ 	.byte	0x04, 0x17
        /*001e*/ 	.short	(.L_779 - .L_778)
.L_778:
        /*0020*/ 	.word	0x00000000
        /*0024*/ 	.short	0x0003
        /*0026*/ 	.short	0x0018
        /*0028*/ 	.byte	0x00, 0xf0, 0x21, 0x00


	//----- nvinfo : EIATTR_KPARAM_INFO
	.align		4
.L_779:
        /*002c*/ 	.byte	0x04, 0x17
        /*002e*/ 	.short	(.L_781 - .L_780)
.L_780:
        /*0030*/ 	.word	0x00000000
        /*0034*/ 	.short	0x0002
        /*0036*/ 	.short	0x0010
        /*0038*/ 	.byte	0x00, 0xf0, 0x21, 0x00


	//----- nvinfo : EIATTR_KPARAM_INFO
	.align		4
.L_781:
        /*003c*/ 	.byte	0x04, 0x17
        /*003e*/ 	.short	(.L_783 - .L_782)
.L_782:
        /*0040*/ 	.word	0x00000000
        /*0044*/ 	.short	0x0001
        /*0046*/ 	.short	0x0008
        /*0048*/ 	.byte	0x00, 0xf0, 0x21, 0x00


	//----- nvinfo : EIATTR_KPARAM_INFO
	.align		4
.L_783:
        /*004c*/ 	.byte	0x04, 0x17
        /*004e*/ 	.short	(.L_785 - .L_784)
.L_784:
        /*0050*/ 	.word	0x00000000
        /*0054*/ 	.short	0x0000
        /*0056*/ 	.short	0x0000
        /*0058*/ 	.byte	0x00, 0xf0, 0x21, 0x00


	//----- nvinfo : EIATTR_MAXREG_COUNT
	.align		4
.L_785:
        /*005c*/ 	.byte	0x03, 0x1b
        /*005e*/ 	.short	0x00ff


	//----- nvinfo : EIATTR_EXIT_INSTR_OFFSETS
	.align		4
        /*0060*/ 	.byte	0x04, 0x1c
        /*0062*/ 	.short	(.L_787 - .L_786)


	//   ....[0]....
.L_786:
        /*0064*/ 	.word	0x00000dd0


	//----- nvinfo : EIATTR_CTAIDZ_USED
	.align		4
.L_787:
        /*0068*/ 	.byte	0x01, 0x04
	.zero		2


	//----- nvinfo : EIATTR_MAX_THREADS
	.align		4
        /*006c*/ 	.byte	0x04, 0x05
        /*006e*/ 	.short	(.L_789 - .L_788)
.L_788:
        /*0070*/ 	.word	0x000000e0
        /*0074*/ 	.word	0x00000001
        /*0078*/ 	.word	0x00000001
.L_789:


//--------------------- .nv.callgraph             --------------------------
	.section	.nv.callgraph,"",@"SHT_CUDA_CALLGRAPH"
	.align	4
	.sectionentsize	8
	.align		4
        /*0000*/ 	.word	0x00000000
	.align		4
        /*0004*/ 	.word	0xffffffff
	.align		4
        /*0008*/ 	.word	0x00000000
	.align		4
        /*000c*/ 	.word	0xfffffffe
	.align		4
        /*0010*/ 	.word	0x00000000
	.align		4
        /*0014*/ 	.word	0xfffffffd
	.align		4
        /*0018*/ 	.word	0x00000000
	.align		4
        /*001c*/ 	.word	0xfffffffc


//--------------------- .nv.rel.action            --------------------------
	.section	.nv.rel.action,"",@"SHT_CUDA_RELOCINFO"
	.align	8
	.sectionentsize	8
        /*0000*/ 	.byte	0x73, 0x00, 0x00, 0x00, 0x00, 0x00, 0x00, 0x00, 0x00, 0x00, 0x00, 0x11, 0x25, 0x00, 0x05, 0x36


//--------------------- .nv.constant0.tvmgen_default_fused_nn_global_avg_pool2d_kernel_1 --------------------------
	.section	.nv.constant0.tvmgen_default_fused_nn_global_avg_pool2d_kernel_1,"a",@progbits
	.sectionflags	@""
	.align	4
.nv.constant0.tvmgen_default_fused_nn_global_avg_pool2d_kernel_1:
	.zero		368


//--------------------- .nv.constant0.tvmgen_default_fused_nn_contrib_conv2d_winograd_without_weight_transform_add_nn_relu_2_kernel_1 --------------------------
	.section	.nv.constant0.tvmgen_default_fused_nn_contrib_conv2d_winograd_without_weight_transform_add_nn_relu_2_kernel_1,"a",@progbits
	.sectionflags	@""
	.align	4
.nv.constant0.tvmgen_default_fused_nn_contrib_conv2d_winograd_without_weight_transform_add_nn_relu_2_kernel_1:
	.zero		376


//--------------------- .nv.constant0.tvmgen_default_fused_nn_conv2d_add_nn_relu_2_kernel --------------------------
	.section	.nv.constant0.tvmgen_default_fused_nn_conv2d_add_nn_relu_2_kernel,"a",@progbits
	.sectionflags	@""
	.align	4
.nv.constant0.tvmgen_default_fused_nn_conv2d_add_nn_relu_2_kernel:
	.zero		384


//--------------------- .nv.constant0.tvmgen_default_fused_nn_contrib_conv2d_winograd_without_weight_transform_add_nn_relu_1_kernel --------------------------
	.section	.nv.constant0.tvmgen_default_fused_nn_contrib_conv2d_winograd_without_weight_transform_add_nn_relu_1_kernel,"a",@progbits
	.sectionflags	@""
	.align	4
.nv.constant0.tvmgen_default_fused_nn_contrib_conv2d_winograd_without_weight_transform_add_nn_relu_1_kernel:
	.zero		368


//--------------------- .nv.constant0.tvmgen_default_fused_nn_conv2d_add_add_nn_relu_3_kernel --------------------------
	.section	.nv.constant0.tvmgen_default_fused_nn_conv2d_add_add_nn_relu_3_kernel,"a",@progbits
	.sectionflags	@""
	.align	4
.nv.constant0.tvmgen_default_fused_nn_conv2d_add_add_nn_relu_3_kernel:
	.zero		392


//--------------------- .nv.constant0.tvmgen_default_fused_nn_contrib_conv2d_winograd_without_weight_transform_add_nn_relu_1_kernel_2 --------------------------
	.section	.nv.constant0.tvmgen_default_fused_nn_contrib_conv2d_winograd_without_weight_transform_add_nn_relu_1_kernel_2,"a",@progbits
	.sectionflags	@""
	.align	4
.nv.constant0.tvmgen_default_fused_nn_contrib_conv2d_winograd_without_weight_transform_add_nn_relu_1_kernel_2:
	.zero		376


//--------------------- .nv.constant0.tvmgen_default_fused_nn_conv2d_add_add_nn_relu_1_kernel --------------------------
	.section	.nv.constant0.tvmgen_default_fused_nn_conv2d_add_add_nn_relu_1_kernel,"a",@progbits
	.sectionflags	@""
	.align	4
.nv.constant0.tvmgen_default_fused_nn_conv2d_add_add_nn_relu_1_kernel:
	.zero		392


//--------------------- .nv.constant0.tvmgen_default_fused_nn_conv2d_add_nn_relu_5_kernel --------------------------
	.section	.nv.constant0.tvmgen_default_fused_nn_conv2d_add_nn_relu_5_kernel,"a",@progbits
	.sectionflags	@""
	.align	4
.nv.constant0.tvmgen_default_fused_nn_conv2d_add_nn_relu_5_kernel:
	.zero		384


//--------------------- .nv.constant0.tvmgen_default_fused_nn_conv2d_add_nn_relu_1_kernel --------------------------
	.section	.nv.constant0.tvmgen_default_fused_nn_conv2d_add_nn_relu_1_kernel,"a",@progbits
	.sectionflags	@""
	.align	4
.nv.constant0.tvmgen_default_fused_nn_conv2d_add_nn_relu_1_kernel:
	.zero		384


//--------------------- .nv.constant0.tvmgen_default_fused_nn_conv2d_add_nn_relu_3_kernel --------------------------
	.section	.nv.constant0.tvmgen_default_fused_nn_conv2d_add_nn_relu_3_kernel,"a",@progbits
	.sectionflags	@""
	.align	4
.nv.constant0.tvmgen_default_fused_nn_conv2d_add_nn_relu_3_kernel:
	.zero		384


//--------------------- .nv.constant0.tvmgen_default_fused_nn_contrib_conv2d_winograd_without_weight_transform_add_nn_relu_1_kernel_1 --------------------------
	.section	.nv.constant0.tvmgen_default_fused_nn_contrib_conv2d_winograd_without_weight_transform_add_nn_relu_1_kernel_1,"a",@progbits
	.sectionflags	@""
	.align	4
.nv.constant0.tvmgen_default_fused_nn_contrib_conv2d_winograd_without_weight_transform_add_nn_relu_1_kernel_1:
	.zero		376


//--------------------- .nv.constant0.tvmgen_default_fused_nn_conv2d_add_kernel --------------------------
	.section	.nv.constant0.tvmgen_default_fused_nn_conv2d_add_kernel,"a",@progbits
	.sectionflags	@""
	.align	4
.nv.constant0.tvmgen_default_fused_nn_conv2d_add_kernel:
	.zero		384


//--------------------- .nv.constant0.tvmgen_default_fused_nn_conv2d_add_nn_relu_7_kernel --------------------------
	.section	.nv.constant0.tvmgen_default_fused_nn_conv2d_add_nn_relu_7_kernel,"a",@progbits
	.sectionflags	@""
	.align	4
.nv.constant0.tvmgen_default_fused_nn_conv2d_add_nn_relu_7_kernel:
	.zero		384


//--------------------- .nv.constant0.tvmgen_default_fused_nn_dense_add_kernel --------------------------
	.section	.nv.constant0.tvmgen_default_fused_nn_dense_add_kernel,"a",@progbits
	.sectionflags	@""
	.align	4
.nv.constant0.tvmgen_default_fused_nn_dense_add_kernel:
	.zero		384


//--------------------- .nv.constant0.tvmgen_default_fused_nn_conv2d_add_add_nn_relu_2_kernel --------------------------
	.section	.nv.constant0.tvmgen_default_fused_nn_conv2d_add_add_nn_relu_2_kernel,"a",@progbits
	.sectionflags	@""
	.align	4
.nv.constant0.tvmgen_default_fused_nn_conv2d_add_add_nn_relu_2_kernel:
	.zero		392


//--------------------- .nv.constant0.tvmgen_default_fused_nn_batch_flatten_kernel --------------------------
	.section	.nv.constant0.tvmgen_default_fused_nn_batch_flatten_kernel,"a",@progbits
	.sectionflags	@""
	.align	4
.nv.constant0.tvmgen_default_fused_nn_batch_flatten_kernel:
	.zero		368


//--------------------- .nv.constant0.tvmgen_default_fused_nn_contrib_conv2d_winograd_without_weight_transform_add_nn_relu_3_kernel --------------------------
	.section	.nv.constant0.tvmgen_default_fused_nn_contrib_conv2d_winograd_without_weight_transform_add_nn_relu_3_kernel,"a",@progbits
	.sectionflags	@""
	.align	4
.nv.constant0.tvmgen_default_fused_nn_contrib_conv2d_winograd_without_weight_transform_add_nn_relu_3_kernel:
	.zero		368


//--------------------- .nv.constant0.tvmgen_default_fused_nn_max_pool2d_kernel --------------------------
	.section	.nv.constant0.tvmgen_default_fused_nn_max_pool2d_kernel,"a",@progbits
	.sectionflags	@""
	.align	4
.nv.constant0.tvmgen_default_fused_nn_max_pool2d_kernel:
	.zero		368


//--------------------- .nv.constant0.tvmgen_default_fused_nn_conv2d_add_3_kernel --------------------------
	.section	.nv.constant0.tvmgen_default_fused_nn_conv2d_add_3_kernel,"a",@progbits
	.sectionflags	@""
	.align	4
.nv.constant0.tvmgen_default_fused_nn_conv2d_add_3_kernel:
	.zero		384


//--------------------- .nv.constant0.tvmgen_default_fused_nn_contrib_conv2d_winograd_without_weight_transform_add_nn_relu_2_kernel_2 --------------------------
	.section	.nv.constant0.tvmgen_default_fused_nn_contrib_conv2d_winograd_without_weight_transform_add_nn_relu_2_kernel_2,"a",@progbits
	.sectionflags	@""
	.align	4
.nv.constant0.tvmgen_default_fused_nn_contrib_conv2d_winograd_without_weight_transform_add_nn_relu_2_kernel_2:
	.zero		376


//--------------------- .nv.constant0.tvmgen_default_fused_nn_conv2d_add_2_kernel --------------------------
	.section	.nv.constant0.tvmgen_default_fused_nn_conv2d_add_2_kernel,"a",@progbits
	.sectionflags	@""
	.align	4
.nv.constant0.tvmgen_default_fused_nn_conv2d_add_2_kernel:
	.zero		384


//--------------------- .nv.constant0.tvmgen_default_fused_nn_global_avg_pool2d_kernel --------------------------
	.section	.nv.constant0.tvmgen_default_fused_nn_global_avg_pool2d_kernel,"a",@progbits
	.sectionflags	@""
	.align	4
.nv.constant0.tvmgen_default_fused_nn_global_avg_pool2d_kernel:
	.zero		368


//--------------------- .nv.constant0.tvmgen_default_fused_nn_conv2d_add_1_kernel --------------------------
	.section	.nv.constant0.tvmgen_default_fused_nn_conv2d_add_1_kernel,"a",@progbits
	.sectionflags	@""
	.align	4
.nv.constant0.tvmgen_default_fused_nn_conv2d_add_1_kernel:
	.zero		384


//--------------------- .nv.constant0.tvmgen_default_fused_nn_conv2d_add_add_nn_relu_kernel --------------------------
	.section	.nv.constant0.tvmgen_default_fused_nn_conv2d_add_add_nn_relu_kernel,"a",@progbits
	.sectionflags	@""
	.align	4
.nv.constant0.tvmgen_default_fused_nn_conv2d_add_add_nn_relu_kernel:
	.zero		392


//--------------------- .nv.constant0.tvmgen_default_fused_nn_contrib_conv2d_winograd_without_weight_transform_add_nn_relu_kernel_1 --------------------------
	.section	.nv.constant0.tvmgen_default_fused_nn_contrib_conv2d_winograd_without_weight_transform_add_nn_relu_kernel_1,"a",@progbits
	.sectionflags	@""
	.align	4
.nv.constant0.tvmgen_default_fused_nn_contrib_conv2d_winograd_without_weight_transform_add_nn_relu_kernel_1:
	.zero		376


//--------------------- .nv.constant0.tvmgen_default_fused_nn_conv2d_add_nn_relu_6_kernel --------------------------
	.section	.nv.constant0.tvmgen_default_fused_nn_conv2d_add_nn_relu_6_kernel,"a",@progbits
	.sectionflags	@""
	.align	4
.nv.constant0.tvmgen_default_fused_nn_conv2d_add_nn_relu_6_kernel:
	.zero		384


//--------------------- .nv.constant0.tvmgen_default_fused_nn_contrib_conv2d_winograd_without_weight_transform_add_nn_relu_2_kernel --------------------------
	.section	.nv.constant0.tvmgen_default_fused_nn_contrib_conv2d_winograd_without_weight_transform_add_nn_relu_2_kernel,"a",@progbits
	.sectionflags	@""
	.align	4
.nv.constant0.tvmgen_default_fused_nn_contrib_conv2d_winograd_without_weight_transform_add_nn_relu_2_kernel:
	.zero		368


//--------------------- .nv.constant0.tvmgen_default_fused_nn_contrib_conv2d_winograd_without_weight_transform_add_nn_relu_3_kernel_2 --------------------------
	.section	.nv.constant0.tvmgen_default_fused_nn_contrib_conv2d_winograd_without_weight_transform_add_nn_relu_3_kernel_2,"a",@progbits
	.sectionflags	@""
	.align	4
.nv.constant0.tvmgen_default_fused_nn_contrib_conv2d_winograd_without_weight_transform_add_nn_relu_3_kernel_2:
	.zero		376


//--------------------- .nv.constant0.tvmgen_default_fused_nn_conv2d_add_nn_relu_kernel --------------------------
	.section	.nv.constant0.tvmgen_default_fused_nn_conv2d_add_nn_relu_kernel,"a",@progbits
	.sectionflags	@""
	.align	4
.nv.constant0.tvmgen_default_fused_nn_conv2d_add_nn_relu_kernel:
	.zero		384


//--------------------- .nv.constant0.tvmgen_default_fused_nn_contrib_conv2d_winograd_without_weight_transform_add_nn_relu_kernel --------------------------
	.section	.nv.constant0.tvmgen_default_fused_nn_contrib_conv2d_winograd_without_weight_transform_add_nn_relu_kernel,"a",@progbits
	.sectionflags	@""
	.align	4
.nv.constant0.tvmgen_default_fused_nn_contrib_conv2d_winograd_without_weight_transform_add_nn_relu_kernel:
	.zero		368


//--------------------- .nv.constant0.tvmgen_default_fused_nn_contrib_conv2d_winograd_without_weight_transform_add_nn_relu_kernel_2 --------------------------
	.section	.nv.constant0.tvmgen_default_fused_nn_contrib_conv2d_winograd_without_weight_transform_add_nn_relu_kernel_2,"a",@progbits
	.sectionflags	@""
	.align	4
.nv.constant0.tvmgen_default_fused_nn_contrib_conv2d_winograd_without_weight_transform_add_nn_relu_kernel_2:
	.zero		376


//--------------------- .nv.constant0.tvmgen_default_fused_nn_conv2d_add_nn_relu_4_kernel --------------------------
	.section	.nv.constant0.tvmgen_default_fused_nn_conv2d_add_nn_relu_4_kernel,"a",@progbits
	.sectionflags	@""
	.align	4
.nv.constant0.tvmgen_default_fused_nn_conv2d_add_nn_relu_4_kernel:
	.zero		384


//--------------------- .nv.constant0.tvmgen_default_fused_nn_conv2d_add_nn_relu_8_kernel --------------------------
	.section	.nv.constant0.tvmgen_default_fused_nn_conv2d_add_nn_relu_8_kernel,"a",@progbits
	.sectionflags	@""
	.align	4
.nv.constant0.tvmgen_default_fused_nn_conv2d_add_nn_relu_8_kernel:
	.zero		384


//--------------------- .nv.constant0.tvmgen_default_fused_nn_contrib_conv2d_winograd_without_weight_transform_add_nn_relu_3_kernel_1 --------------------------
	.section	.nv.constant0.tvmgen_default_fused_nn_contrib_conv2d_winograd_without_weight_transform_add_nn_relu_3_kernel_1,"a",@progbits
	.sectionflags	@""
	.align	4
.nv.constant0.tvmgen_default_fused_nn_contrib_conv2d_winograd_without_weight_transform_add_nn_relu_3_kernel_1:
	.zero		376


//--------------------- .nv.constant0.tvmgen_default_fused_nn_conv2d_add_nn_relu_10_kernel --------------------------
	.section	.nv.constant0.tvmgen_default_fused_nn_conv2d_add_nn_relu_10_kernel,"a",@progbits
	.sectionflags	@""
	.align	4
.nv.constant0.tvmgen_default_fused_nn_conv2d_add_nn_relu_10_kernel:
	.zero		384


//--------------------- .nv.constant0.tvmgen_default_fused_nn_conv2d_add_nn_relu_11_kernel --------------------------
	.section	.nv.constant0.tvmgen_default_fused_nn_conv2d_add_nn_relu_11_kernel,"a",@progbits
	.sectionflags	@""
	.align	4
.nv.constant0.tvmgen_default_fused_nn_conv2d_add_nn_relu_11_kernel:
	.zero		384


//--------------------- .nv.constant0.tvmgen_default_fused_nn_conv2d_add_nn_relu_9_kernel --------------------------
	.section	.nv.constant0.tvmgen_default_fused_nn_conv2d_add_nn_relu_9_kernel,"a",@progbits
	.sectionflags	@""
	.align	4
.nv.constant0.tvmgen_default_fused_nn_conv2d_add_nn_relu_9_kernel:
	.zero		384


//--------------------- .text.tvmgen_default_fused_nn_global_avg_pool2d_kernel_1 --------------------------
	.section	.text.tvmgen_default_fused_nn_global_avg_pool2d_kernel_1,"ax",@progbits
	.sectioninfo	@"SHI_REGISTERS=10"
	.align	128
        .global         tvmgen_default_fused_nn_global_avg_pool2d_kernel_1
        .type           tvmgen_default_fused_nn_global_avg_pool2d_kernel_1,@function
        .size           tvmgen_default_fused_nn_global_avg_pool2d_kernel_1,(.L_x_111 - tvmgen_default_fused_nn_global_avg_pool2d_kernel_1)
        .other          tvmgen_default_fused_nn_global_avg_pool2d_kernel_1,@"STO_CUDA_ENTRY STV_DEFAULT"
tvmgen_default_fused_nn_global_avg_pool2d_kernel_1:
.text.tvmgen_default_fused_nn_global_avg_pool2d_kernel_1:
[----:B------:R-:W-:Y:S02]  /*0000*/  MOV R1, c[0x0][0x28] ;  /* 0x00000a0000017a02 */ /* 0x000fe40000000f00 */
[----:B------:R-:W0:Y:S01]  /*0010*/  S2R R4, SR_CTAID.X ;  /* 0x0000000000047919 */ /* 0x000e220000002500 */
[----:B------:R-:W-:Y:S01]  /*0020*/  MOV R5, 0x4 ;  /* 0x0000000400057802 */ /* 0x000fe20000000f00 */
[----:B------:R-:W-:Y:S02]  /*0030*/  ULDC.64 UR4, c[0x0][0x118] ;  /* 0x0000460000047ab9 */ /* 0x000fe40000000a00 */
[----:B------:R-:W0:Y:S02]  /*0040*/  S2R R3, SR_TID.X ;  /* 0x0000000000037919 */ /* 0x000e240000002100 */
[----:B0-----:R-:W-:-:S05]  /*0050*/  LEA R4, R4, R3, 0xa ;  /* 0x0000000304047211 */ /* 0x001fca00078e50ff */
[----:B------:R-:W-:-:S06]  /*0060*/  IMAD.WIDE R2, R4, R5, c[0x0][0x168] ;  /* 0x00005a0004027625 */ /* 0x000fcc00078e0205 */
[----:B------:R-:W2:Y:S01]  /*0070*/  LDG.E.CONSTANT R2, [R2.64] ;  /* 0x0000000402027981 */ /* 0x000ea2000c1e9900 */
[----:B------:R-:W-:Y:S01]  /*0080*/  IMAD.WIDE R4, R4, R5, c[0x0][0x160] ;  /* 0x0000580004047625 */ /* 0x000fe200078e0205 */
[----:B--2---:R-:W-:-:S05]  /*0090*/  FMUL R7, R2, 0.020408159121870994568 ;  /* 0x3ca72f0302077820 */ /* 0x004fca0000400000 */
[----:B------:R-:W-:Y:S01]  /*00a0*/  STG.E [R4.64], R7 ;  /* 0x0000000704007986 */ /* 0x000fe2000c101904 */
[----:B------:R-:W-:Y:S05]  /*00b0*/  EXIT ;  /* 0x000000000000794d */ /* 0x000fea0003800000 */
.L_x_0:
[----:B------:R-:W-:-:S00]  /*00c0*/  BRA `(.L_x_0) ;  /* 0xfffffff000007947 */ /* 0x000fc0000383ffff */
[----:B------:R-:W-:-:S00]  /*00d0*/  NOP ;  /* 0x0000000000007918 */ /* 0x000fc00000000000 */
        /* <DEDUP_REMOVED lines=10> */
.L_x_111:


//--------------------- .text.tvmgen_default_fused_nn_contrib_conv2d_winograd_without_weight_transform_add_nn_relu_2_kernel_1 --------------------------
	.section	.text.tvmgen_default_fused_nn_contrib_conv2d_winograd_without_weight_transform_add_nn_relu_2_kernel_1,"ax",@progbits
	.sectionflags	@"SHF_BARRIERS=1"
	.sectioninfo	@"SHI_REGISTERS=64"
	.align	128
        .global         tvmgen_default_fused_nn_contrib_conv2d_winograd_without_weight_transform_add_nn_relu_2_kernel_1
        .type           tvmgen_default_fused_nn_contrib_conv2d_winograd_without_weight_transform_add_nn_relu_2_kernel_1,@function
        .size           tvmgen_default_fused_nn_contrib_conv2d_winograd_without_weight_transform_add_nn_relu_2_kernel_1,(.L_x_112 - tvmgen_default_fused_nn_contrib_conv2d_winograd_without_weight_transform_add_nn_relu_2_kernel_1)
        .other          tvmgen_default_fused_nn_contrib_conv2d_winograd_without_weight_transform_add_nn_relu_2_kernel_1,@"STO_CUDA_ENTRY STV_DEFAULT"
tvmgen_default_fused_nn_contrib_conv2d_winograd_without_weight_transform_add_nn_relu_2_kernel_1:
.text.tvmgen_default_fused_nn_contrib_conv2d_winograd_without_weight_transform_add_nn_relu_2_kernel_1:
[----:B------:R-:W-:Y:S02]  /*0000*/  MOV R1, c[0x0][0x28] ;  /* 0x00000a0000017a02 */ /* 0x000fe40000000f00 */
[----:B------:R-:W0:Y:S01]  /*0010*/  S2R R0, SR_TID.X ;  /* 0x0000000000007919 */ /* 0x000e220000002100 */
[----:B------:R-:W-:Y:S01]  /*0020*/  MOV R8, 0x4 ;  /* 0x0000000400087802 */ /* 0x000fe20000000f00 */
[----:B------:R-:W-:Y:S01]  /*0030*/  CS2R R50, SRZ ;  /* 0x0000000000327805 */ /* 0x000fe2000001ff00 */
[----:B------:R-:W-:Y:S01]  /*0040*/  MOV R41, RZ ;  /* 0x000000ff00297202 */ /* 0x000fe20000000f00 */
[----:B------:R-:W1:Y:S01]  /*0050*/  S2R R43, SR_CTAID.Z ;  /* 0x00000000002b7919 */ /* 0x000e620000002700 */
[----:B------:R-:W-:Y:S01]  /*0060*/  MOV R42, RZ ;  /* 0x000000ff002a7202 */ /* 0x000fe20000000f00 */
[----:B------:R-:W-:Y:S01]  /*0070*/  CS2R R48, SRZ ;  /* 0x0000000000307805 */ /* 0x000fe2000001ff00 */
[----:B------:R-:W-:Y:S01]  /*0080*/  MOV R37, RZ ;  /* 0x000000ff00257202 */ /* 0x000fe20000000f00 */
[----:B------:R-:W2:Y:S01]  /*0090*/  S2R R40, SR_CTAID.Y ;  /* 0x0000000000287919 */ /* 0x000ea20000002600 */
[----:B------:R-:W-:Y:S01]  /*00a0*/  CS2R R52, SRZ ;  /* 0x0000000000347805 */ /* 0x000fe2000001ff00 */
[----:B------:R-:W-:Y:S01]  /*00b0*/  CS2R R54, SRZ ;  /* 0x0000000000367805 */ /* 0x000fe2000001ff00 */
[----:B------:R-:W-:Y:S01]  /*00c0*/  MOV R57, RZ ;  /* 0x000000ff00397202 */ /* 0x000fe20000000f00 */
[----:B------:R-:W-:Y:S01]  /*00d0*/  CS2R R46, SRZ ;  /* 0x00000000002e7805 */ /* 0x000fe2000001ff00 */
[----:B------:R-:W-:Y:S01]  /*00e0*/  CS2R R44, SRZ ;  /* 0x00000000002c7805 */ /* 0x000fe2000001ff00 */
[----:B------:R-:W-:Y:S01]  /*00f0*/  MOV R59, RZ ;  /* 0x000000ff003b7202 */ /* 0x000fe20000000f00 */
[----:B------:R-:W-:-:S02]  /*0100*/  ULDC.64 UR4, c[0x0][0x118] ;  /* 0x0000460000047ab9 */ /* 0x000fc40000000a00 */
[----:B------:R-:W-:Y:S01]  /*0110*/  ULDC.64 UR6, c[0x0][0x168] ;  /* 0x00005a0000067ab9 */ /* 0x000fe20000000a00 */
[----:B0-----:R-:W-:-:S04]  /*0120*/  SHF.L.U32 R2, R0, 0x4, RZ ;  /* 0x0000000400027819 */ /* 0x001fc800000006ff */
[C---:B------:R-:W-:Y:S02]  /*0130*/  LOP3.LUT R3, R2.reuse, 0xffffff00, RZ, 0xc0, !PT ;  /* 0xffffff0002037812 */ /* 0x040fe400078ec0ff */
[C---:B------:R-:W-:Y:S02]  /*0140*/  IADD3 R4, R2.reuse, 0x620, RZ ;  /* 0x0000062002047810 */ /* 0x040fe40007ffe0ff */
[----:B-1----:R-:W-:Y:S02]  /*0150*/  LEA R5, R43, R3, 0x10 ;  /* 0x000000032b057211 */ /* 0x002fe400078e80ff */
[----:B------:R-:W-:Y:S02]  /*0160*/  IADD3 R2, R2, 0x310, RZ ;  /* 0x0000031002027810 */ /* 0x000fe40007ffe0ff */
[----:B------:R-:W-:Y:S02]  /*0170*/  LOP3.LUT R3, R0, 0xf, RZ, 0xc0, !PT ;  /* 0x0000000f00037812 */ /* 0x000fe400078ec0ff */
[----:B--2---:R-:W-:-:S02]  /*0180*/  LEA R6, R40, R5, 0x4 ;  /* 0x0000000528067211 */ /* 0x004fc400078e20ff */
[----:B------:R-:W-:Y:S02]  /*0190*/  LOP3.LUT R4, R4, 0xffffff00, RZ, 0xc0, !PT ;  /* 0xffffff0004047812 */ /* 0x000fe400078ec0ff */
[----:B------:R-:W-:Y:S02]  /*01a0*/  LOP3.LUT R2, R2, 0xffffff00, RZ, 0xc0, !PT ;  /* 0xffffff0002027812 */ /* 0x000fe400078ec0ff */
[----:B------:R-:W-:Y:S02]  /*01b0*/  IADD3 R6, R3, R6, RZ ;  /* 0x0000000603067210 */ /* 0x000fe40007ffe0ff */
[C---:B------:R-:W-:Y:S02]  /*01c0*/  IADD3 R5, R0.reuse, 0x2, RZ ;  /* 0x0000000200057810 */ /* 0x040fe40007ffe0ff */
[----:B------:R-:W-:Y:S02]  /*01d0*/  LEA R7, R43, R4, 0x10 ;  /* 0x000000042b077211 */ /* 0x000fe400078e80ff */
[----:B------:R-:W-:-:S02]  /*01e0*/  IADD3 R3, R0, 0x1, RZ ;  /* 0x0000000100037810 */ /* 0x000fc40007ffe0ff */
[C---:B------:R-:W-:Y:S01]  /*01f0*/  LEA R9, R43.reuse, R2, 0x10 ;  /* 0x000000022b097211 */ /* 0x040fe200078e80ff */
[----:B------:R-:W-:Y:S01]  /*0200*/  IMAD R43, R43, 0x3100, R0 ;  /* 0x000031002b2b7824 */ /* 0x000fe200078e0200 */
[----:B------:R-:W-:Y:S02]  /*0210*/  LOP3.LUT R5, R5, 0xf, RZ, 0xc0, !PT ;  /* 0x0000000f05057812 */ /* 0x000fe400078ec0ff */
[----:B------:R-:W-:Y:S01]  /*0220*/  LEA R2, R40, R7, 0x4 ;  /* 0x0000000728027211 */ /* 0x000fe200078e20ff */
[----:B------:R-:W-:Y:S01]  /*0230*/  IMAD.WIDE R6, R6, R8, c[0x0][0x170] ;  /* 0x00005c0006067625 */ /* 0x000fe200078e0208 */
[----:B------:R-:W-:Y:S02]  /*0240*/  LOP3.LUT R3, R3, 0xf, RZ, 0xc0, !PT ;  /* 0x0000000f03037812 */ /* 0x000fe400078ec0ff */
[----:B------:R-:W-:Y:S02]  /*0250*/  LEA R4, R40, R9, 0x4 ;  /* 0x0000000928047211 */ /* 0x000fe400078e20ff */
[----:B------:R-:W-:-:S02]  /*0260*/  IADD3 R5, R5, R2, RZ ;  /* 0x0000000205057210 */ /* 0x000fc40007ffe0ff */
[----:B------:R-:W-:-:S03]  /*0270*/  IADD3 R3, R3, R4, RZ ;  /* 0x0000000403037210 */ /* 0x000fc60007ffe0ff */
[----:B------:R-:W-:-:S04]  /*0280*/  IMAD.WIDE R4, R5, R8, c[0x0][0x170] ;  /* 0x00005c0005047625 */ /* 0x000fc800078e0208 */
[----:B------:R-:W-:-:S04]  /*0290*/  IMAD.WIDE R2, R3, R8, c[0x0][0x170] ;  /* 0x00005c0003027625 */ /* 0x000fc800078e0208 */
.L_x_1:
[----:B------:R-:W-:Y:S01]  /*02a0*/  BAR.SYNC.DEFER_BLOCKING 0x0 ;  /* 0x0000000000007b1d */ /* 0x000fe20000010000 */
[C---:B------:R-:W-:Y:S02]  /*02b0*/  ISETP.GT.AND P2, PT, R0.reuse, 0x7f, PT ;  /* 0x0000007f0000780c */ /* 0x040fe40003f44270 */
[C---:B------:R-:W-:Y:S02]  /*02c0*/  ISETP.GT.AND P0, PT, R0.reuse, 0x4e, PT ;  /* 0x0000004e0000780c */ /* 0x040fe40003f04270 */
[----:B------:R-:W-:Y:S02]  /*02d0*/  ISETP.GT.AND P1, PT, R0, 0x1d, PT ;  /* 0x0000001d0000780c */ /* 0x000fe40003f24270 */
[----:B------:R-:W-:Y:S02]  /*02e0*/  MOV R8, UR6 ;  /* 0x0000000600087c02 */ /* 0x000fe40008000f00 */
[----:B------:R-:W-:-:S05]  /*02f0*/  MOV R9, UR7 ;  /* 0x0000000700097c02 */ /* 0x000fca0008000f00 */
[----:B------:R-:W-:Y:S01]  /*0300*/  IMAD.WIDE R8, R43, 0x4, R8 ;  /* 0x000000042b087825 */ /* 0x000fe200078e0208 */
[----:B------:R0:W2:Y:S04]  /*0310*/  @!P2 LDG.E.CONSTANT R17, [R6.64] ;  /* 0x000000040611a981 */ /* 0x0000a8000c1e9900 */
[----:B------:R-:W3:Y:S04]  /*0320*/  LDG.E.CONSTANT R11, [R8.64] ;  /* 0x00000004080b7981 */ /* 0x000ee8000c1e9900 */
[----:B------:R-:W4:Y:S04]  /*0330*/  LDG.E.CONSTANT R13, [R8.64+0xc4] ;  /* 0x0000c404080d7981 */ /* 0x000f28000c1e9900 */
[----:B------:R-:W5:Y:S04]  /*0340*/  LDG.E.CONSTANT R15, [R8.64+0x188] ;  /* 0x00018804080f7981 */ /* 0x000f68000c1e9900 */
[----:B------:R-:W5:Y:S04]  /*0350*/  LDG.E.CONSTANT R25, [R8.64+0x24c] ;  /* 0x00024c0408197981 */ /* 0x000f68000c1e9900 */
[----:B------:R-:W5:Y:S04]  /*0360*/  LDG.E.CONSTANT R27, [R8.64+0x310] ;  /* 0x00031004081b7981 */ /* 0x000f68000c1e9900 */
[----:B------:R-:W5:Y:S04]  /*0370*/  LDG.E.CONSTANT R61, [R8.64+0x3d4] ;  /* 0x0003d404083d7981 */ /* 0x000f68000c1e9900 */
[----:B------:R-:W5:Y:S04]  /*0380*/  LDG.E.CONSTANT R12, [R8.64+0x498] ;  /* 0x00049804080c7981 */ /* 0x000f68000c1e9900 */
[----:B------:R-:W5:Y:S04]  /*0390*/  LDG.E.CONSTANT R14, [R8.64+0x55c] ;  /* 0x00055c04080e7981 */ /* 0x000f68000c1e9900 */
[----:B------:R1:W5:Y:S04]  /*03a0*/  @!P0 LDG.E.CONSTANT R19, [R2.64] ;  /* 0x0000000402138981 */ /* 0x000368000c1e9900 */
[----:B------:R-:W5:Y:S01]  /*03b0*/  @!P1 LDG.E.CONSTANT R39, [R4.64] ;  /* 0x0000000404279981 */ /* 0x000f62000c1e9900 */
[----:B------:R-:W-:Y:S01]  /*03c0*/  IADD3 R41, R41, 0x1, RZ ;  /* 0x0000000129297810 */ /* 0x000fe20007ffe0ff */
[----:B------:R-:W-:Y:S01]  /*03d0*/  UIADD3 UR6, UP0, UR6, 0x620, URZ ;  /* 0x0000062006067890 */ /* 0x000fe2000ff1e03f */
[----:B0-----:R-:W-:-:S03]  /*03e0*/  IADD3 R6, P3, R6, 0x2000, RZ ;  /* 0x0000200006067810 */ /* 0x001fc60007f7e0ff */
[----:B------:R-:W-:Y:S01]  /*03f0*/  UIADD3.X UR7, URZ, UR7, URZ, UP0, !UPT ;  /* 0x000000073f077290 */ /* 0x000fe200087fe43f */
[----:B------:R-:W-:Y:S01]  /*0400*/  IADD3.X R7, RZ, R7, RZ, P3, !PT ;  /* 0x00000007ff077210 */ /* 0x000fe20001ffe4ff */
[----:B--2---:R-:W-:Y:S01]  /*0410*/  @!P2 STS [R0.X4], R17 ;  /* 0x000000110000a388 */ /* 0x004fe20000004800 */
[----:B-1----:R-:W-:-:S03]  /*0420*/  IADD3 R2, P2, R2, 0x2000, RZ ;  /* 0x0000200002027810 */ /* 0x002fc60007f5e0ff */
[----:B---3--:R-:W-:Y:S01]  /*0430*/  STS [R0.X4+0x200], R11 ;  /* 0x0002000b00007388 */ /* 0x008fe20000004800 */
[----:B------:R-:W-:-:S03]  /*0440*/  IADD3.X R3, RZ, R3, RZ, P2, !PT ;  /* 0x00000003ff037210 */ /* 0x000fc600017fe4ff */
[----:B----4-:R-:W-:Y:S04]  /*0450*/  STS [R0.X4+0x2c4], R13 ;  /* 0x0002c40d00007388 */ /* 0x010fe80000004800 */
[----:B-----5:R-:W-:Y:S04]  /*0460*/  STS [R0.X4+0x388], R15 ;  /* 0x0003880f00007388 */ /* 0x020fe80000004800 */
[----:B------:R-:W-:Y:S04]  /*0470*/  STS [R0.X4+0x44c], R25 ;  /* 0x00044c1900007388 */ /* 0x000fe80000004800 */
[----:B------:R-:W-:Y:S04]  /*0480*/  STS [R0.X4+0x510], R27 ;  /* 0x0005101b00007388 */ /* 0x000fe80000004800 */
[----:B------:R-:W-:Y:S04]  /*0490*/  STS [R0.X4+0x5d4], R61 ;  /* 0x0005d43d00007388 */ /* 0x000fe80000004800 */
[----:B------:R-:W-:Y:S04]  /*04a0*/  STS [R0.X4+0x698], R12 ;  /* 0x0006980c00007388 */ /* 0x000fe80000004800 */
[----:B------:R-:W-:Y:S04]  /*04b0*/  STS [R0.X4+0x75c], R14 ;  /* 0x00075c0e00007388 */ /* 0x000fe80000004800 */
[----:B------:R-:W-:Y:S01]  /*04c0*/  @!P0 STS [R0.X4+0xc4], R19 ;  /* 0x0000c41300008388 */ /* 0x000fe20000004800 */
[----:B------:R-:W-:-:S03]  /*04d0*/  ISETP.NE.AND P0, PT, R41, 0x20, PT ;  /* 0x000000202900780c */ /* 0x000fc60003f05270 */
[----:B------:R-:W-:Y:S04]  /*04e0*/  @!P1 STS [R0.X4+0x188], R39 ;  /* 0x0001882700009388 */ /* 0x000fe80000004800 */
[----:B------:R-:W-:Y:S01]  /*04f0*/  BAR.SYNC.DEFER_BLOCKING 0x0 ;  /* 0x0000000000007b1d */ /* 0x000fe20000010000 */
[----:B------:R-:W-:-:S04]  /*0500*/  IADD3 R4, P1, R4, 0x2000, RZ ;  /* 0x0000200004047810 */ /* 0x000fc80007f3e0ff */
[----:B------:R-:W-:Y:S01]  /*0510*/  IADD3.X R5, RZ, R5, RZ, P1, !PT ;  /* 0x00000005ff057210 */ /* 0x000fe20000ffe4ff */
[----:B------:R-:W-:Y:S04]  /*0520*/  LDS R38, [R0.X4+0x200] ;  /* 0x0002000000267984 */ /* 0x000fe80000004800 */
[----:B------:R-:W0:Y:S04]  /*0530*/  LDS.128 R20, [RZ] ;  /* 0x00000000ff147984 */ /* 0x000e280000000c00 */
[----:B------:R-:W1:Y:S04]  /*0540*/  LDS.128 R28, [0x20] ;  /* 0x00002000ff1c7984 */ /* 0x000e680000000c00 */
[----:B------:R-:W2:Y:S04]  /*0550*/  LDS.128 R32, [0x10] ;  /* 0x00001000ff207984 */ /* 0x000ea80000000c00 */
[----:B------:R-:W3:Y:S04]  /*0560*/  LDS.128 R8, [0x30] ;  /* 0x00003000ff087984 */ /* 0x000ee80000000c00 */
[----:B------:R-:W-:Y:S04]  /*0570*/  LDS R56, [R0.X4+0x2c4] ;  /* 0x0002c40000387984 */ /* 0x000fe80000004800 */
[----:B------:R-:W4:Y:S04]  /*0580*/  LDS.128 R12, [0x40] ;  /* 0x00004000ff0c7984 */ /* 0x000f280000000c00 */
[----:B------:R-:W5:Y:S04]  /*0590*/  LDS.128 R24, [0x60] ;  /* 0x00006000ff187984 */ /* 0x000f680000000c00 */
[----:B------:R-:W5:Y:S04]  /*05a0*/  LDS.128 R16, [0x50] ;  /* 0x00005000ff107984 */ /* 0x000f680000000c00 */
[----:B------:R-:W-:Y:S01]  /*05b0*/  LDS R36, [R0.X4+0x388] ;  /* 0x0003880000247984 */ /* 0x000fe20000004800 */
[----:B0-----:R-:W-:Y:S01]  /*05c0*/  FFMA R59, R20, R38, R59 ;  /* 0x00000026143b7223 */ /* 0x001fe2000000003b */
[C---:B------:R-:W-:Y:S01]  /*05d0*/  FFMA R47, R38.reuse, R21, R47 ;  /* 0x00000015262f7223 */ /* 0x040fe2000000002f */
[C---:B------:R-:W-:Y:S01]  /*05e0*/  FFMA R45, R38.reuse, R22, R45 ;  /* 0x00000016262d7223 */ /* 0x040fe2000000002d */
[C---:B------:R-:W-:Y:S01]  /*05f0*/  FFMA R44, R38.reuse, R23, R44 ;  /* 0x00000017262c7223 */ /* 0x040fe2000000002c */
[C---:B-1----:R-:W-:Y:S01]  /*0600*/  FFMA R57, R38.reuse, R28, R57 ;  /* 0x0000001c26397223 */ /* 0x042fe20000000039 */
[----:B------:R-:W0:Y:S01]  /*0610*/  LDS.128 R20, [0x70] ;  /* 0x00007000ff147984 */ /* 0x000e220000000c00 */
[C---:B------:R-:W-:Y:S01]  /*0620*/  FFMA R54, R38.reuse, R29, R54 ;  /* 0x0000001d26367223 */ /* 0x040fe20000000036 */
[C---:B------:R-:W-:Y:S01]  /*0630*/  FFMA R53, R38.reuse, R30, R53 ;  /* 0x0000001e26357223 */ /* 0x040fe20000000035 */
[C---:B------:R-:W-:Y:S01]  /*0640*/  FFMA R52, R38.reuse, R31, R52 ;  /* 0x0000001f26347223 */ /* 0x040fe20000000034 */
[C---:B--2---:R-:W-:Y:S01]  /*0650*/  FFMA R55, R38.reuse, R32, R55 ;  /* 0x0000002026377223 */ /* 0x044fe20000000037 */
[C---:B------:R-:W-:Y:S01]  /*0660*/  FFMA R48, R38.reuse, R33, R48 ;  /* 0x0000002126307223 */ /* 0x040fe20000000030 */
[C---:B------:R-:W-:Y:S01]  /*0670*/  FFMA R51, R38.reuse, R34, R51 ;  /* 0x0000002226337223 */ /* 0x040fe20000000033 */
[C---:B------:R-:W-:Y:S01]  /*0680*/  FFMA R46, R38.reuse, R35, R46 ;  /* 0x00000023262e7223 */ /* 0x040fe2000000002e */
[C---:B---3--:R-:W-:Y:S01]  /*0690*/  FFMA R49, R38.reuse, R8, R49 ;  /* 0x0000000826317223 */ /* 0x048fe20000000031 */
[C---:B------:R-:W-:Y:S01]  /*06a0*/  FFMA R50, R38.reuse, R9, R50 ;  /* 0x0000000926327223 */ /* 0x040fe20000000032 */
[C---:B------:R-:W-:Y:S01]  /*06b0*/  FFMA R39, R38.reuse, R10, R37 ;  /* 0x0000000a26277223 */ /* 0x040fe20000000025 */
[----:B------:R-:W1:Y:S01]  /*06c0*/  LDS.128 R28, [0x80] ;  /* 0x00008000ff1c7984 */ /* 0x000e620000000c00 */
[----:B------:R-:W-:-:S03]  /*06d0*/  FFMA R38, R38, R11, R42 ;  /* 0x0000000b26267223 */ /* 0x000fc6000000002a */
[----:B------:R-:W2:Y:S01]  /*06e0*/  LDS.128 R32, [0xa0] ;  /* 0x0000a000ff207984 */ /* 0x000ea20000000c00 */
[----:B----4-:R-:W-:Y:S01]  /*06f0*/  FFMA R59, R12, R56, R59 ;  /* 0x000000380c3b7223 */ /* 0x010fe2000000003b */
[C---:B------:R-:W-:Y:S01]  /*0700*/  FFMA R47, R56.reuse, R13, R47 ;  /* 0x0000000d382f7223 */ /* 0x040fe2000000002f */
[C---:B------:R-:W-:Y:S01]  /*0710*/  FFMA R45, R56.reuse, R14, R45 ;  /* 0x0000000e382d7223 */ /* 0x040fe2000000002d */
[----:B------:R-:W3:Y:S01]  /*0720*/  LDS.128 R8, [0x90] ;  /* 0x00009000ff087984 */ /* 0x000ee20000000c00 */
[C---:B------:R-:W-:Y:S01]  /*0730*/  FFMA R44, R56.reuse, R15, R44 ;  /* 0x0000000f382c7223 */ /* 0x040fe2000000002c */
[C---:B-----5:R-:W-:Y:S01]  /*0740*/  FFMA R57, R56.reuse, R24, R57 ;  /* 0x0000001838397223 */ /* 0x060fe20000000039 */
[C---:B------:R-:W-:Y:S01]  /*0750*/  FFMA R54, R56.reuse, R25, R54 ;  /* 0x0000001938367223 */ /* 0x040fe20000000036 */
[C---:B------:R-:W-:Y:S01]  /*0760*/  FFMA R53, R56.reuse, R26, R53 ;  /* 0x0000001a38357223 */ /* 0x040fe20000000035 */
[C---:B------:R-:W-:Y:S01]  /*0770*/  FFMA R52, R56.reuse, R27, R52 ;  /* 0x0000001b38347223 */ /* 0x040fe20000000034 */
[----:B------:R-:W4:Y:S01]  /*0780*/  LDS.128 R12, [0xb0] ;  /* 0x0000b000ff0c7984 */ /* 0x000f220000000c00 */
[C---:B------:R-:W-:Y:S01]  /*0790*/  FFMA R55, R56.reuse, R16, R55 ;  /* 0x0000001038377223 */ /* 0x040fe20000000037 */
[C---:B------:R-:W-:Y:S01]  /*07a0*/  FFMA R48, R56.reuse, R17, R48 ;  /* 0x0000001138307223 */ /* 0x040fe20000000030 */
[C---:B------:R-:W-:Y:S01]  /*07b0*/  FFMA R51, R56.reuse, R18, R51 ;  /* 0x0000001238337223 */ /* 0x040fe20000000033 */
[----:B------:R-:W-:Y:S01]  /*07c0*/  LDS R37, [R0.X4+0x44c] ;  /* 0x00044c0000257984 */ /* 0x000fe20000004800 */
[----:B------:R-:W-:-:S03]  /*07d0*/  FFMA R46, R56, R19, R46 ;  /* 0x00000013382e7223 */ /* 0x000fc6000000002e */
[----:B------:R-:W5:Y:S04]  /*07e0*/  LDS.128 R24, [0xc0] ;  /* 0x0000c000ff187984 */ /* 0x000f680000000c00 */
[----:B------:R-:W5:Y:S01]  /*07f0*/  LDS.128 R16, [0xe0] ;  /* 0x0000e000ff107984 */ /* 0x000f620000000c00 */
[C---:B0-----:R-:W-:Y:S01]  /*0800*/  FFMA R49, R56.reuse, R20, R49 ;  /* 0x0000001438317223 */ /* 0x041fe20000000031 */
[C---:B------:R-:W-:Y:S01]  /*0810*/  FFMA R50, R56.reuse, R21, R50 ;  /* 0x0000001538327223 */ /* 0x040fe20000000032 */
[C---:B------:R-:W-:Y:S01]  /*0820*/  FFMA R39, R56.reuse, R22, R39 ;  /* 0x0000001638277223 */ /* 0x040fe20000000027 */
[----:B------:R-:W-:Y:S02]  /*0830*/  FFMA R56, R56, R23, R38 ;  /* 0x0000001738387223 */ /* 0x000fe40000000026 */
[----:B------:R-:W0:Y:S04]  /*0840*/  LDS.128 R20, [0xd0] ;  /* 0x0000d000ff147984 */ /* 0x000e280000000c00 */
[----:B------:R-:W-:Y:S01]  /*0850*/  LDS R38, [R0.X4+0x510] ;  /* 0x0005100000267984 */ /* 0x000fe20000004800 */
[----:B-1----:R-:W-:Y:S01]  /*0860*/  FFMA R59, R28, R36, R59 ;  /* 0x000000241c3b7223 */ /* 0x002fe2000000003b */
[C---:B------:R-:W-:Y:S01]  /*0870*/  FFMA R42, R36.reuse, R29, R47 ;  /* 0x0000001d242a7223 */ /* 0x040fe2000000002f */
[C---:B------:R-:W-:Y:S01]  /*0880*/  FFMA R45, R36.reuse, R30, R45 ;  /* 0x0000001e242d7223 */ /* 0x040fe2000000002d */
[C---:B------:R-:W-:Y:S01]  /*0890*/  FFMA R44, R36.reuse, R31, R44 ;  /* 0x0000001f242c7223 */ /* 0x040fe2000000002c */
[C---:B--2---:R-:W-:Y:S01]  /*08a0*/  FFMA R57, R36.reuse, R32, R57 ;  /* 0x0000002024397223 */ /* 0x044fe20000000039 */
[----:B------:R-:W1:Y:S01]  /*08b0*/  LDS.128 R28, [0xf0] ;  /* 0x0000f000ff1c7984 */ /* 0x000e620000000c00 */
[C---:B------:R-:W-:Y:S01]  /*08c0*/  FFMA R54, R36.reuse, R33, R54 ;  /* 0x0000002124367223 */ /* 0x040fe20000000036 */
[C---:B------:R-:W-:Y:S01]  /*08d0*/  FFMA R53, R36.reuse, R34, R53 ;  /* 0x0000002224357223 */ /* 0x040fe20000000035 */
[C---:B------:R-:W-:Y:S01]  /*08e0*/  FFMA R52, R36.reuse, R35, R52 ;  /* 0x0000002324347223 */ /* 0x040fe20000000034 */
[C---:B---3--:R-:W-:Y:S01]  /*08f0*/  FFMA R55, R36.reuse, R8, R55 ;  /* 0x0000000824377223 */ /* 0x048fe20000000037 */
[C---:B------:R-:W-:Y:S01]  /*0900*/  FFMA R48, R36.reuse, R9, R48 ;  /* 0x0000000924307223 */ /* 0x040fe20000000030 */
[C---:B------:R-:W-:Y:S01]  /*0910*/  FFMA R51, R36.reuse, R10, R51 ;  /* 0x0000000a24337223 */ /* 0x040fe20000000033 */
[C---:B------:R-:W-:Y:S01]  /*0920*/  FFMA R46, R36.reuse, R11, R46 ;  /* 0x0000000b242e7223 */ /* 0x040fe2000000002e */
[----:B------:R-:W2:Y:S01]  /*0930*/  LDS.128 R32, [0x100] ;  /* 0x00010000ff207984 */ /* 0x000ea20000000c00 */
[C---:B----4-:R-:W-:Y:S01]  /*0940*/  FFMA R49, R36.reuse, R12, R49 ;  /* 0x0000000c24317223 */ /* 0x050fe20000000031 */
[C---:B------:R-:W-:Y:S01]  /*0950*/  FFMA R50, R36.reuse, R13, R50 ;  /* 0x0000000d24327223 */ /* 0x040fe20000000032 */
[C---:B------:R-:W-:Y:S01]  /*0960*/  FFMA R39, R36.reuse, R14, R39 ;  /* 0x0000000e24277223 */ /* 0x040fe20000000027 */
[----:B------:R-:W3:Y:S01]  /*0970*/  LDS.128 R8, [0x120] ;  /* 0x00012000ff087984 */ /* 0x000ee20000000c00 */
[----:B------:R-:W-:-:S03]  /*0980*/  FFMA R56, R36, R15, R56 ;  /* 0x0000000f24387223 */ /* 0x000fc60000000038 */
[----:B------:R-:W4:Y:S01]  /*0990*/  LDS.128 R12, [0x110] ;  /* 0x00011000ff0c7984 */ /* 0x000f220000000c00 */
[----:B-----5:R-:W-:Y:S01]  /*09a0*/  FFMA R59, R24, R37, R59 ;  /* 0x00000025183b7223 */ /* 0x020fe2000000003b */
[C---:B------:R-:W-:Y:S01]  /*09b0*/  FFMA R47, R37.reuse, R25, R42 ;  /* 0x00000019252f7223 */ /* 0x040fe2000000002a */
[C---:B------:R-:W-:Y:S01]  /*09c0*/  FFMA R45, R37.reuse, R26, R45 ;  /* 0x0000001a252d7223 */ /* 0x040fe2000000002d */
[C---:B------:R-:W-:Y:S01]  /*09d0*/  FFMA R44, R37.reuse, R27, R44 ;  /* 0x0000001b252c7223 */ /* 0x040fe2000000002c */
[C---:B------:R-:W-:Y:S01]  /*09e0*/  FFMA R57, R37.reuse, R16, R57 ;  /* 0x0000001025397223 */ /* 0x040fe20000000039 */
[C---:B------:R-:W-:Y:S01]  /*09f0*/  FFMA R54, R37.reuse, R17, R54 ;  /* 0x0000001125367223 */ /* 0x040fe20000000036 */
[C---:B------:R-:W-:Y:S01]  /*0a00*/  FFMA R53, R37.reuse, R18, R53 ;  /* 0x0000001225357223 */ /* 0x040fe20000000035 */
[C---:B------:R-:W-:Y:S01]  /*0a10*/  FFMA R52, R37.reuse, R19, R52 ;  /* 0x0000001325347223 */ /* 0x040fe20000000034 */
[----:B------:R-:W5:Y:S01]  /*0a20*/  LDS.128 R24, [0x130] ;  /* 0x00013000ff187984 */ /* 0x000f620000000c00 */
[C---:B0-----:R-:W-:Y:S01]  /*0a30*/  FFMA R55, R37.reuse, R20, R55 ;  /* 0x0000001425377223 */ /* 0x041fe20000000037 */
[C---:B------:R-:W-:Y:S01]  /*0a40*/  FFMA R48, R37.reuse, R21, R48 ;  /* 0x0000001525307223 */ /* 0x040fe20000000030 */
[C---:B------:R-:W-:Y:S01]  /*0a50*/  FFMA R51, R37.reuse, R22, R51 ;  /* 0x0000001625337223 */ /* 0x040fe20000000033 */
[----:B------:R-:W-:Y:S01]  /*0a60*/  LDS R36, [R0.X4+0x5d4] ;  /* 0x0005d40000247984 */ /* 0x000fe20000004800 */
[----:B------:R-:W-:-:S03]  /*0a70*/  FFMA R46, R37, R23, R46 ;  /* 0x00000017252e7223 */ /* 0x000fc6000000002e */
[----:B------:R-:W0:Y:S04]  /*0a80*/  LDS.128 R16, [0x140] ;  /* 0x00014000ff107984 */ /* 0x000e280000000c00 */
[----:B------:R-:W0:Y:S01]  /*0a90*/  LDS.128 R20, [0x160] ;  /* 0x00016000ff147984 */ /* 0x000e220000000c00 */
[C---:B-1----:R-:W-:Y:S01]  /*0aa0*/  FFMA R49, R37.reuse, R28, R49 ;  /* 0x0000001c25317223 */ /* 0x042fe20000000031 */
[C---:B------:R-:W-:Y:S01]  /*0ab0*/  FFMA R50, R37.reuse, R29, R50 ;  /* 0x0000001d25327223 */ /* 0x040fe20000000032 */
[C---:B------:R-:W-:Y:S01]  /*0ac0*/  FFMA R39, R37.reuse, R30, R39 ;  /* 0x0000001e25277223 */ /* 0x040fe20000000027 */
[----:B------:R-:W-:Y:S01]  /*0ad0*/  FFMA R56, R37, R31, R56 ;  /* 0x0000001f25387223 */ /* 0x000fe20000000038 */
[----:B------:R-:W-:Y:S01]  /*0ae0*/  LDS R42, [R0.X4+0x698] ;  /* 0x00069800002a7984 */ /* 0x000fe20000004800 */
[----:B--2---:R-:W-:Y:S01]  /*0af0*/  FFMA R37, R32, R38, R59 ;  /* 0x0000002620257223 */ /* 0x004fe2000000003b */
[C---:B------:R-:W-:Y:S01]  /*0b00*/  FFMA R47, R38.reuse, R33, R47 ;  /* 0x00000021262f7223 */ /* 0x040fe2000000002f */
[C---:B------:R-:W-:Y:S01]  /*0b10*/  FFMA R45, R38.reuse, R34, R45 ;  /* 0x00000022262d7223 */ /* 0x040fe2000000002d */
[C---:B------:R-:W-:Y:S01]  /*0b20*/  FFMA R44, R38.reuse, R35, R44 ;  /* 0x00000023262c7223 */ /* 0x040fe2000000002c */
[C---:B---3--:R-:W-:Y:S01]  /*0b30*/  FFMA R57, R38.reuse, R8, R57 ;  /* 0x0000000826397223 */ /* 0x048fe20000000039 */
[C---:B------:R-:W-:Y:S01]  /*0b40*/  FFMA R54, R38.reuse, R9, R54 ;  /* 0x0000000926367223 */ /* 0x040fe20000000036 */
[C---:B------:R-:W-:Y:S01]  /*0b50*/  FFMA R53, R38.reuse, R10, R53 ;  /* 0x0000000a26357223 */ /* 0x040fe20000000035 */
[C---:B------:R-:W-:Y:S01]  /*0b60*/  FFMA R52, R38.reuse, R11, R52 ;  /* 0x0000000b26347223 */ /* 0x040fe20000000034 */
[----:B------:R-:W1:Y:S01]  /*0b70*/  LDS.128 R28, [0x150] ;  /* 0x00015000ff1c7984 */ /* 0x000e620000000c00 */
[C---:B----4-:R-:W-:Y:S01]  /*0b80*/  FFMA R55, R38.reuse, R12, R55 ;  /* 0x0000000c26377223 */ /* 0x050fe20000000037 */
[C---:B------:R-:W-:Y:S01]  /*0b90*/  FFMA R48, R38.reuse, R13, R48 ;  /* 0x0000000d26307223 */ /* 0x040fe20000000030 */
[C---:B------:R-:W-:Y:S01]  /*0ba0*/  FFMA R51, R38.reuse, R14, R51 ;  /* 0x0000000e26337223 */ /* 0x040fe20000000033 */
[----:B------:R-:W2:Y:S01]  /*0bb0*/  LDS.128 R32, [0x170] ;  /* 0x00017000ff207984 */ /* 0x000ea20000000c00 */
[----:B------:R-:W-:-:S03]  /*0bc0*/  FFMA R46, R38, R15, R46 ;  /* 0x0000000f262e7223 */ /* 0x000fc6000000002e */
[----:B------:R-:W3:Y:S01]  /*0bd0*/  LDS.128 R8, [0x180] ;  /* 0x00018000ff087984 */ /* 0x000ee20000000c00 */
[C---:B-----5:R-:W-:Y:S01]  /*0be0*/  FFMA R49, R38.reuse, R24, R49 ;  /* 0x0000001826317223 */ /* 0x060fe20000000031 */
[C---:B------:R-:W-:Y:S01]  /*0bf0*/  FFMA R50, R38.reuse, R25, R50 ;  /* 0x0000001926327223 */ /* 0x040fe20000000032 */
[C---:B------:R-:W-:Y:S01]  /*0c00*/  FFMA R39, R38.reuse, R26, R39 ;  /* 0x0000001a26277223 */ /* 0x040fe20000000027 */
[----:B------:R-:W-:Y:S01]  /*0c10*/  FFMA R38, R38, R27, R56 ;  /* 0x0000001b26267223 */ /* 0x000fe20000000038 */
[----:B------:R-:W4:Y:S04]  /*0c20*/  LDS.128 R12, [0x1a0] ;  /* 0x0001a000ff0c7984 */ /* 0x000f280000000c00 */
[----:B------:R-:W-:Y:S01]  /*0c30*/  LDS R56, [R0.X4+0x75c] ;  /* 0x00075c0000387984 */ /* 0x000fe20000004800 */
[----:B0-----:R-:W-:Y:S01]  /*0c40*/  FFMA R37, R16, R36, R37 ;  /* 0x0000002410257223 */ /* 0x001fe20000000025 */
[C---:B------:R-:W-:Y:S01]  /*0c50*/  FFMA R47, R36.reuse, R17, R47 ;  /* 0x00000011242f7223 */ /* 0x040fe2000000002f */
[C---:B------:R-:W-:Y:S01]  /*0c60*/  FFMA R45, R36.reuse, R18, R45 ;  /* 0x00000012242d7223 */ /* 0x040fe2000000002d */
[C---:B------:R-:W-:Y:S01]  /*0c70*/  FFMA R44, R36.reuse, R19, R44 ;  /* 0x00000013242c7223 */ /* 0x040fe2000000002c */
[C---:B------:R-:W-:Y:S01]  /*0c80*/  FFMA R57, R36.reuse, R20, R57 ;  /* 0x0000001424397223 */ /* 0x040fe20000000039 */
[C---:B------:R-:W-:Y:S01]  /*0c90*/  FFMA R54, R36.reuse, R21, R54 ;  /* 0x0000001524367223 */ /* 0x040fe20000000036 */
[C---:B------:R-:W-:Y:S01]  /*0ca0*/  FFMA R53, R36.reuse, R22, R53 ;  /* 0x0000001624357223 */ /* 0x040fe20000000035 */
[C---:B------:R-:W-:Y:S01]  /*0cb0*/  FFMA R52, R36.reuse, R23, R52 ;  /* 0x0000001724347223 */ /* 0x040fe20000000034 */
[----:B------:R-:W0:Y:S04]  /*0cc0*/  LDS.128 R16, [0x190] ;  /* 0x00019000ff107984 */ /* 0x000e280000000c00 */
[----:B------:R-:W5:Y:S04]  /*0cd0*/  LDS.128 R20, [0x1b0] ;  /* 0x0001b000ff147984 */ /* 0x000f680000000c00 */
[----:B------:R-:W5:Y:S01]  /*0ce0*/  LDS.128 R24, [0x1c0] ;  /* 0x0001c000ff187984 */ /* 0x000f620000000c00 */
[C---:B-1----:R-:W-:Y:S01]  /*0cf0*/  FFMA R55, R36.reuse, R28, R55 ;  /* 0x0000001c24377223 */ /* 0x042fe20000000037 */
[C---:B------:R-:W-:Y:S01]  /*0d00*/  FFMA R48, R36.reuse, R29, R48 ;  /* 0x0000001d24307223 */ /* 0x040fe20000000030 */
[C---:B------:R-:W-:Y:S01]  /*0d10*/  FFMA R51, R36.reuse, R30, R51 ;  /* 0x0000001e24337223 */ /* 0x040fe20000000033 */
[C---:B------:R-:W-:Y:S01]  /*0d20*/  FFMA R46, R36.reuse, R31, R46 ;  /* 0x0000001f242e7223 */ /* 0x040fe2000000002e */
[C---:B--2---:R-:W-:Y:S01]  /*0d30*/  FFMA R49, R36.reuse, R32, R49 ;  /* 0x0000002024317223 */ /* 0x044fe20000000031 */
[C---:B------:R-:W-:Y:S01]  /*0d40*/  FFMA R50, R36.reuse, R33, R50 ;  /* 0x0000002124327223 */ /* 0x040fe20000000032 */
[C---:B------:R-:W-:Y:S01]  /*0d50*/  FFMA R59, R36.reuse, R34, R39 ;  /* 0x00000022243b7223 */ /* 0x040fe20000000027 */
[----:B------:R-:W-:Y:S01]  /*0d60*/  FFMA R58, R36, R35, R38 ;  /* 0x00000023243a7223 */ /* 0x000fe20000000026 */
[----:B---3--:R-:W-:Y:S01]  /*0d70*/  FFMA R61, R8, R42, R37 ;  /* 0x0000002a083d7223 */ /* 0x008fe20000000025 */
[----:B------:R-:W1:Y:S01]  /*0d80*/  LDS.128 R28, [0x1e0] ;  /* 0x0001e000ff1c7984 */ /* 0x000e620000000c00 */
        /* <DEDUP_REMOVED lines=8> */
[C---:B------:R-:W-:Y:S01]  /*0e10*/  FFMA R52, R42.reuse, R15, R52 ;  /* 0x0000000f2a347223 */ /* 0x040fe20000000034 */
[C---:B0-----:R-:W-:Y:S01]  /*0e20*/  FFMA R55, R42.reuse, R16, R55 ;  /* 0x000000102a377223 */ /* 0x041fe20000000037 */
[C---:B------:R-:W-:Y:S01]  /*0e30*/  FFMA R48, R42.reuse, R17, R48 ;  /* 0x000000112a307223 */ /* 0x040fe20000000030 */
[C---:B------:R-:W-:Y:S01]  /*0e40*/  FFMA R51, R42.reuse, R18, R51 ;  /* 0x000000122a337223 */ /* 0x040fe20000000033 */
[C---:B------:R-:W-:Y:S01]  /*0e50*/  FFMA R46, R42.reuse, R19, R46 ;  /* 0x000000132a2e7223 */ /* 0x040fe2000000002e */
[C---:B-----5:R-:W-:Y:S01]  /*0e60*/  FFMA R49, R42.reuse, R20, R49 ;  /* 0x000000142a317223 */ /* 0x060fe20000000031 */
[C---:B------:R-:W-:Y:S01]  /*0e70*/  FFMA R50, R42.reuse, R21, R50 ;  /* 0x000000152a327223 */ /* 0x040fe20000000032 */
[C---:B------:R-:W-:Y:S01]  /*0e80*/  FFMA R9, R42.reuse, R22, R59 ;  /* 0x000000162a097223 */ /* 0x040fe2000000003b */
[----:B------:R-:W-:Y:S01]  /*0e90*/  FFMA R42, R42, R23, R58 ;  /* 0x000000172a2a7223 */ /* 0x000fe2000000003a */
[----:B------:R-:W-:Y:S01]  /*0ea0*/  FFMA R59, R24, R56, R61 ;  /* 0x00000038183b7223 */ /* 0x000fe2000000003d */
[C---:B------:R-:W-:Y:S01]  /*0eb0*/  FFMA R47, R56.reuse, R25, R47 ;  /* 0x00000019382f7223 */ /* 0x040fe2000000002f */
[C---:B------:R-:W-:Y:S01]  /*0ec0*/  FFMA R45, R56.reuse, R26, R45 ;  /* 0x0000001a382d7223 */ /* 0x040fe2000000002d */
[C---:B------:R-:W-:Y:S01]  /*0ed0*/  FFMA R44, R56.reuse, R27, R44 ;  /* 0x0000001b382c7223 */ /* 0x040fe2000000002c */
[C---:B-1----:R-:W-:Y:S01]  /*0ee0*/  FFMA R57, R56.reuse, R28, R57 ;  /* 0x0000001c38397223 */ /* 0x042fe20000000039 */
        /* <DEDUP_REMOVED lines=10> */
[----:B------:R-:W-:Y:S01]  /*0f90*/  FFMA R46, R56, R35, R46 ;  /* 0x00000023382e7223 */ /* 0x000fe2000000002e */
[----:B------:R-:W-:Y:S05]  /*0fa0*/  @P0 BRA `(.L_x_1) ;  /* 0xfffff2f000000947 */ /* 0x000fea000383ffff */
[----:B------:R-:W-:Y:S01]  /*0fb0*/  MOV R3, 0x4 ;  /* 0x0000000400037802 */ /* 0x000fe20000000f00 */
[----:B------:R-:W-:-:S04]  /*0fc0*/  IMAD R2, R40, 0x310, R43 ;  /* 0x0000031028027824 */ /* 0x000fc800078e022b */
[----:B------:R-:W-:-:S05]  /*0fd0*/  IMAD.WIDE R2, R2, R3, c[0x0][0x160] ;  /* 0x0000580002027625 */ /* 0x000fca00078e0203 */
[----:B------:R-:W-:Y:S04]  /*0fe0*/  STG.E [R2.64], R59 ;  /* 0x0000003b02007986 */ /* 0x000fe8000c101904 */
[----:B------:R-:W-:Y:S04]  /*0ff0*/  STG.E [R2.64+0x620], R57 ;  /* 0x0006203902007986 */ /* 0x000fe8000c101904 */
        /* <DEDUP_REMOVED lines=13> */
[----:B------:R-:W-:Y:S01]  /*10d0*/  STG.E [R2.64+0xb7c], R42 ;  /* 0x000b7c2a02007986 */ /* 0x000fe2000c101904 */
[----:B------:R-:W-:Y:S05]  /*10e0*/  EXIT ;  /* 0x000000000000794d */ /* 0x000fea0003800000 */
.L_x_2:
        /* <DEDUP_REMOVED lines=9> */
.L_x_112:


//--------------------- .text.tvmgen_default_fused_nn_conv2d_add_nn_relu_2_kernel --------------------------
	.section	.text.tvmgen_default_fused_nn_conv2d_add_nn_relu_2_kernel,"ax",@progbits
	.sectionflags	@"SHF_BARRIERS=1"
	.sectioninfo	@"SHI_REGISTERS=40"
	.align	128
        .global         tvmgen_default_fused_nn_conv2d_add_nn_relu_2_kernel
        .type           tvmgen_default_fused_nn_conv2d_add_nn_relu_2_kernel,@function
        .size           tvmgen_default_fused_nn_conv2d_add_nn_relu_2_kernel,(.L_x_113 - tvmgen_default_fused_nn_conv2d_add_nn_relu_2_kernel)
        .other          tvmgen_default_fused_nn_conv2d_add_nn_relu_2_kernel,@"STO_CUDA_ENTRY STV_DEFAULT"
tvmgen_default_fused_nn_conv2d_add_nn_relu_2_kernel:
.text.tvmgen_default_fused_nn_conv2d_add_nn_relu_2_kernel:
[----:B------:R-:W-:Y:S02]  /*0000*/  MOV R1, c[0x0][0x28] ;  /* 0x00000a0000017a02 */ /* 0x000fe40000000f00 */
[----:B------:R-:W0:Y:S01]  /*0010*/  S2R R29, SR_TID.X ;  /* 0x00000000001d7919 */ /* 0x000e220000002100 */
[----:B------:R-:W-:Y:S01]  /*0020*/  MOV R4, RZ ;  /* 0x000000ff00047202 */ /* 0x000fe20000000f00 */
[----:B------:R-:W-:Y:S01]  /*0030*/  CS2R R18, SRZ ;  /* 0x0000000000127805 */ /* 0x000fe2000001ff00 */
[----:B------:R-:W-:Y:S01]  /*0040*/  MOV R31, RZ ;  /* 0x000000ff001f7202 */ /* 0x000fe20000000f00 */
[----:B------:R-:W1:Y:S01]  /*0050*/  S2R R28, SR_TID.Z ;  /* 0x00000000001c7919 */ /* 0x000e620000002300 */
[----:B------:R-:W-:Y:S01]  /*0060*/  MOV R37, RZ ;  /* 0x000000ff00257202 */ /* 0x000fe20000000f00 */
[----:B------:R-:W-:Y:S01]  /*0070*/  CS2R R16, SRZ ;  /* 0x0000000000107805 */ /* 0x000fe2000001ff00 */
[----:B------:R-:W-:Y:S01]  /*0080*/  MOV R33, RZ ;  /* 0x000000ff00217202 */ /* 0x000fe20000000f00 */
[----:B------:R-:W2:Y:S01]  /*0090*/  S2R R3, SR_CTAID.Y ;  /* 0x0000000000037919 */ /* 0x000ea20000002600 */
[----:B------:R-:W-:Y:S01]  /*00a0*/  CS2R R34, SRZ ;  /* 0x0000000000227805 */ /* 0x000fe2000001ff00 */
[----:B0-----:R-:W-:-:S02]  /*00b0*/  MOV R5, R29 ;  /* 0x0000001d00057202 */ /* 0x001fc40000000f00 */
[----:B------:R-:W-:-:S03]  /*00c0*/  LEA R7, R29, R29, 0x1 ;  /* 0x0000001d1d077211 */ /* 0x000fc600078e08ff */
[----:B------:R-:W-:Y:S01]  /*00d0*/  IMAD.HI R0, R29, -0x6db6db6d, R4 ;  /* 0x924924931d007827 */ /* 0x000fe200078e0204 */
[C---:B-1----:R-:W-:Y:S02]  /*00e0*/  LEA.HI.SX32 R2, R7.reuse, R28, 0x1a ;  /* 0x0000001c07027211 */ /* 0x042fe400078fd2ff */
[C---:B------:R-:W-:Y:S02]  /*00f0*/  IADD3 R9, R7.reuse, 0x1, RZ ;  /* 0x0000000107097810 */ /* 0x040fe40007ffe0ff */
[----:B------:R-:W-:Y:S02]  /*0100*/  SHF.R.U32.HI R5, RZ, 0x1f, R0 ;  /* 0x0000001fff057819 */ /* 0x000fe40000011600 */
[----:B------:R-:W-:Y:S02]  /*0110*/  ISETP.GT.AND P0, PT, R2, 0x7, PT ;  /* 0x000000070200780c */ /* 0x000fe40003f04270 */
[----:B------:R-:W-:Y:S01]  /*0120*/  LEA.HI.SX32 R2, R0, R5, 0x1d ;  /* 0x0000000500027211 */ /* 0x000fe200078feaff */
[----:B--2---:R-:W-:Y:S01]  /*0130*/  IMAD R5, R28, 0x70, R3 ;  /* 0x000000701c057824 */ /* 0x004fe200078e0203 */
[----:B------:R-:W0:Y:S01]  /*0140*/  S2R R0, SR_CTAID.Z ;  /* 0x0000000000007919 */ /* 0x000e220000002700 */
[----:B------:R-:W-:-:S02]  /*0150*/  IADD3 R11, R7, 0x2, RZ ;  /* 0x00000002070b7810 */ /* 0x000fc40007ffe0ff */
[C---:B------:R-:W-:Y:S01]  /*0160*/  IMAD R5, R2.reuse, 0x38, R5 ;  /* 0x0000003802057824 */ /* 0x040fe200078e0205 */
[-C--:B------:R-:W-:Y:S01]  /*0170*/  LEA.HI.SX32 R9, R9, R28.reuse, 0x1a ;  /* 0x0000001c09097211 */ /* 0x080fe200078fd2ff */
[----:B------:R-:W-:Y:S01]  /*0180*/  IMAD R2, R2, -0xe, R29 ;  /* 0xfffffff202027824 */ /* 0x000fe200078e021d */
[----:B------:R-:W-:Y:S02]  /*0190*/  LEA.HI.SX32 R11, R11, R28, 0x1a ;  /* 0x0000001c0b0b7211 */ /* 0x000fe400078fd2ff */
[----:B------:R-:W-:Y:S01]  /*01a0*/  ISETP.GE.AND P2, PT, R9, 0x8, PT ;  /* 0x000000080900780c */ /* 0x000fe20003f46270 */
[----:B------:R-:W-:Y:S01]  /*01b0*/  IMAD R2, R5, 0xe, R2 ;  /* 0x0000000e05027824 */ /* 0x000fe200078e0202 */
[----:B------:R-:W-:Y:S02]  /*01c0*/  SHF.L.U32 R5, R29, 0x2, RZ ;  /* 0x000000021d057819 */ /* 0x000fe400000006ff */
[----:B------:R-:W-:Y:S02]  /*01d0*/  ISETP.GE.AND P1, PT, R11, 0x8, PT ;  /* 0x000000080b00780c */ /* 0x000fe40003f26270 */
[C---:B------:R-:W-:Y:S01]  /*01e0*/  ISETP.GT.OR P0, PT, R7.reuse, 0x3f, P0 ;  /* 0x0000003f0700780c */ /* 0x040fe20000704670 */
[----:B------:R-:W-:Y:S01]  /*01f0*/  IMAD R30, R28, 0x70, R5 ;  /* 0x000000701c1e7824 */ /* 0x000fe200078e0205 */
[----:B------:R-:W-:-:S02]  /*0200*/  ISETP.LT.AND P2, PT, R7, 0x3f, !P2 ;  /* 0x0000003f0700780c */ /* 0x000fc40005741270 */
[----:B------:R-:W-:-:S08]  /*0210*/  ISETP.LT.AND P1, PT, R7, 0x3e, !P1 ;  /* 0x0000003e0700780c */ /* 0x000fd00004f21270 */
.L_x_3:
[C---:B------:R-:W-:Y:S01]  /*0220*/  LEA R21, R29.reuse, R29, 0x1 ;  /* 0x0000001d1d157211 */ /* 0x040fe200078e08ff */
[----:B------:R-:W-:Y:S01]  /*0230*/  @!P0 IMAD R5, R29, 0x30, RZ ;  /* 0x000000301d058824 */ /* 0x000fe200078e02ff */
[----:B0-----:R-:W-:Y:S01]  /*0240*/  LEA R6, R0, R28, 0x3 ;  /* 0x0000001c00067211 */ /* 0x001fe200078e18ff */
[----:B------:R-:W-:Y:S01]  /*0250*/  IMAD R11, R31, 0x3100, R2 ;  /* 0x000031001f0b7824 */ /* 0x000fe200078e0202 */
[C---:B------:R-:W-:Y:S01]  /*0260*/  IADD3 R9, R21.reuse, 0x1, RZ ;  /* 0x0000000115097810 */ /* 0x040fe20007ffe0ff */
[----:B------:R-:W-:Y:S01]  /*0270*/  ULDC.64 UR4, c[0x0][0x118] ;  /* 0x0000460000047ab9 */ /* 0x000fe20000000a00 */
[----:B------:R-:W-:Y:S01]  /*0280*/  IADD3 R10, R21, 0x2, RZ ;  /* 0x00000002150a7810 */ /* 0x000fe20007ffe0ff */
[----:B------:R-:W-:Y:S01]  /*0290*/  BAR.SYNC.DEFER_BLOCKING 0x0 ;  /* 0x0000000000007b1d */ /* 0x000fe20000010000 */
[----:B------:R-:W-:Y:S02]  /*02a0*/  LEA R7, R6, R31, 0x6 ;  /* 0x0000001f06077211 */ /* 0x000fe400078e30ff */
[----:B------:R-:W-:-:S02]  /*02b0*/  @P2 SHF.L.U32 R8, R9, 0x4, RZ ;  /* 0x0000000409082819 */ /* 0x000fc400000006ff */
[----:B------:R-:W-:Y:S02]  /*02c0*/  @P1 SHF.L.U32 R12, R10, 0x4, RZ ;  /* 0x000000040a0c1819 */ /* 0x000fe400000006ff */
[----:B------:R-:W-:Y:S02]  /*02d0*/  @!P0 LOP3.LUT R6, R5, 0xffffff00, RZ, 0xc0, !PT ;  /* 0xffffff0005068812 */ /* 0x000fe400078ec0ff */
[----:B------:R-:W-:Y:S02]  /*02e0*/  @!P0 LOP3.LUT R5, R21, 0xf, RZ, 0xc0, !PT ;  /* 0x0000000f15058812 */ /* 0x000fe400078ec0ff */
[----:B------:R-:W-:Y:S02]  /*02f0*/  SHF.L.U32 R15, R7, 0x4, RZ ;  /* 0x00000004070f7819 */ /* 0x000fe400000006ff */
[----:B------:R-:W-:Y:S02]  /*0300*/  @P2 LOP3.LUT R7, R9, 0xf, RZ, 0xc0, !PT ;  /* 0x0000000f09072812 */ /* 0x000fe400078ec0ff */
[----:B------:R-:W-:-:S02]  /*0310*/  @P2 LOP3.LUT R8, R8, 0xffffff00, RZ, 0xc0, !PT ;  /* 0xffffff0008082812 */ /* 0x000fc400078ec0ff */
[----:B------:R-:W-:Y:S02]  /*0320*/  @P1 LOP3.LUT R9, R10, 0xf, RZ, 0xc0, !PT ;  /* 0x0000000f0a091812 */ /* 0x000fe400078ec0ff */
[----:B------:R-:W-:Y:S02]  /*0330*/  @P1 LOP3.LUT R12, R12, 0xffffff00, RZ, 0xc0, !PT ;  /* 0xffffff000c0c1812 */ /* 0x000fe400078ec0ff */
[----:B------:R-:W-:Y:S02]  /*0340*/  MOV R4, 0x4 ;  /* 0x0000000400047802 */ /* 0x000fe40000000f00 */
[----:B------:R-:W-:Y:S02]  /*0350*/  SHF.L.U32 R11, R11, 0x2, RZ ;  /* 0x000000020b0b7819 */ /* 0x000fe400000006ff */
[-C--:B------:R-:W-:Y:S02]  /*0360*/  @!P0 IADD3 R5, R6, R15.reuse, R5 ;  /* 0x0000000f06058210 */ /* 0x080fe40007ffe005 */
[-C--:B------:R-:W-:Y:S01]  /*0370*/  @P2 IADD3 R7, R8, R15.reuse, R7 ;  /* 0x0000000f08072210 */ /* 0x080fe20007ffe007 */
[----:B------:R-:W-:Y:S01]  /*0380*/  IMAD.WIDE R10, R11, R4, c[0x0][0x168] ;  /* 0x00005a000b0a7625 */ /* 0x000fe200078e0204 */
[----:B------:R-:W-:-:S03]  /*0390*/  @P1 IADD3 R15, R12, R15, R9 ;  /* 0x0000000f0c0f1210 */ /* 0x000fc60007ffe009 */
[-C--:B------:R-:W-:Y:S01]  /*03a0*/  @!P0 IMAD.WIDE R8, R5, R4.reuse, c[0x0][0x170] ;  /* 0x00005c0005088625 */ /* 0x080fe200078e0204 */
[----:B------:R-:W2:Y:S03]  /*03b0*/  LDG.E.CONSTANT R12, [R10.64] ;  /* 0x000000040a0c7981 */ /* 0x000ea6000c1e9900 */
[-C--:B------:R-:W-:Y:S01]  /*03c0*/  @P2 IMAD.WIDE R6, R7, R4.reuse, c[0x0][0x170] ;  /* 0x00005c0007062625 */ /* 0x080fe200078e0204 */
[----:B------:R-:W2:Y:S03]  /*03d0*/  LDG.E.CONSTANT R13, [R10.64+0x4] ;  /* 0x000004040a0d7981 */ /* 0x000ea6000c1e9900 */
[----:B------:R-:W-:Y:S01]  /*03e0*/  @P1 IMAD.WIDE R4, R15, R4, c[0x0][0x170] ;  /* 0x00005c000f041625 */ /* 0x000fe200078e0204 */
[----:B------:R-:W2:Y:S04]  /*03f0*/  LDG.E.CONSTANT R14, [R10.64+0x8] ;  /* 0x000008040a0e7981 */ /* 0x000ea8000c1e9900 */
[----:B------:R-:W2:Y:S04]  /*0400*/  LDG.E.CONSTANT R15, [R10.64+0xc] ;  /* 0x00000c040a0f7981 */ /* 0x000ea8000c1e9900 */
[----:B------:R-:W3:Y:S04]  /*0410*/  @!P0 LDG.E.CONSTANT R8, [R8.64] ;  /* 0x0000000408088981 */ /* 0x000ee8000c1e9900 */
[----:B------:R-:W4:Y:S04]  /*0420*/  @P2 LDG.E.CONSTANT R6, [R6.64] ;  /* 0x0000000406062981 */ /* 0x000f28000c1e9900 */
[----:B------:R-:W5:Y:S01]  /*0430*/  @P1 LDG.E.CONSTANT R4, [R4.64] ;  /* 0x0000000404041981 */ /* 0x000f62000c1e9900 */
[----:B------:R-:W-:-:S02]  /*0440*/  @!P0 LEA R23, R28, R21, 0x6 ;  /* 0x000000151c178211 */ /* 0x000fc400078e30ff */
[CC--:B------:R-:W-:Y:S02]  /*0450*/  @P2 LEA R25, R28.reuse, R21.reuse, 0x6 ;  /* 0x000000151c192211 */ /* 0x0c0fe400078e30ff */
[C---:B------:R-:W-:Y:S02]  /*0460*/  @P1 LEA R21, R28.reuse, R21, 0x6 ;  /* 0x000000151c151211 */ /* 0x040fe400078e30ff */
[----:B------:R-:W-:Y:S02]  /*0470*/  SHF.L.U32 R32, R28, 0x6, RZ ;  /* 0x000000061c207819 */ /* 0x000fe400000006ff */
[----:B------:R-:W-:-:S04]  /*0480*/  IADD3 R31, R31, 0x1, RZ ;  /* 0x000000011f1f7810 */ /* 0x000fc80007ffe0ff */
[----:B------:R-:W-:Y:S01]  /*0490*/  ISETP.GE.U32.AND P3, PT, R31, 0x10, PT ;  /* 0x000000101f00780c */ /* 0x000fe20003f66070 */
[----:B--2---:R-:W-:Y:S04]  /*04a0*/  STS.128 [R30.X4], R12 ;  /* 0x0000000c1e007388 */ /* 0x004fe80000004c00 */
[----:B---3--:R-:W-:Y:S04]  /*04b0*/  @!P0 STS [R23.X4+0xe00], R8 ;  /* 0x000e000817008388 */ /* 0x008fe80000004800 */
[----:B----4-:R-:W-:Y:S04]  /*04c0*/  @P2 STS [R25.X4+0xe04], R6 ;  /* 0x000e040619002388 */ /* 0x010fe80000004800 */
[----:B-----5:R-:W-:Y:S04]  /*04d0*/  @P1 STS [R21.X4+0xe08], R4 ;  /* 0x000e080415001388 */ /* 0x020fe80000004800 */
[----:B------:R-:W-:Y:S06]  /*04e0*/  BAR.SYNC.DEFER_BLOCKING 0x0 ;  /* 0x0000000000007b1d */ /* 0x000fec0000010000 */
[----:B------:R-:W-:Y:S04]  /*04f0*/  LDS R14, [R29.X4] ;  /* 0x000000001d0e7984 */ /* 0x000fe80000004800 */
[----:B------:R-:W0:Y:S04]  /*0500*/  LDS.128 R4, [R32+0xe00] ;  /* 0x000e000020047984 */ /* 0x000e280000000c00 */
[----:B------:R-:W1:Y:S04]  /*0510*/  LDS.128 R8, [R32+0x1000] ;  /* 0x0010000020087984 */ /* 0x000e680000000c00 */
[----:B------:R-:W2:Y:S04]  /*0520*/  LDS.128 R20, [R32+0x1200] ;  /* 0x0012000020147984 */ /* 0x000ea80000000c00 */
[----:B------:R-:W3:Y:S04]  /*0530*/  LDS.128 R24, [R32+0x1400] ;  /* 0x0014000020187984 */ /* 0x000ee80000000c00 */
[----:B------:R-:W4:Y:S04]  /*0540*/  LDS R36, [R29.X4+0x70] ;  /* 0x000070001d247984 */ /* 0x000f280000004800 */
[----:B------:R-:W5:Y:S04]  /*0550*/  LDS R15, [R29.X4+0xe0] ;  /* 0x0000e0001d0f7984 */ /* 0x000f680000004800 */
[----:B------:R-:W5:Y:S01]  /*0560*/  LDS R13, [R29.X4+0x150] ;  /* 0x000150001d0d7984 */ /* 0x000f620000004800 */
[----:B0-----:R-:W-:-:S03]  /*0570*/  FFMA R12, R4, R14, R19 ;  /* 0x0000000e040c7223 */ /* 0x001fc60000000013 */
[----:B------:R-:W0:Y:S01]  /*0580*/  LDS R19, [R29.X4+0x230] ;  /* 0x000230001d137984 */ /* 0x000e220000004800 */
[C---:B-1----:R-:W-:Y:S01]  /*0590*/  FFMA R17, R14.reuse, R8, R17 ;  /* 0x000000080e117223 */ /* 0x042fe20000000011 */
[C---:B--2---:R-:W-:Y:S01]  /*05a0*/  FFMA R33, R14.reuse, R20, R33 ;  /* 0x000000140e217223 */ /* 0x044fe20000000021 */
[----:B---3--:R-:W-:Y:S02]  /*05b0*/  FFMA R14, R14, R24, R35 ;  /* 0x000000180e0e7223 */ /* 0x008fe40000000023 */
[----:B------:R-:W1:Y:S01]  /*05c0*/  LDS R35, [R29.X4+0x1c0] ;  /* 0x0001c0001d237984 */ /* 0x000e620000004800 */
[-C--:B----4-:R-:W-:Y:S01]  /*05d0*/  FFMA R16, R8, R36.reuse, R16 ;  /* 0x0000002408107223 */ /* 0x090fe20000000010 */
[-C--:B------:R-:W-:Y:S02]  /*05e0*/  FFMA R37, R4, R36.reuse, R37 ;  /* 0x0000002404257223 */ /* 0x080fe40000000025 */
[----:B------:R-:W2:Y:S01]  /*05f0*/  LDS R8, [R29.X4+0x2a0] ;  /* 0x0002a0001d087984 */ /* 0x000ea20000004800 */
[-C--:B------:R-:W-:Y:S01]  /*0600*/  FFMA R18, R20, R36.reuse, R18 ;  /* 0x0000002414127223 */ /* 0x080fe20000000012 */
[C---:B-----5:R-:W-:Y:S01]  /*0610*/  FFMA R17, R15.reuse, R9, R17 ;  /* 0x000000090f117223 */ /* 0x060fe20000000011 */
[----:B------:R-:W-:Y:S01]  /*0620*/  FFMA R24, R24, R36, R34 ;  /* 0x0000002418187223 */ /* 0x000fe20000000022 */
[----:B------:R-:W3:Y:S01]  /*0630*/  LDS R4, [R29.X4+0x310] ;  /* 0x000310001d047984 */ /* 0x000ee20000004800 */
[-C--:B------:R-:W-:Y:S01]  /*0640*/  FFMA R20, R15, R5.reuse, R12 ;  /* 0x000000050f147223 */ /* 0x080fe2000000000c */
[C---:B------:R-:W-:Y:S01]  /*0650*/  FFMA R12, R13.reuse, R5, R37 ;  /* 0x000000050d0c7223 */ /* 0x040fe20000000025 */
[----:B------:R-:W-:Y:S01]  /*0660*/  FFMA R9, R13, R9, R16 ;  /* 0x000000090d097223 */ /* 0x000fe20000000010 */
[-C--:B------:R-:W-:Y:S01]  /*0670*/  FFMA R37, R15, R21.reuse, R33 ;  /* 0x000000150f257223 */ /* 0x080fe20000000021 */
[----:B------:R-:W-:Y:S01]  /*0680*/  FFMA R5, R13, R21, R18 ;  /* 0x000000150d057223 */ /* 0x000fe20000000012 */
[-C--:B------:R-:W-:Y:S01]  /*0690*/  FFMA R15, R15, R25.reuse, R14 ;  /* 0x000000190f0f7223 */ /* 0x080fe2000000000e */
[----:B------:R-:W-:Y:S01]  /*06a0*/  FFMA R13, R13, R25, R24 ;  /* 0x000000190d0d7223 */ /* 0x000fe20000000018 */
[----:B0-----:R-:W-:Y:S01]  /*06b0*/  FFMA R21, R19, R6, R12 ;  /* 0x0000000613157223 */ /* 0x001fe2000000000c */
[C---:B-1----:R-:W-:Y:S01]  /*06c0*/  FFMA R16, R35.reuse, R10, R17 ;  /* 0x0000000a23107223 */ /* 0x042fe20000000011 */
[C---:B------:R-:W-:Y:S01]  /*06d0*/  FFMA R33, R35.reuse, R6, R20 ;  /* 0x0000000623217223 */ /* 0x040fe20000000014 */
[C---:B------:R-:W-:Y:S01]  /*06e0*/  FFMA R24, R35.reuse, R22, R37 ;  /* 0x0000001623187223 */ /* 0x040fe20000000025 */
[----:B------:R-:W-:Y:S01]  /*06f0*/  FFMA R20, R35, R26, R15 ;  /* 0x0000001a23147223 */ /* 0x000fe2000000000f */
[C---:B------:R-:W-:Y:S01]  /*0700*/  FFMA R22, R19.reuse, R22, R5 ;  /* 0x0000001613167223 */ /* 0x040fe20000000005 */
[C---:B------:R-:W-:Y:S01]  /*0710*/  FFMA R10, R19.reuse, R10, R9 ;  /* 0x0000000a130a7223 */ /* 0x040fe20000000009 */
[----:B------:R-:W-:Y:S01]  /*0720*/  FFMA R26, R19, R26, R13 ;  /* 0x0000001a131a7223 */ /* 0x000fe2000000000d */
[C---:B--2---:R-:W-:Y:S01]  /*0730*/  FFMA R5, R8.reuse, R11, R16 ;  /* 0x0000000b08057223 */ /* 0x044fe20000000010 */
[----:B------:R-:W-:Y:S01]  /*0740*/  LDS R6, [R29.X4+0x380] ;  /* 0x000380001d067984 */ /* 0x000fe20000004800 */
[C---:B------:R-:W-:Y:S01]  /*0750*/  FFMA R33, R8.reuse, R7, R33 ;  /* 0x0000000708217223 */ /* 0x040fe20000000021 */
[C---:B------:R-:W-:Y:S01]  /*0760*/  FFMA R35, R8.reuse, R23, R24 ;  /* 0x0000001708237223 */ /* 0x040fe20000000018 */
[----:B------:R-:W-:Y:S01]  /*0770*/  FFMA R37, R8, R27, R20 ;  /* 0x0000001b08257223 */ /* 0x000fe20000000014 */
[----:B------:R-:W-:Y:S01]  /*0780*/  LDS R9, [R29.X4+0x3f0] ;  /* 0x0003f0001d097984 */ /* 0x000fe20000004800 */
[C---:B---3--:R-:W-:Y:S01]  /*0790*/  FFMA R8, R4.reuse, R7, R21 ;  /* 0x0000000704087223 */ /* 0x048fe20000000015 */
[C---:B------:R-:W-:Y:S01]  /*07a0*/  FFMA R7, R4.reuse, R23, R22 ;  /* 0x0000001704077223 */ /* 0x040fe20000000016 */
[C---:B------:R-:W-:Y:S01]  /*07b0*/  FFMA R11, R4.reuse, R11, R10 ;  /* 0x0000000b040b7223 */ /* 0x040fe2000000000a */
[----:B------:R-:W0:Y:S01]  /*07c0*/  LDS.128 R16, [R32+0x1010] ;  /* 0x0010100020107984 */ /* 0x000e220000000c00 */
[----:B------:R-:W-:-:S03]  /*07d0*/  FFMA R10, R4, R27, R26 ;  /* 0x0000001b040a7223 */ /* 0x000fc6000000001a */
[----:B------:R-:W1:Y:S04]  /*07e0*/  LDS.128 R12, [R32+0xe10] ;  /* 0x000e1000200c7984 */ /* 0x000e680000000c00 */
[----:B------:R-:W2:Y:S04]  /*07f0*/  LDS.128 R20, [R32+0x1210] ;  /* 0x0012100020147984 */ /* 0x000ea80000000c00 */
[----:B------:R-:W3:Y:S01]  /*0800*/  LDS.128 R24, [R32+0x1410] ;  /* 0x0014100020187984 */ /* 0x000ee20000000c00 */
[----:B0-----:R-:W-:Y:S01]  /*0810*/  FFMA R34, R6, R16, R5 ;  /* 0x0000001006227223 */ /* 0x001fe20000000005 */
[----:B------:R-:W-:-:S02]  /*0820*/  FFMA R36, R16, R9, R11 ;  /* 0x0000000910247223 */ /* 0x000fc4000000000b */
[----:B------:R-:W0:Y:S01]  /*0830*/  LDS R5, [R29.X4+0x4d0] ;  /* 0x0004d0001d057984 */ /* 0x000e220000004800 */
[C---:B-1----:R-:W-:Y:S01]  /*0840*/  FFMA R4, R12.reuse, R6, R33 ;  /* 0x000000060c047223 */ /* 0x042fe20000000021 */
[-C--:B------:R-:W-:Y:S02]  /*0850*/  FFMA R8, R12, R9.reuse, R8 ;  /* 0x000000090c087223 */ /* 0x080fe40000000008 */
[----:B------:R-:W1:Y:S01]  /*0860*/  LDS R11, [R29.X4+0x460] ;  /* 0x000460001d0b7984 */ /* 0x000e620000004800 */
[----:B--2---:R-:W-:Y:S01]  /*0870*/  FFMA R35, R6, R20, R35 ;  /* 0x0000001406237223 */ /* 0x004fe20000000023 */
[-C--:B------:R-:W-:Y:S02]  /*0880*/  FFMA R20, R20, R9.reuse, R7 ;  /* 0x0000000914147223 */ /* 0x080fe40000000007 */
[----:B------:R-:W2:Y:S01]  /*0890*/  LDS R33, [R29.X4+0x540] ;  /* 0x000540001d217984 */ /* 0x000ea20000004800 */
[----:B---3--:R-:W-:Y:S01]  /*08a0*/  FFMA R6, R6, R24, R37 ;  /* 0x0000001806067223 */ /* 0x008fe20000000025 */
[----:B------:R-:W-:-:S02]  /*08b0*/  FFMA R10, R24, R9, R10 ;  /* 0x00000009180a7223 */ /* 0x000fc4000000000a */
[----:B------:R-:W3:Y:S04]  /*08c0*/  LDS R7, [R29.X4+0x5b0] ;  /* 0x0005b0001d077984 */ /* 0x000ee80000004800 */
[----:B------:R-:W4:Y:S04]  /*08d0*/  LDS R16, [R29.X4+0x620] ;  /* 0x000620001d107984 */ /* 0x000f280000004800 */
[----:B------:R-:W5:Y:S01]  /*08e0*/  LDS R12, [R29.X4+0x690] ;  /* 0x000690001d0c7984 */ /* 0x000f620000004800 */
[-C--:B0-----:R-:W-:Y:S01]  /*08f0*/  FFMA R8, R5, R13.reuse, R8 ;  /* 0x0000000d05087223 */ /* 0x081fe20000000008 */
[C---:B-1----:R-:W-:Y:S01]  /*0900*/  FFMA R4, R11.reuse, R13, R4 ;  /* 0x0000000d0b047223 */ /* 0x042fe20000000004 */
[C---:B------:R-:W-:Y:S01]  /*0910*/  FFMA R13, R11.reuse, R17, R34 ;  /* 0x000000110b0d7223 */ /* 0x040fe20000000022 */
[----:B------:R-:W-:Y:S01]  /*0920*/  FFMA R35, R11, R21, R35 ;  /* 0x000000150b237223 */ /* 0x000fe20000000023 */
[C---:B------:R-:W-:Y:S01]  /*0930*/  FFMA R17, R5.reuse, R17, R36 ;  /* 0x0000001105117223 */ /* 0x040fe20000000024 */
[----:B------:R-:W-:Y:S01]  /*0940*/  FFMA R21, R5, R21, R20 ;  /* 0x0000001505157223 */ /* 0x000fe20000000014 */
[-C--:B------:R-:W-:Y:S01]  /*0950*/  FFMA R11, R11, R25.reuse, R6 ;  /* 0x000000190b0b7223 */ /* 0x080fe20000000006 */
[----:B------:R-:W-:Y:S01]  /*0960*/  FFMA R5, R5, R25, R10 ;  /* 0x0000001905057223 */ /* 0x000fe2000000000a */
[C---:B--2---:R-:W-:Y:S01]  /*0970*/  FFMA R20, R33.reuse, R18, R13 ;  /* 0x0000001221147223 */ /* 0x044fe2000000000d */
[-C--:B------:R-:W-:Y:S01]  /*0980*/  FFMA R9, R33, R14.reuse, R4 ;  /* 0x0000000e21097223 */ /* 0x080fe20000000004 */
[----:B---3--:R-:W-:Y:S01]  /*0990*/  FFMA R13, R7, R14, R8 ;  /* 0x0000000e070d7223 */ /* 0x008fe20000000008 */
[C---:B------:R-:W-:Y:S01]  /*09a0*/  FFMA R24, R33.reuse, R22, R35 ;  /* 0x0000001621187223 */ /* 0x040fe20000000023 */
[----:B------:R-:W-:Y:S01]  /*09b0*/  FFMA R34, R33, R26, R11 ;  /* 0x0000001a21227223 */ /* 0x000fe2000000000b */
[C---:B------:R-:W-:Y:S01]  /*09c0*/  FFMA R14, R7.reuse, R22, R21 ;  /* 0x00000016070e7223 */ /* 0x040fe20000000015 */
[C---:B------:R-:W-:Y:S01]  /*09d0*/  FFMA R18, R7.reuse, R18, R17 ;  /* 0x0000001207127223 */ /* 0x040fe20000000011 */
[----:B------:R-:W-:Y:S01]  /*09e0*/  FFMA R26, R7, R26, R5 ;  /* 0x0000001a071a7223 */ /* 0x000fe20000000005 */
[----:B------:R-:W-:Y:S01]  /*09f0*/  LDS R21, [R29.X4+0x700] ;  /* 0x000700001d157984 */ /* 0x000fe20000004800 */
[C---:B----4-:R-:W-:Y:S01]  /*0a00*/  FFMA R22, R16.reuse, R23, R24 ;  /* 0x0000001710167223 */ /* 0x050fe20000000018 */
[C---:B------:R-:W-:Y:S01]  /*0a10*/  FFMA R25, R16.reuse, R27, R34 ;  /* 0x0000001b10197223 */ /* 0x040fe20000000022 */
[-C--:B------:R-:W-:Y:S01]  /*0a20*/  FFMA R33, R16, R15.reuse, R9 ;  /* 0x0000000f10217223 */ /* 0x080fe20000000009 */
[----:B------:R-:W0:Y:S01]  /*0a30*/  LDS.128 R4, [R32+0xe20] ;  /* 0x000e200020047984 */ /* 0x000e220000000c00 */
[C---:B-----5:R-:W-:Y:S01]  /*0a40*/  FFMA R24, R12.reuse, R15, R13 ;  /* 0x0000000f0c187223 */ /* 0x060fe2000000000d */
[C---:B------:R-:W-:Y:S01]  /*0a50*/  FFMA R37, R12.reuse, R19, R18 ;  /* 0x000000130c257223 */ /* 0x040fe20000000012 */
[C---:B------:R-:W-:Y:S01]  /*0a60*/  FFMA R23, R12.reuse, R23, R14 ;  /* 0x000000170c177223 */ /* 0x040fe2000000000e */
[----:B------:R-:W-:Y:S01]  /*0a70*/  FFMA R27, R12, R27, R26 ;  /* 0x0000001b0c1b7223 */ /* 0x000fe2000000001a */
[----:B------:R-:W1:Y:S01]  /*0a80*/  LDS R35, [R29.X4+0x770] ;  /* 0x000770001d237984 */ /* 0x000e620000004800 */
[----:B------:R-:W-:-:S03]  /*0a90*/  FFMA R20, R16, R19, R20 ;  /* 0x0000001310147223 */ /* 0x000fc60000000014 */
[----:B------:R-:W2:Y:S04]  /*0aa0*/  LDS.128 R12, [R32+0x1220] ;  /* 0x00122000200c7984 */ /* 0x000ea80000000c00 */
[----:B------:R-:W3:Y:S04]  /*0ab0*/  LDS.128 R8, [R32+0x1020] ;  /* 0x0010200020087984 */ /* 0x000ee80000000c00 */
[----:B------:R-:W4:Y:S04]  /*0ac0*/  LDS.128 R16, [R32+0x1420] ;  /* 0x0014200020107984 */ /* 0x000f280000000c00 */
[----:B------:R-:W5:Y:S01]  /*0ad0*/  LDS R36, [R29.X4+0x7e0] ;  /* 0x0007e0001d247984 */ /* 0x000f620000004800 */
[----:B0-----:R-:W-:-:S03]  /*0ae0*/  FFMA R26, R4, R21, R33 ;  /* 0x00000015041a7223 */ /* 0x001fc60000000021 */
[----:B------:R-:W0:Y:S01]  /*0af0*/  LDS R33, [R29.X4+0x850] ;  /* 0x000850001d217984 */ /* 0x000e220000004800 */
[----:B-1----:R-:W-:-:S03]  /*0b00*/  FFMA R24, R4, R35, R24 ;  /* 0x0000002304187223 */ /* 0x002fc60000000018 */
[----:B------:R-:W-:Y:S01]  /*0b10*/  LDS R4, [R29.X4+0x9a0] ;  /* 0x0009a0001d047984 */ /* 0x000fe20000004800 */
[C---:B--2---:R-:W-:Y:S01]  /*0b20*/  FFMA R22, R21.reuse, R12, R22 ;  /* 0x0000000c15167223 */ /* 0x044fe20000000016 */
[-C--:B------:R-:W-:Y:S02]  /*0b30*/  FFMA R12, R12, R35.reuse, R23 ;  /* 0x000000230c0c7223 */ /* 0x080fe40000000017 */
[----:B------:R-:W1:Y:S01]  /*0b40*/  LDS R23, [R29.X4+0x8c0] ;  /* 0x0008c0001d177984 */ /* 0x000e620000004800 */
[C---:B---3--:R-:W-:Y:S01]  /*0b50*/  FFMA R20, R21.reuse, R8, R20 ;  /* 0x0000000815147223 */ /* 0x048fe20000000014 */
[-C--:B------:R-:W-:Y:S02]  /*0b60*/  FFMA R34, R8, R35.reuse, R37 ;  /* 0x0000002308227223 */ /* 0x080fe40000000025 */
[----:B------:R-:W-:Y:S01]  /*0b70*/  LDS R8, [R29.X4+0xa10] ;  /* 0x000a10001d087984 */ /* 0x000fe20000004800 */
[----:B----4-:R-:W-:Y:S01]  /*0b80*/  FFMA R25, R21, R16, R25 ;  /* 0x0000001015197223 */ /* 0x010fe20000000019 */
[----:B------:R-:W-:-:S02]  /*0b90*/  FFMA R16, R16, R35, R27 ;  /* 0x0000002310107223 */ /* 0x000fc4000000001b */
[----:B------:R-:W2:Y:S01]  /*0ba0*/  LDS R21, [R29.X4+0x930] ;  /* 0x000930001d157984 */ /* 0x000ea20000004800 */
[C---:B-----5:R-:W-:Y:S01]  /*0bb0*/  FFMA R26, R36.reuse, R5, R26 ;  /* 0x00000005241a7223 */ /* 0x060fe2000000001a */
[C---:B------:R-:W-:Y:S01]  /*0bc0*/  FFMA R27, R36.reuse, R13, R22 ;  /* 0x0000000d241b7223 */ /* 0x040fe20000000016 */
[C---:B------:R-:W-:Y:S01]  /*0bd0*/  FFMA R25, R36.reuse, R17, R25 ;  /* 0x0000001124197223 */ /* 0x040fe20000000019 */
[C---:B0-----:R-:W-:Y:S01]  /*0be0*/  FFMA R24, R33.reuse, R5, R24 ;  /* 0x0000000521187223 */ /* 0x041fe20000000018 */
[----:B------:R-:W-:Y:S01]  /*0bf0*/  FFMA R5, R36, R9, R20 ;  /* 0x0000000924057223 */ /* 0x000fe20000000014 */
[C---:B------:R-:W-:Y:S01]  /*0c00*/  FFMA R13, R33.reuse, R13, R12 ;  /* 0x0000000d210d7223 */ /* 0x040fe2000000000c */
[C---:B------:R-:W-:Y:S01]  /*0c10*/  FFMA R9, R33.reuse, R9, R34 ;  /* 0x0000000921097223 */ /* 0x040fe20000000022 */
[----:B------:R-:W-:Y:S01]  /*0c20*/  FFMA R35, R33, R17, R16 ;  /* 0x0000001121237223 */ /* 0x000fe20000000010 */
[----:B------:R-:W-:Y:S01]  /*0c30*/  LDS R12, [R29.X4+0xa80] ;  /* 0x000a80001d0c7984 */ /* 0x000fe20000004800 */
[C---:B-1----:R-:W-:Y:S01]  /*0c40*/  FFMA R17, R23.reuse, R10, R5 ;  /* 0x0000000a17117223 */ /* 0x042fe20000000005 */
[C---:B------:R-:W-:Y:S01]  /*0c50*/  FFMA R34, R23.reuse, R18, R25 ;  /* 0x0000001217227223 */ /* 0x040fe20000000019 */
[C---:B------:R-:W-:Y:S01]  /*0c60*/  FFMA R33, R23.reuse, R6, R26 ;  /* 0x0000000617217223 */ /* 0x040fe2000000001a */
[----:B------:R-:W-:Y:S01]  /*0c70*/  FFMA R36, R23, R14, R27 ;  /* 0x0000000e17247223 */ /* 0x000fe2000000001b */
[C---:B------:R-:W-:Y:S01]  /*0c80*/  FFMA R17, R4.reuse, R11, R17 ;  /* 0x0000000b04117223 */ /* 0x040fe20000000011 */
[C---:B------:R-:W-:Y:S01]  /*0c90*/  FFMA R37, R4.reuse, R19, R34 ;  /* 0x0000001304257223 */ /* 0x040fe20000000022 */
[C---:B------:R-:W-:Y:S01]  /*0ca0*/  FFMA R33, R4.reuse, R7, R33 ;  /* 0x0000000704217223 */ /* 0x040fe20000000021 */
[C---:B--2---:R-:W-:Y:S01]  /*0cb0*/  FFMA R5, R21.reuse, R6, R24 ;  /* 0x0000000615057223 */ /* 0x044fe20000000018 */
[C---:B------:R-:W-:Y:S01]  /*0cc0*/  FFMA R10, R21.reuse, R10, R9 ;  /* 0x0000000a150a7223 */ /* 0x040fe20000000009 */
[C---:B------:R-:W-:Y:S01]  /*0cd0*/  FFMA R16, R21.reuse, R14, R13 ;  /* 0x0000000e15107223 */ /* 0x040fe2000000000d */
[----:B------:R-:W-:Y:S01]  /*0ce0*/  FFMA R18, R21, R18, R35 ;  /* 0x0000001215127223 */ /* 0x000fe20000000023 */
[----:B------:R-:W-:Y:S01]  /*0cf0*/  LDS R13, [R29.X4+0xaf0] ;  /* 0x000af0001d0d7984 */ /* 0x000fe20000004800 */
[----:B------:R-:W-:Y:S01]  /*0d00*/  FFMA R35, R4, R15, R36 ;  /* 0x0000000f04237223 */ /* 0x000fe20000000024 */
[C---:B------:R-:W-:Y:S01]  /*0d10*/  FFMA R14, R8.reuse, R7, R5 ;  /* 0x00000007080e7223 */ /* 0x040fe20000000005 */
[C---:B------:R-:W-:Y:S01]  /*0d20*/  FFMA R34, R8.reuse, R11, R10 ;  /* 0x0000000b08227223 */ /* 0x040fe2000000000a */
[----:B------:R-:W0:Y:S01]  /*0d30*/  LDS.128 R20, [R32+0x1030] ;  /* 0x0010300020147984 */ /* 0x000e220000000c00 */
[C---:B------:R-:W-:Y:S01]  /*0d40*/  FFMA R15, R8.reuse, R15, R16 ;  /* 0x0000000f080f7223 */ /* 0x040fe20000000010 */
[----:B------:R-:W-:-:S02]  /*0d50*/  FFMA R19, R8, R19, R18 ;  /* 0x0000001308137223 */ /* 0x000fc40000000012 */
        /* <DEDUP_REMOVED lines=9> */
[-C--:B--2---:R-:W-:Y:S01]  /*0df0*/  FFMA R36, R4, R13.reuse, R15 ;  /* 0x0000000d04247223 */ /* 0x084fe2000000000f */
[C---:B------:R-:W-:Y:S02]  /*0e00*/  FFMA R24, R12.reuse, R4, R35 ;  /* 0x000000040c187223 */ /* 0x040fe40000000023 */
[----:B------:R-:W2:Y:S01]  /*0e10*/  LDS R33, [R29.X4+0xc40] ;  /* 0x000c40001d217984 */ /* 0x000ea20000004800 */
[----:B---3--:R-:W-:Y:S01]  /*0e20*/  FFMA R12, R12, R8, R37 ;  /* 0x000000080c0c7223 */ /* 0x008fe20000000025 */
[----:B------:R-:W-:-:S02]  /*0e30*/  FFMA R32, R8, R13, R19 ;  /* 0x0000000d08207223 */ /* 0x000fc40000000013 */
[----:B------:R-:W3:Y:S04]  /*0e40*/  LDS R15, [R29.X4+0xcb0] ;  /* 0x000cb0001d0f7984 */ /* 0x000ee80000004800 */
[----:B------:R-:W4:Y:S04]  /*0e50*/  LDS R8, [R29.X4+0xd20] ;  /* 0x000d20001d087984 */ /* 0x000f280000004800 */
[----:B------:R-:W5:Y:S01]  /*0e60*/  LDS R4, [R29.X4+0xd90] ;  /* 0x000d90001d047984 */ /* 0x000f620000004800 */
[CC--:B0-----:R-:W-:Y:S01]  /*0e70*/  FFMA R14, R17.reuse, R25.reuse, R14 ;  /* 0x00000019110e7223 */ /* 0x0c1fe2000000000e */
        /* <DEDUP_REMOVED lines=8> */
[C---:B------:R-:W-:Y:S01]  /*0f00*/  FFMA R12, R33.reuse, R22, R13 ;  /* 0x00000016210c7223 */ /* 0x040fe2000000000d */
[C---:B------:R-:W-:Y:S01]  /*0f10*/  FFMA R16, R33.reuse, R6, R19 ;  /* 0x0000000621107223 */ /* 0x040fe20000000013 */
[----:B------:R-:W-:Y:S01]  /*0f20*/  FFMA R18, R33, R10, R25 ;  /* 0x0000000a21127223 */ /* 0x000fe20000000019 */
[C---:B---3--:R-:W-:Y:S01]  /*0f30*/  FFMA R37, R15.reuse, R26, R14 ;  /* 0x0000001a0f257223 */ /* 0x048fe2000000000e */
[C---:B------:R-:W-:Y:S01]  /*0f40*/  FFMA R22, R15.reuse, R22, R21 ;  /* 0x000000160f167223 */ /* 0x040fe20000000015 */
[C---:B------:R-:W-:Y:S01]  /*0f50*/  FFMA R6, R15.reuse, R6, R5 ;  /* 0x000000060f067223 */ /* 0x040fe20000000005 */
[----:B------:R-:W-:Y:S01]  /*0f60*/  FFMA R10, R15, R10, R9 ;  /* 0x0000000a0f0a7223 */ /* 0x000fe20000000009 */
[C---:B----4-:R-:W-:Y:S01]  /*0f70*/  FFMA R19, R8.reuse, R27, R17 ;  /* 0x0000001b08137223 */ /* 0x050fe20000000011 */
[C---:B------:R-:W-:Y:S01]  /*0f80*/  FFMA R33, R8.reuse, R7, R16 ;  /* 0x0000000708217223 */ /* 0x040fe20000000010 */
[C---:B------:R-:W-:Y:S01]  /*0f90*/  FFMA R35, R8.reuse, R11, R18 ;  /* 0x0000000b08237223 */ /* 0x040fe20000000012 */
[----:B------:R-:W-:Y:S01]  /*0fa0*/  FFMA R17, R8, R23, R12 ;  /* 0x0000001708117223 */ /* 0x000fe2000000000c */
[C---:B-----5:R-:W-:Y:S01]  /*0fb0*/  FFMA R37, R4.reuse, R27, R37 ;  /* 0x0000001b04257223 */ /* 0x060fe20000000025 */
[C---:B------:R-:W-:Y:S01]  /*0fc0*/  FFMA R16, R4.reuse, R23, R22 ;  /* 0x0000001704107223 */ /* 0x040fe20000000016 */
[C---:B------:R-:W-:Y:S01]  /*0fd0*/  FFMA R18, R4.reuse, R7, R6 ;  /* 0x0000000704127223 */ /* 0x040fe20000000006 */
[----:B------:R-:W-:Y:S01]  /*0fe0*/  FFMA R34, R4, R11, R10 ;  /* 0x0000000b04227223 */ /* 0x000fe2000000000a */
[----:B------:R-:W-:Y:S05]  /*0ff0*/  @!P3 BRA `(.L_x_3) ;  /* 0xfffff2200000b947 */ /* 0x000fea000383ffff */
[----:B------:R-:W-:Y:S01]  /*1000*/  LEA R4, R0, R28, 0x5 ;  /* 0x0000001c00047211 */ /* 0x000fe200078e28ff */
[----:B------:R-:W-:Y:S01]  /*1010*/  ULDC.64 UR4, c[0x0][0x118] ;  /* 0x0000460000047ab9 */ /* 0x000fe20000000a00 */
[----:B------:R-:W-:-:S05]  /*1020*/  MOV R9, 0x4 ;  /* 0x0000000400097802 */ /* 0x000fca0000000f00 */
[----:B------:R-:W-:-:S05]  /*1030*/  IMAD.WIDE R4, R4, R9, c[0x0][0x178] ;  /* 0x00005e0004047625 */ /* 0x000fca00078e0209 */
[----:B------:R-:W2:Y:S04]  /*1040*/  LDG.E.CONSTANT R6, [R4.64+0x20] ;  /* 0x0000200404067981 */ /* 0x000ea8000c1e9900 */
[----:B------:R-:W3:Y:S04]  /*1050*/  LDG.E.CONSTANT R7, [R4.64+0x40] ;  /* 0x0000400404077981 */ /* 0x000ee8000c1e9900 */
[----:B------:R-:W4:Y:S04]  /*1060*/  LDG.E.CONSTANT R8, [R4.64+0x60] ;  /* 0x0000600404087981 */ /* 0x000f28000c1e9900 */
[----:B------:R-:W5:Y:S01]  /*1070*/  LDG.E.CONSTANT R2, [R4.64] ;  /* 0x0000000404027981 */ /* 0x000f62000c1e9900 */
[----:B------:R-:W-:-:S04]  /*1080*/  IMAD R29, R28, 0xc40, R29 ;  /* 0x00000c401c1d7824 */ /* 0x000fc800078e021d */
[----:B------:R-:W-:-:S04]  /*1090*/  IMAD R0, R0, 0x18800, R29 ;  /* 0x0001880000007824 */ /* 0x000fc800078e021d */
[----:B------:R-:W-:Y:S01]  /*10a0*/  IMAD R3, R3, 0x38, R0 ;  /* 0x0000003803037824 */ /* 0x000fe200078e0200 */
[--C-:B--2---:R-:W-:Y:S01]  /*10b0*/  FADD R17, R17, R6.reuse ;  /* 0x0000000611117221 */ /* 0x104fe20000000000 */
[----:B------:R-:W-:Y:S01]  /*10c0*/  FADD R6, R16, R6 ;  /* 0x0000000610067221 */ /* 0x000fe20000000000 */
[--C-:B---3--:R-:W-:Y:S01]  /*10d0*/  FADD R33, R33, R7.reuse ;  /* 0x0000000721217221 */ /* 0x108fe20000000000 */
[----:B------:R-:W-:Y:S01]  /*10e0*/  FADD R7, R18, R7 ;  /* 0x0000000712077221 */ /* 0x000fe20000000000 */
[--C-:B----4-:R-:W-:Y:S01]  /*10f0*/  FADD R35, R35, R8.reuse ;  /* 0x0000000823237221 */ /* 0x110fe20000000000 */
[----:B------:R-:W-:Y:S01]  /*1100*/  FADD R8, R34, R8 ;  /* 0x0000000822087221 */ /* 0x000fe20000000000 */
[--C-:B-----5:R-:W-:Y:S01]  /*1110*/  FADD R19, R19, R2.reuse ;  /* 0x0000000213137221 */ /* 0x120fe20000000000 */
[----:B------:R-:W-:Y:S01]  /*1120*/  FADD R37, R37, R2 ;  /* 0x0000000225257221 */ /* 0x000fe20000000000 */
[----:B------:R-:W-:Y:S01]  /*1130*/  IMAD.WIDE R2, R3, R9, c[0x0][0x160] ;  /* 0x0000580003027625 */ /* 0x000fe200078e0209 */
[----:B------:R-:W-:-:S02]  /*1140*/  FMNMX R17, RZ, R17, !PT ;  /* 0x00000011ff117209 */ /* 0x000fc40007800000 */
[----:B------:R-:W-:Y:S02]  /*1150*/  FMNMX R19, RZ, R19, !PT ;  /* 0x00000013ff137209 */ /* 0x000fe40007800000 */
[----:B------:R-:W-:Y:S02]  /*1160*/  FMNMX R37, RZ, R37, !PT ;  /* 0x00000025ff257209 */ /* 0x000fe40007800000 */
[----:B------:R-:W-:Y:S02]  /*1170*/  FMNMX R5, RZ, R6, !PT ;  /* 0x00000006ff057209 */ /* 0x000fe40007800000 */
[----:B------:R-:W-:Y:S02]  /*1180*/  FMNMX R33, RZ, R33, !PT ;  /* 0x00000021ff217209 */ /* 0x000fe40007800000 */
[----:B------:R-:W-:Y:S02]  /*1190*/  FMNMX R7, RZ, R7, !PT ;  /* 0x00000007ff077209 */ /* 0x000fe40007800000 */
[----:B------:R-:W-:-:S02]  /*11a0*/  FMNMX R35, RZ, R35, !PT ;  /* 0x00000023ff237209 */ /* 0x000fc40007800000 */
[----:B------:R-:W-:Y:S01]  /*11b0*/  FMNMX R9, RZ, R8, !PT ;  /* 0x00000008ff097209 */ /* 0x000fe20007800000 */
[----:B------:R-:W-:Y:S04]  /*11c0*/  STG.E [R2.64], R19 ;  /* 0x0000001302007986 */ /* 0x000fe8000c101904 */
        /* <DEDUP_REMOVED lines=8> */
.L_x_4:
        /* <DEDUP_REMOVED lines=11> */
.L_x_113:


//--------------------- .text.tvmgen_default_fused_nn_contrib_conv2d_winograd_without_weight_transform_add_nn_relu_1_kernel --------------------------
	.section	.text.tvmgen_default_fused_nn_contrib_conv2d_winograd_without_weight_transform_add_nn_relu_1_kernel,"ax",@progbits
	.sectioninfo	@"SHI_REGISTERS=36"
	.align	128
        .global         tvmgen_default_fused_nn_contrib_conv2d_winograd_without_weight_transform_add_nn_relu_1_kernel
        .type           tvmgen_default_fused_nn_contrib_conv2d_winograd_without_weight_transform_add_nn_relu_1_kernel,@function
        .size           tvmgen_default_fused_nn_contrib_conv2d_winograd_without_weight_transform_add_nn_relu_1_kernel,(.L_x_114 - tvmgen_default_fused_nn_contrib_conv2d_winograd_without_weight_transform_add_nn_relu_1_kernel)
        .other          tvmgen_default_fused_nn_contrib_conv2d_winograd_without_weight_transform_add_nn_relu_1_kernel,@"STO_CUDA_ENTRY STV_DEFAULT"
tvmgen_default_fused_nn_contrib_conv2d_winograd_without_weight_transform_add_nn_relu_1_kernel:
.text.tvmgen_default_fused_nn_contrib_conv2d_winograd_without_weight_transform_add_nn_relu_1_kernel:
[----:B------:R-:W-:Y:S02]  /*0000*/  MOV R1, c[0x0][0x28] ;  /* 0x00000a0000017a02 */ /* 0x000fe40000000f00 */
[----:B------:R-:W0:Y:S01]  /*0010*/  S2R R0, SR_TID.X ;  /* 0x0000000000007919 */ /* 0x000e220000002100 */
[----:B------:R-:W-:Y:S01]  /*0020*/  MOV R6, RZ ;  /* 0x000000ff00067202 */ /* 0x000fe20000000f00 */
[----:B------:R-:W-:Y:S01]  /*0030*/  CS2R R18, SRZ ;  /* 0x0000000000127805 */ /* 0x000fe2000001ff00 */
[----:B------:R-:W-:Y:S01]  /*0040*/  MOV R4, RZ ;  /* 0x000000ff00047202 */ /* 0x000fe20000000f00 */
[----:B------:R-:W1:Y:S01]  /*0050*/  S2R R3, SR_CTAID.X ;  /* 0x0000000000037919 */ /* 0x000e620000002500 */
[----:B------:R-:W-:Y:S01]  /*0060*/  CS2R R20, SRZ ;  /* 0x0000000000147805 */ /* 0x000fe2000001ff00 */
[----:B------:R-:W-:Y:S01]  /*0070*/  ULDC.64 UR4, c[0x0][0x118] ;  /* 0x0000460000047ab9 */ /* 0x000fe20000000a00 */
[----:B------:R-:W-:Y:S01]  /*0080*/  CS2R R14, SRZ ;  /* 0x00000000000e7805 */ /* 0x000fe2000001ff00 */
[----:B0-----:R-:W-:-:S04]  /*0090*/  SHF.R.S32.HI R8, RZ, 0x1, R0 ;  /* 0x00000001ff087819 */ /* 0x001fc80000011400 */
[C---:B-1----:R-:W-:Y:S02]  /*00a0*/  LEA R9, R3.reuse, R8, 0x6 ;  /* 0x0000000803097211 */ /* 0x042fe400078e30ff */
[----:B------:R-:W-:Y:S02]  /*00b0*/  LEA R7, R3, R0, 0x1 ;  /* 0x0000000003077211 */ /* 0x000fe400078e08ff */
[----:B------:R-:W-:Y:S01]  /*00c0*/  MOV R8, RZ ;  /* 0x000000ff00087202 */ /* 0x000fe20000000f00 */
[----:B------:R-:W-:-:S05]  /*00d0*/  IMAD.HI R2, R9, 0x5397829d, RZ ;  /* 0x5397829d09027827 */ /* 0x000fca00078e02ff */
[----:B------:R-:W-:-:S04]  /*00e0*/  SHF.R.U32.HI R5, RZ, 0x1f, R2 ;  /* 0x0000001fff057819 */ /* 0x000fc80000011602 */
[----:B------:R-:W-:Y:S01]  /*00f0*/  LEA.HI.SX32 R5, R2, R5, 0x1b ;  /* 0x0000000502057211 */ /* 0x000fe200078fdaff */
[----:B------:R-:W-:-:S04]  /*0100*/  IMAD.HI R2, R7, -0x6db6db6d, R6 ;  /* 0x9249249307027827 */ /* 0x000fc800078e0206 */
[--C-:B------:R-:W-:Y:S01]  /*0110*/  IMAD R5, R5, -0x62, R9.reuse ;  /* 0xffffff9e05057824 */ /* 0x100fe200078e0209 */
[----:B------:R-:W-:Y:S01]  /*0120*/  SHF.R.U32.HI R11, RZ, 0x1f, R2 ;  /* 0x0000001fff0b7819 */ /* 0x000fe20000011602 */
[----:B------:R-:W-:-:S03]  /*0130*/  IMAD.HI R9, R9, -0x6db6db6d, R8 ;  /* 0x9249249309097827 */ /* 0x000fc600078e0208 */
[----:B------:R-:W-:Y:S01]  /*0140*/  LEA.HI.SX32 R11, R2, R11, 0x1d ;  /* 0x0000000b020b7211 */ /* 0x000fe200078feaff */
[----:B------:R-:W-:Y:S01]  /*0150*/  IMAD.HI R4, R5, -0x6db6db6d, R4 ;  /* 0x9249249305047827 */ /* 0x000fe200078e0204 */
[----:B------:R-:W-:-:S03]  /*0160*/  SHF.R.U32.HI R2, RZ, 0x1f, R9 ;  /* 0x0000001fff027819 */ /* 0x000fc60000011609 */
[----:B------:R-:W-:Y:S01]  /*0170*/  IMAD R11, R11, -0xe, R7 ;  /* 0xfffffff20b0b7824 */ /* 0x000fe200078e0207 */
[----:B------:R-:W-:-:S04]  /*0180*/  SHF.R.U32.HI R5, RZ, 0x1f, R4 ;  /* 0x0000001fff057819 */ /* 0x000fc80000011604 */
[----:B------:R-:W-:Y:S02]  /*0190*/  LEA.HI.SX32 R5, R4, R5, 0x1e ;  /* 0x0000000504057211 */ /* 0x000fe400078ff2ff */
[----:B------:R-:W-:Y:S02]  /*01a0*/  SHF.L.U32 R11, R11, 0x1, RZ ;  /* 0x000000010b0b7819 */ /* 0x000fe400000006ff */
[----:B------:R-:W-:Y:S02]  /*01b0*/  SHF.L.U32 R8, R5, 0x1, RZ ;  /* 0x0000000105087819 */ /* 0x000fe400000006ff */
[C---:B------:R-:W-:Y:S02]  /*01c0*/  IADD3 R4, R11.reuse, 0x1, RZ ;  /* 0x000000010b047810 */ /* 0x040fe40007ffe0ff */
[C---:B------:R-:W-:Y:S02]  /*01d0*/  IADD3 R5, R11.reuse, -0x1, RZ ;  /* 0xffffffff0b057810 */ /* 0x040fe40007ffe0ff */
[----:B------:R-:W-:-:S02]  /*01e0*/  ISETP.GT.U32.AND P3, PT, R11, 0x1b, PT ;  /* 0x0000001b0b00780c */ /* 0x000fc40003f64070 */
[----:B------:R-:W-:Y:S02]  /*01f0*/  IADD3 R10, R8, -0x1, RZ ;  /* 0xffffffff080a7810 */ /* 0x000fe40007ffe0ff */
[----:B------:R-:W-:Y:S02]  /*0200*/  ISETP.GT.U32.AND P2, PT, R4, 0x1b, PT ;  /* 0x0000001b0400780c */ /* 0x000fe40003f44070 */
[----:B------:R-:W-:Y:S02]  /*0210*/  ISETP.GT.U32.AND P0, PT, R5, 0x1b, PT ;  /* 0x0000001b0500780c */ /* 0x000fe40003f04070 */
[----:B------:R-:W-:Y:S02]  /*0220*/  LEA.HI.SX32 R4, R9, R2, 0x1e ;  /* 0x0000000209047211 */ /* 0x000fe400078ff2ff */
[----:B------:R-:W-:Y:S02]  /*0230*/  ISETP.GT.U32.OR P5, PT, R10, 0x1b, P3 ;  /* 0x0000001b0a00780c */ /* 0x000fe40001fa4470 */
[----:B------:R-:W-:Y:S01]  /*0240*/  ISETP.GT.U32.OR P1, PT, R8, 0x1b, P0 ;  /* 0x0000001b0800780c */ /* 0x000fe20000724470 */
[----:B------:R-:W-:Y:S01]  /*0250*/  IMAD R5, R4, 0x38, R11 ;  /* 0x0000003804057824 */ /* 0x000fe200078e020b */
[----:B------:R-:W-:-:S02]  /*0260*/  MOV R2, 0x4 ;  /* 0x0000000400027802 */ /* 0x000fc40000000f00 */
[----:B------:R-:W-:Y:S02]  /*0270*/  ISETP.GT.U32.OR P6, PT, R8, 0x1b, P3 ;  /* 0x0000001b0800780c */ /* 0x000fe40001fc4470 */
[----:B------:R-:W-:Y:S01]  /*0280*/  IADD3 R11, R11, 0x2, RZ ;  /* 0x000000020b0b7810 */ /* 0x000fe20007ffe0ff */
[----:B------:R-:W-:Y:S01]  /*0290*/  IMAD.WIDE R4, R5, R2, c[0x0][0x168] ;  /* 0x00005a0005047625 */ /* 0x000fe200078e0202 */
[----:B------:R-:W-:Y:S02]  /*02a0*/  MOV R17, RZ ;  /* 0x000000ff00117202 */ /* 0x000fe40000000f00 */
[----:B------:R-:W-:Y:S02]  /*02b0*/  ISETP.GT.U32.OR P4, PT, R10, 0x1b, P2 ;  /* 0x0000001b0a00780c */ /* 0x000fe40001784470 */
[----:B------:R0:W2:Y:S01]  /*02c0*/  @!P5 LDG.E.CONSTANT R19, [R4.64+-0x70] ;  /* 0xffff90040413d981 */ /* 0x0000a2000c1e9900 */
[----:B------:R-:W-:-:S03]  /*02d0*/  ISETP.GT.U32.OR P5, PT, R8, 0x1b, P2 ;  /* 0x0000001b0800780c */ /* 0x000fc600017a4470 */
[----:B------:R-:W3:Y:S01]  /*02e0*/  @!P1 LDG.E.CONSTANT R20, [R4.64+-0x4] ;  /* 0xfffffc0404149981 */ /* 0x000ee2000c1e9900 */
[----:B------:R-:W-:-:S03]  /*02f0*/  ISETP.GT.U32.AND P1, PT, R11, 0x1b, PT ;  /* 0x0000001b0b00780c */ /* 0x000fc60003f24070 */
[----:B------:R-:W4:Y:S01]  /*0300*/  @!P6 LDG.E.CONSTANT R17, [R4.64] ;  /* 0x000000040411e981 */ /* 0x000f22000c1e9900 */
[C---:B------:R-:W-:Y:S02]  /*0310*/  ISETP.GT.U32.OR P6, PT, R8.reuse, 0x1b, P1 ;  /* 0x0000001b0800780c */ /* 0x040fe40000fc4470 */
[----:B------:R-:W-:Y:S01]  /*0320*/  IADD3 R9, R8, 0x1, RZ ;  /* 0x0000000108097810 */ /* 0x000fe20007ffe0ff */
[----:B------:R0:W5:Y:S01]  /*0330*/  @!P4 LDG.E.CONSTANT R15, [R4.64+-0x6c] ;  /* 0xffff9404040fc981 */ /* 0x000162000c1e9900 */
[----:B------:R-:W-:-:S03]  /*0340*/  ISETP.GT.U32.OR P4, PT, R10, 0x1b, P0 ;  /* 0x0000001b0a00780c */ /* 0x000fc60000784470 */
[----:B------:R-:W2:Y:S01]  /*0350*/  @!P5 LDG.E.CONSTANT R21, [R4.64+0x4] ;  /* 0x000004040415d981 */ /* 0x000ea2000c1e9900 */
[----:B------:R-:W-:-:S05]  /*0360*/  ISETP.GT.U32.OR P5, PT, R9, 0x1b, P0 ;  /* 0x0000001b0900780c */ /* 0x000fca00007a4470 */
[----:B------:R-:W0:Y:S01]  /*0370*/  @!P6 LDG.E.CONSTANT R18, [R4.64+0x8] ;  /* 0x000008040412e981 */ /* 0x000e22000c1e9900 */
[C---:B------:R-:W-:Y:S02]  /*0380*/  ISETP.GT.U32.OR P6, PT, R9.reuse, 0x1b, P3 ;  /* 0x0000001b0900780c */ /* 0x040fe40001fc4470 */
[----:B------:R-:W-:Y:S01]  /*0390*/  MOV R7, RZ ;  /* 0x000000ff00077202 */ /* 0x000fe20000000f00 */
[----:B------:R-:W5:Y:S04]  /*03a0*/  @!P4 LDG.E.CONSTANT R16, [R4.64+-0x74] ;  /* 0xffff8c040410c981 */ /* 0x000f68000c1e9900 */
[----:B------:R0:W5:Y:S01]  /*03b0*/  @!P5 LDG.E.CONSTANT R14, [R4.64+0x6c] ;  /* 0x00006c04040ed981 */ /* 0x000162000c1e9900 */
[----:B------:R-:W-:Y:S02]  /*03c0*/  ISETP.GT.U32.OR P5, PT, R9, 0x1b, P2 ;  /* 0x0000001b0900780c */ /* 0x000fe400017a4470 */
[----:B------:R-:W-:-:S03]  /*03d0*/  MOV R6, RZ ;  /* 0x000000ff00067202 */ /* 0x000fc60000000f00 */
[----:B------:R0:W5:Y:S01]  /*03e0*/  @!P6 LDG.E.CONSTANT R7, [R4.64+0x70] ;  /* 0x000070040407e981 */ /* 0x000162000c1e9900 */
[----:B------:R-:W-:Y:S02]  /*03f0*/  ISETP.GT.U32.OR P6, PT, R10, 0x1b, P1 ;  /* 0x0000001b0a00780c */ /* 0x000fe40000fc4470 */
[----:B------:R-:W-:-:S04]  /*0400*/  IADD3 R10, R8, 0x2, RZ ;  /* 0x00000002080a7810 */ /* 0x000fc80007ffe0ff */
[C---:B------:R-:W-:Y:S01]  /*0410*/  ISETP.GT.U32.OR P0, PT, R10.reuse, 0x1b, P0 ;  /* 0x0000001b0a00780c */ /* 0x040fe20000704470 */
[----:B------:R0:W5:Y:S01]  /*0420*/  @!P5 LDG.E.CONSTANT R6, [R4.64+0x74] ;  /* 0x000074040406d981 */ /* 0x000162000c1e9900 */
[C---:B------:R-:W-:Y:S02]  /*0430*/  ISETP.GT.U32.OR P3, PT, R10.reuse, 0x1b, P3 ;  /* 0x0000001b0a00780c */ /* 0x040fe40001f64470 */
[----:B------:R-:W-:Y:S02]  /*0440*/  ISETP.GT.U32.OR P5, PT, R9, 0x1b, P1 ;  /* 0x0000001b0900780c */ /* 0x000fe40000fa4470 */
[----:B------:R-:W-:Y:S02]  /*0450*/  MOV R9, RZ ;  /* 0x000000ff00097202 */ /* 0x000fe40000000f00 */
[C---:B------:R-:W-:Y:S02]  /*0460*/  ISETP.GT.U32.OR P2, PT, R10.reuse, 0x1b, P2 ;  /* 0x0000001b0a00780c */ /* 0x040fe40001744470 */
[----:B------:R-:W-:Y:S01]  /*0470*/  ISETP.GT.U32.OR P1, PT, R10, 0x1b, P1 ;  /* 0x0000001b0a00780c */ /* 0x000fe20000f24470 */
[----:B------:R-:W-:Y:S01]  /*0480*/  CS2R R12, SRZ ;  /* 0x00000000000c7805 */ /* 0x000fe2000001ff00 */
[----:B------:R0:W5:Y:S01]  /*0490*/  @!P6 LDG.E.CONSTANT R9, [R4.64+-0x68] ;  /* 0xffff98040409e981 */ /* 0x000162000c1e9900 */
[----:B------:R-:W-:Y:S01]  /*04a0*/  CS2R R10, SRZ ;  /* 0x00000000000a7805 */ /* 0x000fe2000001ff00 */
[----:B------:R-:W-:-:S03]  /*04b0*/  MOV R8, RZ ;  /* 0x000000ff00087202 */ /* 0x000fc60000000f00 */
[----:B------:R0:W5:Y:S04]  /*04c0*/  @!P0 LDG.E.CONSTANT R13, [R4.64+0xdc] ;  /* 0x0000dc04040d8981 */ /* 0x000168000c1e9900 */
[----:B------:R0:W5:Y:S04]  /*04d0*/  @!P3 LDG.E.CONSTANT R12, [R4.64+0xe0] ;  /* 0x0000e004040cb981 */ /* 0x000168000c1e9900 */
[----:B------:R0:W5:Y:S04]  /*04e0*/  @!P2 LDG.E.CONSTANT R11, [R4.64+0xe4] ;  /* 0x0000e404040ba981 */ /* 0x000168000c1e9900 */
[----:B------:R0:W5:Y:S04]  /*04f0*/  @!P5 LDG.E.CONSTANT R8, [R4.64+0x78] ;  /* 0x000078040408d981 */ /* 0x000168000c1e9900 */
[----:B------:R0:W5:Y:S01]  /*0500*/  @!P1 LDG.E.CONSTANT R10, [R4.64+0xe8] ;  /* 0x0000e804040a9981 */ /* 0x000162000c1e9900 */
[----:B------:R-:W-:-:S02]  /*0510*/  MOV R22, RZ ;  /* 0x000000ff00167202 */ /* 0x000fc40000000f00 */
[----:B------:R-:W-:-:S05]  /*0520*/  LEA R3, R3, R0, 0x7 ;  /* 0x0000000003037211 */ /* 0x000fca00078e38ff */
[----:B------:R-:W-:Y:S01]  /*0530*/  IMAD.WIDE R2, R3, R2, c[0x0][0x160] ;  /* 0x0000580003027625 */ /* 0x000fe200078e0202 */
[----:B---3--:R-:W-:Y:S01]  /*0540*/  FADD R0, RZ, -R20 ;  /* 0x80000014ff007221 */ /* 0x008fe20000000000 */
[----:B----4-:R-:W-:-:S04]  /*0550*/  FADD R24, RZ, -R17 ;  /* 0x80000011ff187221 */ /* 0x010fc80000000000 */
[----:B--2---:R-:W-:Y:S01]  /*0560*/  FADD R26, R24, R21 ;  /* 0x00000015181a7221 */ /* 0x004fe20000000000 */
[----:B-----5:R-:W-:Y:S01]  /*0570*/  @!P4 FADD R22, RZ, R16 ;  /* 0x00000010ff16c221 */ /* 0x020fe20000000000 */
[----:B------:R-:W-:Y:S01]  /*0580*/  FADD R16, RZ, R20 ;  /* 0x00000014ff107221 */ /* 0x000fe20000000000 */
[----:B------:R-:W-:Y:S01]  /*0590*/  FADD R20, RZ, R17 ;  /* 0x00000011ff147221 */ /* 0x000fe20000000000 */
[--C-:B------:R-:W-:Y:S01]  /*05a0*/  FADD R17, R0, R21.reuse ;  /* 0x0000001500117221 */ /* 0x100fe20000000000 */
[--C-:B------:R-:W-:Y:S01]  /*05b0*/  FADD R0, R24, -R21.reuse ;  /* 0x8000001518007221 */ /* 0x100fe20000000000 */
[--C-:B------:R-:W-:Y:S01]  /*05c0*/  FADD R23, R16, -R21.reuse ;  /* 0x8000001510177221 */ /* 0x100fe20000000000 */
[C-C-:B0-----:R-:W-:Y:S01]  /*05d0*/  FADD R4, R20.reuse, -R18.reuse ;  /* 0x8000001214047221 */ /* 0x141fe20000000000 */
[C-C-:B------:R-:W-:Y:S01]  /*05e0*/  FADD R16, R20.reuse, -R21.reuse ;  /* 0x8000001514107221 */ /* 0x140fe20000000000 */
[----:B------:R-:W-:Y:S01]  /*05f0*/  FADD R28, R20, R21 ;  /* 0x00000015141c7221 */ /* 0x000fe20000000000 */
[----:B------:R-:W-:Y:S01]  /*0600*/  FADD R18, R24, R18 ;  /* 0x0000001218127221 */ /* 0x000fe20000000000 */
[--C-:B------:R-:W-:Y:S01]  /*0610*/  FADD R24, RZ, R19.reuse ;  /* 0x00000013ff187221 */ /* 0x100fe20000000000 */
[----:B------:R-:W-:Y:S01]  /*0620*/  FADD R20, RZ, -R19 ;  /* 0x80000013ff147221 */ /* 0x000fe20000000000 */
[----:B------:R-:W-:-:S02]  /*0630*/  FADD R5, -R15, R22 ;  /* 0x000000160f057221 */ /* 0x000fc40000000100 */
[--C-:B------:R-:W-:Y:S01]  /*0640*/  FADD R24, R24, R15.reuse ;  /* 0x0000000f18187221 */ /* 0x100fe20000000000 */
[----:B------:R-:W-:Y:S01]  /*0650*/  FADD R22, R20, R15 ;  /* 0x0000000f14167221 */ /* 0x000fe20000000000 */
[--C-:B------:R-:W-:Y:S01]  /*0660*/  FADD R27, R23, R14.reuse ;  /* 0x0000000e171b7221 */ /* 0x100fe20000000000 */
[--C-:B------:R-:W-:Y:S01]  /*0670*/  FADD R5, R5, -R14.reuse ;  /* 0x8000000e05057221 */ /* 0x100fe20000000000 */
[----:B------:R-:W-:Y:S01]  /*0680*/  FADD R21, R17, R14 ;  /* 0x0000000e11157221 */ /* 0x000fe20000000000 */
[--C-:B------:R-:W-:Y:S01]  /*0690*/  FADD R29, R26, -R7.reuse ;  /* 0x800000071a1d7221 */ /* 0x100fe20000000000 */
[--C-:B------:R-:W-:Y:S01]  /*06a0*/  FADD R31, R28, R7.reuse ;  /* 0x000000071c1f7221 */ /* 0x100fe20000000000 */
[--C-:B------:R-:W-:Y:S01]  /*06b0*/  FADD R23, R16, -R7.reuse ;  /* 0x8000000710177221 */ /* 0x100fe20000000000 */
[--C-:B------:R-:W-:Y:S01]  /*06c0*/  FADD R25, R0, R7.reuse ;  /* 0x0000000700197221 */ /* 0x100fe20000000000 */
[--C-:B------:R-:W-:Y:S01]  /*06d0*/  FADD R15, R22, R7.reuse ;  /* 0x00000007160f7221 */ /* 0x100fe20000000000 */
[----:B------:R-:W-:Y:S01]  /*06e0*/  FADD R19, R24, -R7 ;  /* 0x8000000718137221 */ /* 0x000fe20000000000 */
[--C-:B------:R-:W-:Y:S01]  /*06f0*/  FADD R5, R5, R6.reuse ;  /* 0x0000000605057221 */ /* 0x100fe20000000000 */
[--C-:B------:R-:W-:Y:S01]  /*0700*/  FADD R21, R21, -R6.reuse ;  /* 0x8000000615157221 */ /* 0x100fe20000000000 */
[--C-:B------:R-:W-:Y:S01]  /*0710*/  FADD R27, R27, -R6.reuse ;  /* 0x800000061b1b7221 */ /* 0x100fe20000000000 */
[----:B------:R-:W-:Y:S01]  /*0720*/  FADD R20, R20, R9 ;  /* 0x0000000914147221 */ /* 0x000fe20000000000 */
[--C-:B------:R-:W-:Y:S01]  /*0730*/  FADD R23, R23, R6.reuse ;  /* 0x0000000617177221 */ /* 0x100fe20000000000 */
[--C-:B------:R-:W-:Y:S01]  /*0740*/  FADD R25, R25, R6.reuse ;  /* 0x0000000619197221 */ /* 0x100fe20000000000 */
[--C-:B------:R-:W-:Y:S01]  /*0750*/  FADD R29, R29, R6.reuse ;  /* 0x000000061d1d7221 */ /* 0x100fe20000000000 */
[--C-:B------:R-:W-:Y:S01]  /*0760*/  FADD R31, R31, R6.reuse ;  /* 0x000000061f1f7221 */ /* 0x100fe20000000000 */
[--C-:B------:R-:W-:Y:S01]  /*0770*/  FADD R15, R15, -R6.reuse ;  /* 0x800000060f0f7221 */ /* 0x100fe20000000000 */
[----:B------:R-:W-:Y:S01]  /*0780*/  FADD R19, R19, -R6 ;  /* 0x8000000613137221 */ /* 0x000fe20000000000 */
[--C-:B------:R-:W-:Y:S01]  /*0790*/  FADD R9, R4, -R7.reuse ;  /* 0x8000000704097221 */ /* 0x100fe20000000000 */
[----:B------:R-:W-:Y:S01]  /*07a0*/  FADD R33, R18, -R7 ;  /* 0x8000000712217221 */ /* 0x000fe20000000000 */
[----:B------:R-:W-:Y:S01]  /*07b0*/  FADD R6, R17, R13 ;  /* 0x0000000d11067221 */ /* 0x000fe20000000000 */
[--C-:B------:R-:W-:Y:S01]  /*07c0*/  FADD R16, R16, -R12.reuse ;  /* 0x8000000c10107221 */ /* 0x100fe20000000000 */
[----:B------:R-:W-:Y:S01]  /*07d0*/  FADD R7, R20, R7 ;  /* 0x0000000714077221 */ /* 0x000fe20000000000 */
[--C-:B------:R-:W-:Y:S01]  /*07e0*/  FADD R0, R0, R12.reuse ;  /* 0x0000000c00007221 */ /* 0x100fe20000000000 */
[----:B------:R-:W-:Y:S01]  /*07f0*/  FADD R17, R4, -R12 ;  /* 0x8000000c04117221 */ /* 0x000fe20000000000 */
[----:B------:R0:W-:Y:S01]  /*0800*/  STG.E [R2.64], R5 ;  /* 0x0000000502007986 */ /* 0x0001e2000c101904 */
[--C-:B------:R-:W-:Y:S01]  /*0810*/  FADD R13, R16, R11.reuse ;  /* 0x0000000b100d7221 */ /* 0x100fe20000000000 */
[--C-:B------:R-:W-:Y:S01]  /*0820*/  FADD R9, R9, R8.reuse ;  /* 0x0000000809097221 */ /* 0x100fe20000000000 */
[--C-:B------:R-:W-:Y:S01]  /*0830*/  FADD R33, R33, R8.reuse ;  /* 0x0000000821217221 */ /* 0x100fe20000000000 */
[----:B------:R-:W-:Y:S01]  /*0840*/  FADD R7, R7, -R8 ;  /* 0x8000000807077221 */ /* 0x000fe20000000000 */
[----:B------:R-:W-:Y:S01]  /*0850*/  FADD R17, R17, R10 ;  /* 0x0000000a11117221 */ /* 0x000fe20000000000 */
[--C-:B0-----:R-:W-:Y:S01]  /*0860*/  FADD R5, R6, -R11.reuse ;  /* 0x8000000b06057221 */ /* 0x101fe20000000000 */
[----:B------:R-:W-:Y:S01]  /*0870*/  FADD R11, R0, R11 ;  /* 0x0000000b000b7221 */ /* 0x000fe20000000000 */
        /* <DEDUP_REMOVED lines=16> */
.L_x_5:
        /* <DEDUP_REMOVED lines=16> */
.L_x_114:


//--------------------- .text.tvmgen_default_fused_nn_conv2d_add_add_nn_relu_3_kernel --------------------------
	.section	.text.tvmgen_default_fused_nn_conv2d_add_add_nn_relu_3_kernel,"ax",@progbits
	.sectionflags	@"SHF_BARRIERS=1"
	.sectioninfo	@"SHI_REGISTERS=40"
	.align	128
        .global         tvmgen_default_fused_nn_conv2d_add_add_nn_relu_3_kernel
        .type           tvmgen_default_fused_nn_conv2d_add_add_nn_relu_3_kernel,@function
        .size           tvmgen_default_fused_nn_conv2d_add_add_nn_relu_3_kernel,(.L_x_115 - tvmgen_default_fused_nn_conv2d_add_add_nn_relu_3_kernel)
        .other          tvmgen_default_fused_nn_conv2d_add_add_nn_relu_3_kernel,@"STO_CUDA_ENTRY STV_DEFAULT"
tvmgen_default_fused_nn_conv2d_add_add_nn_relu_3_kernel:
.text.tvmgen_default_fused_nn_conv2d_add_add_nn_relu_3_kernel:
[----:B------:R-:W-:Y:S02]  /*0000*/  MOV R1, c[0x0][0x28] ;  /* 0x00000a0000017a02 */ /* 0x000fe40000000f00 */
[----:B------:R-:W0:Y:S01]  /*0010*/  S2R R0, SR_TID.Z ;  /* 0x0000000000007919 */ /* 0x000e220000002300 */
[----:B------:R-:W-:Y:S01]  /*0020*/  MOV R3, RZ ;  /* 0x000000ff00037202 */ /* 0x000fe20000000f00 */
[----:B------:R-:W-:Y:S01]  /*0030*/  CS2R R20, SRZ ;  /* 0x0000000000147805 */ /* 0x000fe2000001ff00 */
[----:B------:R-:W-:Y:S01]  /*0040*/  MOV R33, RZ ;  /* 0x000000ff00217202 */ /* 0x000fe20000000f00 */
[----:B------:R-:W0:Y:S01]  /*0050*/  S2R R2, SR_TID.Y ;  /* 0x0000000000027919 */ /* 0x000e220000002200 */
[----:B------:R-:W-:Y:S01]  /*0060*/  CS2R R10, SRZ ;  /* 0x00000000000a7805 */ /* 0x000fe2000001ff00 */
[----:B------:R-:W-:Y:S01]  /*0070*/  MOV R13, RZ ;  /* 0x000000ff000d7202 */ /* 0x000fe20000000f00 */
[----:B------:R-:W-:Y:S01]  /*0080*/  CS2R R8, SRZ ;  /* 0x0000000000087805 */ /* 0x000fe2000001ff00 */
[----:B------:R-:W-:Y:S01]  /*0090*/  MOV R14, RZ ;  /* 0x000000ff000e7202 */ /* 0x000fe20000000f00 */
[----:B------:R-:W-:Y:S01]  /*00a0*/  ULDC.64 UR4, c[0x0][0x118] ;  /* 0x0000460000047ab9 */ /* 0x000fe20000000a00 */
[----:B------:R-:W-:-:S02]  /*00b0*/  MOV R25, RZ ;  /* 0x000000ff00197202 */ /* 0x000fc40000000f00 */
[----:B------:R-:W-:Y:S02]  /*00c0*/  MOV R30, RZ ;  /* 0x000000ff001e7202 */ /* 0x000fe40000000f00 */
[----:B------:R-:W-:Y:S02]  /*00d0*/  MOV R18, RZ ;  /* 0x000000ff00127202 */ /* 0x000fe40000000f00 */
[----:B------:R-:W-:Y:S02]  /*00e0*/  MOV R7, RZ ;  /* 0x000000ff00077202 */ /* 0x000fe40000000f00 */
[----:B------:R-:W-:Y:S01]  /*00f0*/  MOV R22, RZ ;  /* 0x000000ff00167202 */ /* 0x000fe20000000f00 */
[----:B0-----:R-:W-:Y:S01]  /*0100*/  IMAD R16, R0, 0x7, R2 ;  /* 0x0000000700107824 */ /* 0x001fe200078e0202 */
[----:B------:R-:W-:-:S04]  /*0110*/  LEA R15, R2, R2, 0x2 ;  /* 0x00000002020f7211 */ /* 0x000fc800078e10ff */
[----:B------:R-:W-:Y:S02]  /*0120*/  LEA R16, R16, -R16, 0x3 ;  /* 0x8000001010107211 */ /* 0x000fe400078e18ff */
.L_x_8:
[C---:B------:R-:W-:Y:S01]  /*0130*/  IADD3 R31, R15.reuse, 0x2, RZ ;  /* 0x000000020f1f7810 */ /* 0x040fe20007ffe0ff */
[----:B------:R-:W-:Y:S01]  /*0140*/  BAR.SYNC.DEFER_BLOCKING 0x0 ;  /* 0x0000000000007b1d */ /* 0x000fe20000010000 */
[-C--:B------:R-:W-:Y:S02]  /*0150*/  LEA.HI.SX32 R4, R15, R0.reuse, 0x1b ;  /* 0x000000000f047211 */ /* 0x080fe400078fdaff */
[----:B------:R-:W-:Y:S02]  /*0160*/  LEA.HI.SX32 R6, R31, R0, 0x1b ;  /* 0x000000001f067211 */ /* 0x000fe400078fdaff */
[----:B------:R-:W-:Y:S02]  /*0170*/  ISETP.GT.AND P0, PT, R4, 0xf, PT ;  /* 0x0000000f0400780c */ /* 0x000fe40003f04270 */
[----:B------:R-:W-:Y:S02]  /*0180*/  ISETP.GT.AND P2, PT, R6, 0xf, PT ;  /* 0x0000000f0600780c */ /* 0x000fe40003f44270 */
[----:B------:R-:W-:-:S02]  /*0190*/  ISETP.GT.OR P0, PT, R15, 0x1f, P0 ;  /* 0x0000001f0f00780c */ /* 0x000fc40000704670 */
[C---:B------:R-:W-:Y:S02]  /*01a0*/  ISETP.GT.OR P2, PT, R15.reuse, 0x1d, P2 ;  /* 0x0000001d0f00780c */ /* 0x040fe40001744670 */
[----:B------:R-:W-:Y:S02]  /*01b0*/  IADD3 R29, R15, 0x1, RZ ;  /* 0x000000010f1d7810 */ /* 0x000fe40007ffe0ff */
[----:B------:R-:W-:Y:S02]  /*01c0*/  MOV R17, 0x4 ;  /* 0x0000000400117802 */ /* 0x000fe40000000f00 */
[----:B------:R-:W-:-:S04]  /*01d0*/  LEA.HI.SX32 R4, R29, R0, 0x1b ;  /* 0x000000001d047211 */ /* 0x000fc800078fdaff */
[----:B------:R-:W-:Y:S01]  /*01e0*/  ISETP.GT.AND P1, PT, R4, 0xf, PT ;  /* 0x0000000f0400780c */ /* 0x000fe20003f24270 */
[----:B------:R-:W0:Y:S01]  /*01f0*/  @!P0 S2R R5, SR_CTAID.Z ;  /* 0x0000000000058919 */ /* 0x000e220000002700 */
[----:B------:R-:W-:Y:S01]  /*0200*/  IMAD R4, R3, 0x310, R16 ;  /* 0x0000031003047824 */ /* 0x000fe200078e0210 */
[----:B------:R-:W-:Y:S02]  /*0210*/  @!P2 LOP3.LUT R36, R31, 0xf, RZ, 0xc0, !PT ;  /* 0x0000000f1f24a812 */ /* 0x000fe400078ec0ff */
[----:B------:R-:W1:Y:S01]  /*0220*/  @!P2 S2R R37, SR_CTAID.Z ;  /* 0x000000000025a919 */ /* 0x000e620000002700 */
[C---:B------:R-:W-:Y:S02]  /*0230*/  @!P0 LOP3.LUT R6, R15.reuse, 0xf, RZ, 0xc0, !PT ;  /* 0x0000000f0f068812 */ /* 0x040fe400078ec0ff */
[----:B------:R-:W-:-:S13]  /*0240*/  ISETP.GT.OR P1, PT, R15, 0x1e, P1 ;  /* 0x0000001e0f00780c */ /* 0x000fda0000f24670 */
[----:B------:R-:W2:Y:S01]  /*0250*/  @!P1 S2R R35, SR_CTAID.Z ;  /* 0x0000000000239919 */ /* 0x000ea20000002700 */
[-C--:B0-----:R-:W-:Y:S01]  /*0260*/  @!P0 LEA R12, R5, R0.reuse, 0x4 ;  /* 0x00000000050c8211 */ /* 0x081fe200078e20ff */
[----:B------:R-:W-:Y:S01]  /*0270*/  IMAD.WIDE R4, R4, R17, c[0x0][0x168] ;  /* 0x00005a0004047625 */ /* 0x000fe200078e0211 */
[----:B-1----:R-:W-:Y:S02]  /*0280*/  @!P2 LEA R32, R37, R0, 0x4 ;  /* 0x000000002520a211 */ /* 0x002fe400078e20ff */
[-C--:B------:R-:W-:Y:S02]  /*0290*/  @!P0 LEA R19, R12, R3.reuse, 0x6 ;  /* 0x000000030c138211 */ /* 0x080fe400078e30ff */
[----:B------:R0:W3:Y:S01]  /*02a0*/  LDG.E.CONSTANT R28, [R4.64+0x4] ;  /* 0x00000404041c7981 */ /* 0x0000e2000c1e9900 */
[----:B------:R-:W-:Y:S01]  /*02b0*/  @!P2 LEA R37, R32, R3, 0x6 ;  /* 0x000000032025a211 */ /* 0x000fe200078e30ff */
[----:B------:R-:W-:Y:S01]  /*02c0*/  @!P0 IMAD R12, R2, 0xa0, RZ ;  /* 0x000000a0020c8824 */ /* 0x000fe200078e02ff */
[----:B------:R-:W-:Y:S01]  /*02d0*/  @!P0 LEA R34, R19, R6, 0x4 ;  /* 0x0000000613228211 */ /* 0x000fe200078e20ff */
[----:B------:R0:W4:Y:S01]  /*02e0*/  LDG.E.CONSTANT R27, [R4.64+0x8] ;  /* 0x00000804041b7981 */ /* 0x000122000c1e9900 */
[----:B------:R-:W-:-:S02]  /*02f0*/  @!P2 LEA R36, R37, R36, 0x4 ;  /* 0x000000242524a211 */ /* 0x000fc400078e20ff */
[----:B------:R-:W-:Y:S01]  /*0300*/  IADD3 R37, R15, 0x3, RZ ;  /* 0x000000030f257810 */ /* 0x000fe20007ffe0ff */
[----:B------:R0:W5:Y:S04]  /*0310*/  LDG.E.CONSTANT R6, [R4.64] ;  /* 0x0000000404067981 */ /* 0x000168000c1e9900 */
[----:B------:R0:W5:Y:S04]  /*0320*/  LDG.E.CONSTANT R26, [R4.64+0xc] ;  /* 0x00000c04041a7981 */ /* 0x000168000c1e9900 */
[----:B------:R0:W5:Y:S04]  /*0330*/  LDG.E.CONSTANT R24, [R4.64+0x10] ;  /* 0x0000100404187981 */ /* 0x000168000c1e9900 */
[----:B------:R0:W5:Y:S04]  /*0340*/  LDG.E.CONSTANT R23, [R4.64+0x14] ;  /* 0x0000140404177981 */ /* 0x000168000c1e9900 */
[----:B------:R0:W5:Y:S02]  /*0350*/  LDG.E.CONSTANT R19, [R4.64+0x18] ;  /* 0x0000180404137981 */ /* 0x000164000c1e9900 */
[----:B0-----:R-:W-:-:S04]  /*0360*/  LEA.HI.SX32 R4, R37, R0, 0x1b ;  /* 0x0000000025047211 */ /* 0x001fc800078fdaff */
[----:B------:R-:W-:-:S04]  /*0370*/  ISETP.GT.AND P3, PT, R4, 0xf, PT ;  /* 0x0000000f0400780c */ /* 0x000fc80003f64270 */
[----:B------:R-:W-:Y:S02]  /*0380*/  ISETP.GT.OR P3, PT, R15, 0x1c, P3 ;  /* 0x0000001c0f00780c */ /* 0x000fe40001f64670 */
[----:B------:R-:W-:-:S11]  /*0390*/  @!P0 LOP3.LUT R12, R12, 0xfffffe00, RZ, 0xc0, !PT ;  /* 0xfffffe000c0c8812 */ /* 0x000fd600078ec0ff */
[----:B------:R-:W0:Y:S01]  /*03a0*/  @!P3 S2R R5, SR_CTAID.Z ;  /* 0x000000000005b919 */ /* 0x000e220000002700 */
[----:B------:R-:W-:Y:S02]  /*03b0*/  @!P0 IADD3 R34, R34, R12, RZ ;  /* 0x0000000c22228210 */ /* 0x000fe40007ffe0ff */
[----:B--2---:R-:W-:Y:S02]  /*03c0*/  @!P1 LEA R12, R35, R0, 0x4 ;  /* 0x00000000230c9211 */ /* 0x004fe400078e20ff */
[C---:B------:R-:W-:Y:S02]  /*03d0*/  @!P1 LOP3.LUT R35, R29.reuse, 0xf, RZ, 0xc0, !PT ;  /* 0x0000000f1d239812 */ /* 0x040fe400078ec0ff */
[----:B------:R-:W-:Y:S02]  /*03e0*/  @!P1 LEA R12, R12, R3, 0x6 ;  /* 0x000000030c0c9211 */ /* 0x000fe400078e30ff */
[----:B------:R-:W-:Y:S02]  /*03f0*/  @!P1 SHF.L.U32 R29, R29, 0x5, RZ ;  /* 0x000000051d1d9819 */ /* 0x000fe400000006ff */
[----:B------:R-:W-:-:S02]  /*0400*/  @!P1 LEA R35, R12, R35, 0x4 ;  /* 0x000000230c239211 */ /* 0x000fc400078e20ff */
[----:B------:R-:W-:-:S04]  /*0410*/  @!P1 LOP3.LUT R4, R29, 0xfffffe00, RZ, 0xc0, !PT ;  /* 0xfffffe001d049812 */ /* 0x000fc800078ec0ff */
[----:B------:R-:W-:Y:S02]  /*0420*/  @!P1 IADD3 R35, R35, R4, RZ ;  /* 0x0000000423239210 */ /* 0x000fe40007ffe0ff */
[----:B0-----:R-:W-:Y:S02]  /*0430*/  @!P3 LEA R4, R5, R0, 0x4 ;  /* 0x000000000504b211 */ /* 0x001fe400078e20ff */
[----:B------:R-:W-:Y:S02]  /*0440*/  IADD3 R29, R15, 0x4, RZ ;  /* 0x000000040f1d7810 */ /* 0x000fe40007ffe0ff */
[----:B------:R-:W-:Y:S02]  /*0450*/  @!P3 LEA R5, R4, R3, 0x6 ;  /* 0x000000030405b211 */ /* 0x000fe400078e30ff */
[----:B------:R-:W-:-:S04]  /*0460*/  @!P3 LOP3.LUT R4, R37, 0xf, RZ, 0xc0, !PT ;  /* 0x0000000f2504b812 */ /* 0x000fc800078ec0ff */
[----:B------:R-:W-:Y:S02]  /*0470*/  @!P3 LEA R4, R5, R4, 0x4 ;  /* 0x000000040504b211 */ /* 0x000fe400078e20ff */
[----:B------:R-:W-:-:S04]  /*0480*/  LEA.HI.SX32 R5, R29, R0, 0x1b ;  /* 0x000000001d057211 */ /* 0x000fc800078fdaff */
[----:B------:R-:W-:-:S04]  /*0490*/  ISETP.GT.AND P4, PT, R5, 0xf, PT ;  /* 0x0000000f0500780c */ /* 0x000fc80003f84270 */
[----:B------:R-:W-:Y:S02]  /*04a0*/  ISETP.GT.OR P4, PT, R15, 0x1b, P4 ;  /* 0x0000001b0f00780c */ /* 0x000fe40002784670 */
[----:B------:R-:W-:Y:S02]  /*04b0*/  @!P3 SHF.L.U32 R37, R37, 0x5, RZ ;  /* 0x000000052525b819 */ /* 0x000fe400000006ff */
[----:B------:R-:W-:Y:S02]  /*04c0*/  @!P2 SHF.L.U32 R31, R31, 0x5, RZ ;  /* 0x000000051f1fa819 */ /* 0x000fe400000006ff */
[----:B------:R-:W-:Y:S02]  /*04d0*/  @!P3 LOP3.LUT R37, R37, 0xfffffe00, RZ, 0xc0, !PT ;  /* 0xfffffe002525b812 */ /* 0x000fe400078ec0ff */
[----:B------:R-:W-:-:S05]  /*04e0*/  @!P2 LOP3.LUT R31, R31, 0xfffffe00, RZ, 0xc0, !PT ;  /* 0xfffffe001f1fa812 */ /* 0x000fca00078ec0ff */
[----:B------:R-:W0:Y:S01]  /*04f0*/  @!P4 S2R R12, SR_CTAID.Z ;  /* 0x00000000000cc919 */ /* 0x000e220000002700 */
[----:B------:R-:W-:Y:S01]  /*0500*/  @!P3 IADD3 R32, R4, R37, RZ ;  /* 0x000000250420b210 */ /* 0x000fe20007ffe0ff */
[----:B------:R-:W-:Y:S01]  /*0510*/  @!P0 IMAD.WIDE R4, R34, R17, c[0x0][0x170] ;  /* 0x00005c0022048625 */ /* 0x000fe200078e0211 */
[----:B------:R-:W-:-:S04]  /*0520*/  @!P2 IADD3 R36, R36, R31, RZ ;  /* 0x0000001f2424a210 */ /* 0x000fc80007ffe0ff */
[----:B------:R1:W2:Y:S02]  /*0530*/  @!P0 LDG.E.CONSTANT R31, [R4.64] ;  /* 0x00000004041f8981 */ /* 0x0002a4000c1e9900 */
[----:B-1----:R-:W-:-:S05]  /*0540*/  @!P1 IMAD.WIDE R4, R35, R17, c[0x0][0x170] ;  /* 0x00005c0023049625 */ /* 0x002fca00078e0211 */
[----:B------:R1:W2:Y:S02]  /*0550*/  @!P1 LDG.E.CONSTANT R34, [R4.64] ;  /* 0x0000000404229981 */ /* 0x0002a4000c1e9900 */
[----:B-1----:R-:W-:-:S05]  /*0560*/  @!P2 IMAD.WIDE R4, R36, R17, c[0x0][0x170] ;  /* 0x00005c002404a625 */ /* 0x002fca00078e0211 */
[----:B------:R1:W2:Y:S02]  /*0570*/  @!P2 LDG.E.CONSTANT R35, [R4.64] ;  /* 0x000000040423a981 */ /* 0x0002a4000c1e9900 */
[----:B-1----:R-:W-:Y:S01]  /*0580*/  @!P3 IMAD.WIDE R4, R32, R17, c[0x0][0x170] ;  /* 0x00005c002004b625 */ /* 0x002fe200078e0211 */
[----:B0-----:R-:W-:-:S04]  /*0590*/  @!P4 LEA R32, R12, R0, 0x4 ;  /* 0x000000000c20c211 */ /* 0x001fc800078e20ff */
[----:B------:R-:W-:Y:S01]  /*05a0*/  @!P4 LEA R37, R32, R3, 0x6 ;  /* 0x000000032025c211 */ /* 0x000fe200078e30ff */
[----:B------:R0:W2:Y:S01]  /*05b0*/  @!P3 LDG.E.CONSTANT R12, [R4.64] ;  /* 0x00000004040cb981 */ /* 0x0000a2000c1e9900 */
[C---:B------:R-:W-:Y:S02]  /*05c0*/  @!P4 LOP3.LUT R32, R29.reuse, 0xf, RZ, 0xc0, !PT ;  /* 0x0000000f1d20c812 */ /* 0x040fe400078ec0ff */
[----:B------:R-:W-:Y:S02]  /*05d0*/  @!P4 SHF.L.U32 R29, R29, 0x5, RZ ;  /* 0x000000051d1dc819 */ /* 0x000fe400000006ff */
[----:B------:R-:W-:Y:S02]  /*05e0*/  @!P4 LEA R32, R37, R32, 0x4 ;  /* 0x000000202520c211 */ /* 0x000fe400078e20ff */
[----:B------:R-:W-:-:S04]  /*05f0*/  @!P4 LOP3.LUT R29, R29, 0xfffffe00, RZ, 0xc0, !PT ;  /* 0xfffffe001d1dc812 */ /* 0x000fc800078ec0ff */
[----:B------:R-:W-:-:S05]  /*0600*/  @!P4 IADD3 R32, R32, R29, RZ ;  /* 0x0000001d2020c210 */ /* 0x000fca0007ffe0ff */
[----:B0-----:R-:W-:-:S05]  /*0610*/  @!P4 IMAD.WIDE R4, R32, R17, c[0x0][0x170] ;  /* 0x00005c002004c625 */ /* 0x001fca00078e0211 */
[----:B------:R0:W2:Y:S01]  /*0620*/  @!P4 LDG.E.CONSTANT R29, [R4.64] ;  /* 0x00000004041dc981 */ /* 0x0000a2000c1e9900 */
[CC--:B------:R-:W-:Y:S02]  /*0630*/  @!P0 LEA R32, R0.reuse, R15.reuse, 0x5 ;  /* 0x0000000f00208211 */ /* 0x0c0fe400078e28ff */
[CC--:B------:R-:W-:Y:S02]  /*0640*/  @!P1 LEA R37, R0.reuse, R15.reuse, 0x5 ;  /* 0x0000000f00259211 */ /* 0x0c0fe400078e28ff */
[CC--:B------:R-:W-:Y:S02]  /*0650*/  @!P2 LEA R36, R0.reuse, R15.reuse, 0x5 ;  /* 0x0000000f0024a211 */ /* 0x0c0fe400078e28ff */
[C---:B0-----:R-:W-:Y:S02]  /*0660*/  @!P3 LEA R5, R0.reuse, R15, 0x5 ;  /* 0x0000000f0005b211 */ /* 0x041fe400078e28ff */
[----:B------:R-:W-:-:S04]  /*0670*/  LEA R4, R0, 0xc40, 0x6 ;  /* 0x00000c4000047811 */ /* 0x000fc800078e30ff */
[----:B------:R-:W-:Y:S01]  /*0680*/  IADD3 R4, R4, 0x404, RZ ;  /* 0x0000040404047810 */ /* 0x000fe20007ffe0ff */
[----:B---3--:R-:W-:Y:S04]  /*0690*/  STS [R16.X4+0x4], R28 ;  /* 0x0000041c10007388 */ /* 0x008fe80000004800 */
[----:B----4-:R-:W-:Y:S04]  /*06a0*/  STS [R16.X4+0x8], R27 ;  /* 0x0000081b10007388 */ /* 0x010fe80000004800 */
[----:B-----5:R0:W-:Y:S04]  /*06b0*/  STS [R16.X4], R6 ;  /* 0x0000000610007388 */ /* 0x0201e80000004800 */
[----:B------:R-:W-:Y:S04]  /*06c0*/  STS [R16.X4+0xc], R26 ;  /* 0x00000c1a10007388 */ /* 0x000fe80000004800 */
[----:B------:R-:W-:Y:S01]  /*06d0*/  STS [R16.X4+0x10], R24 ;  /* 0x0000101810007388 */ /* 0x000fe20000004800 */
[----:B0-----:R-:W-:-:S03]  /*06e0*/  @!P4 LEA R6, R0, R15, 0x5 ;  /* 0x0000000f0006c211 */ /* 0x001fc600078e28ff */
[----:B------:R-:W-:Y:S04]  /*06f0*/  STS [R16.X4+0x14], R23 ;  /* 0x0000141710007388 */ /* 0x000fe80000004800 */
[----:B------:R0:W-:Y:S02]  /*0700*/  STS [R16.X4+0x18], R19 ;  /* 0x0000181310007388 */ /* 0x0001e40000004800 */
[----:B0-----:R-:W-:-:S05]  /*0710*/  MOV R19, 0x1c ;  /* 0x0000001c00137802 */ /* 0x001fca0000000f00 */
[----:B------:R-:W-:Y:S01]  /*0720*/  IMAD R19, R2, R19, 0xdc ;  /* 0x000000dc02137424 */ /* 0x000fe200078e0213 */
[----:B--2---:R-:W-:Y:S04]  /*0730*/  @!P0 STS [R32.X4+0xc40], R31 ;  /* 0x000c401f20008388 */ /* 0x004fe80000004800 */
[----:B------:R-:W-:Y:S04]  /*0740*/  @!P1 STS [R37.X4+0xc44], R34 ;  /* 0x000c442225009388 */ /* 0x000fe80000004800 */
[----:B------:R-:W-:Y:S04]  /*0750*/  @!P2 STS [R36.X4+0xc48], R35 ;  /* 0x000c48232400a388 */ /* 0x000fe80000004800 */
[----:B------:R-:W-:Y:S04]  /*0760*/  @!P3 STS [R5.X4+0xc4c], R12 ;  /* 0x000c4c0c0500b388 */ /* 0x000fe80000004800 */
[----:B------:R0:W-:Y:S02]  /*0770*/  @!P4 STS [R6.X4+0xc50], R29 ;  /* 0x000c501d0600c388 */ /* 0x0001e40000004800 */
[----:B0-----:R-:W-:-:S02]  /*0780*/  MOV R6, 0x400 ;  /* 0x0000040000067802 */ /* 0x001fc40000000f00 */
[----:B------:R-:W-:Y:S06]  /*0790*/  BAR.SYNC.DEFER_BLOCKING 0x0 ;  /* 0x0000000000007b1d */ /* 0x000fec0000010000 */
.L_x_6:
[----:B------:R-:W-:Y:S01]  /*07a0*/  LDS R27, [R19+-0xdc] ;  /* 0xffff2400131b7984 */ /* 0x000fe20000000800 */
[----:B------:R-:W-:-:S03]  /*07b0*/  IADD3 R6, R6, 0x20, RZ ;  /* 0x0000002006067810 */ /* 0x000fc60007ffe0ff */
[----:B------:R-:W0:Y:S01]  /*07c0*/  LDS R23, [R4+-0x404] ;  /* 0xfffbfc0004177984 */ /* 0x000e220000000800 */
[----:B------:R-:W-:-:S03]  /*07d0*/  ISETP.NE.AND P0, PT, R6, 0x440, PT ;  /* 0x000004400600780c */ /* 0x000fc60003f05270 */
[----:B------:R-:W1:Y:S04]  /*07e0*/  LDS R24, [R4+-0x4] ;  /* 0xfffffc0004187984 */ /* 0x000e680000000800 */
[----:B------:R-:W2:Y:S04]  /*07f0*/  LDS R26, [R19+-0xd8] ;  /* 0xffff2800131a7984 */ /* 0x000ea80000000800 */
[----:B------:R-:W3:Y:S04]  /*0800*/  LDS R29, [R19+-0xd4] ;  /* 0xffff2c00131d7984 */ /* 0x000ee80000000800 */
[----:B------:R-:W4:Y:S04]  /*0810*/  LDS R12, [R19+-0xd0] ;  /* 0xffff3000130c7984 */ /* 0x000f280000000800 */
[----:B------:R-:W5:Y:S04]  /*0820*/  LDS R5, [R19+-0xcc] ;  /* 0xffff340013057984 */ /* 0x000f680000000800 */
[----:B------:R-:W5:Y:S04]  /*0830*/  LDS R34, [R19+-0xc8] ;  /* 0xffff380013227984 */ /* 0x000f680000000800 */
[----:B------:R-:W5:Y:S04]  /*0840*/  LDS R32, [R19+-0xc4] ;  /* 0xffff3c0013207984 */ /* 0x000f680000000800 */
[----:B------:R-:W-:Y:S04]  /*0850*/  LDS R31, [R19+-0x18] ;  /* 0xffffe800131f7984 */ /* 0x000fe80000000800 */
[----:B------:R-:W5:Y:S01]  /*0860*/  LDS R28, [R4+-0x400] ;  /* 0xfffc0000041c7984 */ /* 0x000f620000000800 */
[----:B0-----:R-:W-:-:S03]  /*0870*/  FFMA R22, R27, R23, R22 ;  /* 0x000000171b167223 */ /* 0x001fc60000000016 */
[----:B------:R-:W-:Y:S01]  /*0880*/  LDS R35, [R19+0x3bc] ;  /* 0x0003bc0013237984 */ /* 0x000fe20000000800 */
[----:B-1----:R-:W-:-:S03]  /*0890*/  FFMA R21, R27, R24, R21 ;  /* 0x000000181b157223 */ /* 0x002fc60000000015 */
[----:B------:R-:W0:Y:S01]  /*08a0*/  LDS R27, [R4] ;  /* 0x00000000041b7984 */ /* 0x000e220000000800 */
[CC--:B--2---:R-:W-:Y:S01]  /*08b0*/  FFMA R9, R23.reuse, R26.reuse, R9 ;  /* 0x0000001a17097223 */ /* 0x0c4fe20000000009 */
[C---:B------:R-:W-:Y:S02]  /*08c0*/  FFMA R14, R24.reuse, R26, R14 ;  /* 0x0000001a180e7223 */ /* 0x040fe4000000000e */
[----:B------:R-:W1:Y:S01]  /*08d0*/  LDS R26, [R19+-0x10] ;  /* 0xfffff000131a7984 */ /* 0x000e620000000800 */
[CC--:B---3--:R-:W-:Y:S01]  /*08e0*/  FFMA R8, R23.reuse, R29.reuse, R8 ;  /* 0x0000001d17087223 */ /* 0x0c8fe20000000008 */
[C---:B------:R-:W-:Y:S02]  /*08f0*/  FFMA R13, R24.reuse, R29, R13 ;  /* 0x0000001d180d7223 */ /* 0x040fe4000000000d */
[----:B------:R-:W2:Y:S01]  /*0900*/  LDS R29, [R19+-0x14] ;  /* 0xffffec00131d7984 */ /* 0x000ea20000000800 */
[-C--:B----4-:R-:W-:Y:S01]  /*0910*/  FFMA R7, R23, R12.reuse, R7 ;  /* 0x0000000c17077223 */ /* 0x090fe20000000007 */
[----:B------:R-:W-:-:S02]  /*0920*/  FFMA R12, R24, R12, R10 ;  /* 0x0000000c180c7223 */ /* 0x000fc4000000000a */
[----:B------:R-:W3:Y:S01]  /*0930*/  LDS R10, [R19+-0xc] ;  /* 0xfffff400130a7984 */ /* 0x000ee20000000800 */
[CC--:B-----5:R-:W-:Y:S01]  /*0940*/  FFMA R11, R24.reuse, R5.reuse, R11 ;  /* 0x00000005180b7223 */ /* 0x0e0fe2000000000b */
[C---:B------:R-:W-:Y:S02]  /*0950*/  FFMA R18, R23.reuse, R5, R18 ;  /* 0x0000000517127223 */ /* 0x040fe40000000012 */
[----:B------:R-:W4:Y:S01]  /*0960*/  LDS R5, [R19+-0x8] ;  /* 0xfffff80013057984 */ /* 0x000f220000000800 */
[CC--:B------:R-:W-:Y:S01]  /*0970*/  FFMA R33, R24.reuse, R34.reuse, R33 ;  /* 0x0000002218217223 */ /* 0x0c0fe20000000021 */
[C---:B------:R-:W-:Y:S02]  /*0980*/  FFMA R30, R23.reuse, R34, R30 ;  /* 0x00000022171e7223 */ /* 0x040fe4000000001e */
[----:B------:R-:W-:Y:S01]  /*0990*/  LDS R34, [R19] ;  /* 0x0000000013227984 */ /* 0x000fe20000000800 */
[-C--:B------:R-:W-:Y:S01]  /*09a0*/  FFMA R25, R23, R32.reuse, R25 ;  /* 0x0000002017197223 */ /* 0x080fe20000000019 */
[----:B------:R-:W-:-:S02]  /*09b0*/  FFMA R24, R24, R32, R20 ;  /* 0x0000002018187223 */ /* 0x000fc40000000014 */
[----:B------:R-:W5:Y:S04]  /*09c0*/  LDS R32, [R19+-0x4] ;  /* 0xfffffc0013207984 */ /* 0x000f680000000800 */
[----:B------:R-:W-:Y:S01]  /*09d0*/  LDS R23, [R19+0xb0] ;  /* 0x0000b00013177984 */ /* 0x000fe20000000800 */
[----:B------:R-:W-:-:S03]  /*09e0*/  FFMA R22, R31, R28, R22 ;  /* 0x0000001c1f167223 */ /* 0x000fc60000000016 */
[----:B------:R-:W-:Y:S01]  /*09f0*/  LDS R20, [R19+0xb4] ;  /* 0x0000b40013147984 */ /* 0x000fe20000000800 */
[----:B0-----:R-:W-:-:S03]  /*0a00*/  FFMA R21, R31, R27, R21 ;  /* 0x0000001b1f157223 */ /* 0x001fc60000000015 */
[----:B------:R-:W-:Y:S01]  /*0a10*/  LDS R31, [R19+0xac] ;  /* 0x0000ac00131f7984 */ /* 0x000fe20000000800 */
[CC--:B-1----:R-:W-:Y:S01]  /*0a20*/  FFMA R8, R28.reuse, R26.reuse, R8 ;  /* 0x0000001a1c087223 */ /* 0x0c2fe20000000008 */
[C---:B------:R-:W-:Y:S02]  /*0a30*/  FFMA R13, R27.reuse, R26, R13 ;  /* 0x0000001a1b0d7223 */ /* 0x040fe4000000000d */
[----:B------:R-:W0:Y:S01]  /*0a40*/  LDS R26, [R4+0x4] ;  /* 0x00000400041a7984 */ /* 0x000e220000000800 */
[CC--:B--2---:R-:W-:Y:S01]  /*0a50*/  FFMA R9, R28.reuse, R29.reuse, R9 ;  /* 0x0000001d1c097223 */ /* 0x0c4fe20000000009 */
[C---:B------:R-:W-:Y:S02]  /*0a60*/  FFMA R14, R27.reuse, R29, R14 ;  /* 0x0000001d1b0e7223 */ /* 0x040fe4000000000e */
[----:B------:R-:W1:Y:S01]  /*0a70*/  LDS R29, [R4+-0x3fc] ;  /* 0xfffc0400041d7984 */ /* 0x000e620000000800 */
[-C--:B---3--:R-:W-:Y:S01]  /*0a80*/  FFMA R7, R28, R10.reuse, R7 ;  /* 0x0000000a1c077223 */ /* 0x088fe20000000007 */
[----:B------:R-:W-:-:S02]  /*0a90*/  FFMA R12, R27, R10, R12 ;  /* 0x0000000a1b0c7223 */ /* 0x000fc4000000000c */
[----:B------:R-:W2:Y:S01]  /*0aa0*/  LDS R10, [R19+0xb8] ;  /* 0x0000b800130a7984 */ /* 0x000ea20000000800 */
[CC--:B----4-:R-:W-:Y:S01]  /*0ab0*/  FFMA R18, R28.reuse, R5.reuse, R18 ;  /* 0x000000051c127223 */ /* 0x0d0fe20000000012 */
[C---:B------:R-:W-:Y:S02]  /*0ac0*/  FFMA R11, R27.reuse, R5, R11 ;  /* 0x000000051b0b7223 */ /* 0x040fe4000000000b */
[----:B------:R-:W3:Y:S01]  /*0ad0*/  LDS R5, [R19+0xbc] ;  /* 0x0000bc0013057984 */ /* 0x000ee20000000800 */
[CC--:B-----5:R-:W-:Y:S01]  /*0ae0*/  FFMA R30, R28.reuse, R32.reuse, R30 ;  /* 0x000000201c1e7223 */ /* 0x0e0fe2000000001e */
[C---:B------:R-:W-:Y:S01]  /*0af0*/  FFMA R33, R27.reuse, R32, R33 ;  /* 0x000000201b217223 */ /* 0x040fe20000000021 */
[-C--:B------:R-:W-:Y:S01]  /*0b00*/  FFMA R28, R28, R34.reuse, R25 ;  /* 0x000000221c1c7223 */ /* 0x080fe20000000019 */
[----:B------:R-:W-:Y:S01]  /*0b10*/  FFMA R27, R27, R34, R24 ;  /* 0x000000221b1b7223 */ /* 0x000fe20000000018 */
[----:B------:R-:W-:Y:S04]  /*0b20*/  LDS R25, [R19+0x170] ;  /* 0x0001700013197984 */ /* 0x000fe80000000800 */
[----:B------:R-:W-:Y:S04]  /*0b30*/  LDS R34, [R19+0xc4] ;  /* 0x0000c40013227984 */ /* 0x000fe80000000800 */
[----:B------:R-:W4:Y:S04]  /*0b40*/  LDS R32, [R4+-0x3f8] ;  /* 0xfffc080004207984 */ /* 0x000f280000000800 */
[----:B------:R-:W5:Y:S01]  /*0b50*/  LDS R24, [R19+0x174] ;  /* 0x0001740013187984 */ /* 0x000f620000000800 */
[C---:B0-----:R-:W-:Y:S01]  /*0b60*/  FFMA R21, R31.reuse, R26, R21 ;  /* 0x0000001a1f157223 */ /* 0x041fe20000000015 */
[C---:B------:R-:W-:Y:S01]  /*0b70*/  FFMA R14, R26.reuse, R23, R14 ;  /* 0x000000171a0e7223 */ /* 0x040fe2000000000e */
[CC--:B------:R-:W-:Y:S01]  /*0b80*/  FFMA R13, R26.reuse, R20.reuse, R13 ;  /* 0x000000141a0d7223 */ /* 0x0c0fe2000000000d */
[----:B-1----:R-:W-:Y:S01]  /*0b90*/  FFMA R22, R31, R29, R22 ;  /* 0x0000001d1f167223 */ /* 0x002fe20000000016 */
[C---:B------:R-:W-:Y:S01]  /*0ba0*/  FFMA R9, R29.reuse, R23, R9 ;  /* 0x000000171d097223 */ /* 0x040fe20000000009 */
[----:B------:R-:W0:Y:S01]  /*0bb0*/  LDS R31, [R19+0xc0] ;  /* 0x0000c000131f7984 */ /* 0x000e220000000800 */
[C---:B------:R-:W-:Y:S01]  /*0bc0*/  FFMA R8, R29.reuse, R20, R8 ;  /* 0x000000141d087223 */ /* 0x040fe20000000008 */
[CC--:B--2---:R-:W-:Y:S01]  /*0bd0*/  FFMA R7, R29.reuse, R10.reuse, R7 ;  /* 0x0000000a1d077223 */ /* 0x0c4fe20000000007 */
[C---:B------:R-:W-:Y:S01]  /*0be0*/  FFMA R12, R26.reuse, R10, R12 ;  /* 0x0000000a1a0c7223 */ /* 0x040fe2000000000c */
[----:B------:R-:W1:Y:S01]  /*0bf0*/  LDS R23, [R19+0x178] ;  /* 0x0001780013177984 */ /* 0x000e620000000800 */
[-C--:B---3--:R-:W-:Y:S01]  /*0c00*/  FFMA R18, R29, R5.reuse, R18 ;  /* 0x000000051d127223 */ /* 0x088fe20000000012 */
[----:B------:R-:W-:-:S02]  /*0c10*/  FFMA R11, R26, R5, R11 ;  /* 0x000000051a0b7223 */ /* 0x000fc4000000000b */
[----:B------:R-:W2:Y:S04]  /*0c20*/  LDS R10, [R19+0x17c] ;  /* 0x00017c00130a7984 */ /* 0x000ea80000000800 */
[----:B------:R-:W3:Y:S04]  /*0c30*/  LDS R5, [R19+0x180] ;  /* 0x0001800013057984 */ /* 0x000ee80000000800 */
[----:B------:R-:W3:Y:S01]  /*0c40*/  LDS R20, [R4+0x8] ;  /* 0x0000080004147984 */ /* 0x000ee20000000800 */
[----:B----4-:R-:W-:Y:S01]  /*0c50*/  FFMA R22, R25, R32, R22 ;  /* 0x0000002019167223 */ /* 0x010fe20000000016 */
[----:B-----5:R-:W-:Y:S01]  /*0c60*/  FFMA R9, R32, R24, R9 ;  /* 0x0000001820097223 */ /* 0x020fe20000000009 */
[CC--:B0-----:R-:W-:Y:S01]  /*0c70*/  FFMA R30, R29.reuse, R31.reuse, R30 ;  /* 0x0000001f1d1e7223 */ /* 0x0c1fe2000000001e */
[C---:B------:R-:W-:Y:S01]  /*0c80*/  FFMA R33, R26.reuse, R31, R33 ;  /* 0x0000001f1a217223 */ /* 0x040fe20000000021 */
[-C--:B------:R-:W-:Y:S01]  /*0c90*/  FFMA R29, R29, R34.reuse, R28 ;  /* 0x000000221d1d7223 */ /* 0x080fe2000000001c */
[----:B------:R-:W-:Y:S01]  /*0ca0*/  FFMA R26, R26, R34, R27 ;  /* 0x000000221a1a7223 */ /* 0x000fe2000000001b */
[C---:B-1----:R-:W-:Y:S01]  /*0cb0*/  FFMA R8, R32.reuse, R23, R8 ;  /* 0x0000001720087223 */ /* 0x042fe20000000008 */
[----:B------:R-:W0:Y:S01]  /*0cc0*/  LDS R34, [R19+0x184] ;  /* 0x0001840013227984 */ /* 0x000e220000000800 */
[----:B--2---:R-:W-:-:S03]  /*0cd0*/  FFMA R7, R32, R10, R7 ;  /* 0x0000000a20077223 */ /* 0x004fc60000000007 */
[----:B------:R-:W1:Y:S01]  /*0ce0*/  LDS R27, [R19+0x188] ;  /* 0x00018800131b7984 */ /* 0x000e620000000800 */
[----:B---3--:R-:W-:-:S03]  /*0cf0*/  FFMA R18, R32, R5, R18 ;  /* 0x0000000520127223 */ /* 0x008fc60000000012 */
[----:B------:R-:W-:Y:S01]  /*0d00*/  LDS R31, [R4+-0x3f4] ;  /* 0xfffc0c00041f7984 */ /* 0x000fe20000000800 */
[----:B------:R-:W-:Y:S01]  /*0d10*/  FFMA R21, R25, R20, R21 ;  /* 0x0000001419157223 */ /* 0x000fe20000000015 */
[C---:B------:R-:W-:Y:S01]  /*0d20*/  FFMA R14, R20.reuse, R24, R14 ;  /* 0x00000018140e7223 */ /* 0x040fe2000000000e */
[C---:B------:R-:W-:Y:S01]  /*0d30*/  FFMA R13, R20.reuse, R23, R13 ;  /* 0x00000017140d7223 */ /* 0x040fe2000000000d */
[C---:B------:R-:W-:Y:S01]  /*0d40*/  FFMA R12, R20.reuse, R10, R12 ;  /* 0x0000000a140c7223 */ /* 0x040fe2000000000c */
[----:B------:R-:W-:Y:S01]  /*0d50*/  FFMA R11, R20, R5, R11 ;  /* 0x00000005140b7223 */ /* 0x000fe2000000000b */
[----:B------:R-:W2:Y:S04]  /*0d60*/  LDS R25, [R19+0x234] ;  /* 0x0002340013197984 */ /* 0x000ea80000000800 */
[----:B------:R-:W3:Y:S04]  /*0d70*/  LDS R28, [R4+0xc] ;  /* 0x00000c00041c7984 */ /* 0x000ee80000000800 */
[----:B------:R-:W4:Y:S04]  /*0d80*/  LDS R24, [R19+0x238] ;  /* 0x0002380013187984 */ /* 0x000f280000000800 */
[----:B------:R-:W5:Y:S04]  /*0d90*/  LDS R23, [R19+0x23c] ;  /* 0x00023c0013177984 */ /* 0x000f680000000800 */
[----:B------:R-:W5:Y:S04]  /*0da0*/  LDS R10, [R19+0x240] ;  /* 0x00024000130a7984 */ /* 0x000f680000000800 */
[----:B------:R-:W5:Y:S01]  /*0db0*/  LDS R5, [R19+0x244] ;  /* 0x0002440013057984 */ /* 0x000f620000000800 */
[-C--:B0-----:R-:W-:Y:S01]  /*0dc0*/  FFMA R30, R32, R34.reuse, R30 ;  /* 0x00000022201e7223 */ /* 0x081fe2000000001e */
[----:B------:R-:W-:-:S02]  /*0dd0*/  FFMA R33, R20, R34, R33 ;  /* 0x0000002214217223 */ /* 0x000fc40000000021 */
[----:B------:R-:W0:Y:S01]  /*0de0*/  LDS R34, [R19+0x248] ;  /* 0x0002480013227984 */ /* 0x000e220000000800 */
[-C--:B-1----:R-:W-:Y:S01]  /*0df0*/  FFMA R32, R32, R27.reuse, R29 ;  /* 0x0000001b20207223 */ /* 0x082fe2000000001d */
[----:B------:R-:W-:Y:S02]  /*0e00*/  FFMA R20, R20, R27, R26 ;  /* 0x0000001b14147223 */ /* 0x000fe4000000001a */
[----:B------:R-:W1:Y:S04]  /*0e10*/  LDS R29, [R19+0x24c] ;  /* 0x00024c00131d7984 */ /* 0x000e680000000800 */
[----:B------:R-:W-:Y:S04]  /*0e20*/  LDS R27, [R19+0x2f8] ;  /* 0x0002f800131b7984 */ /* 0x000fe80000000800 */
[----:B------:R-:W-:Y:S01]  /*0e30*/  LDS R26, [R19+0x2fc] ;  /* 0x0002fc00131a7984 */ /* 0x000fe20000000800 */
[C---:B--2---:R-:W-:Y:S01]  /*0e40*/  FFMA R22, R25.reuse, R31, R22 ;  /* 0x0000001f19167223 */ /* 0x044fe20000000016 */
[----:B---3--:R-:W-:-:S02]  /*0e50*/  FFMA R21, R25, R28, R21 ;  /* 0x0000001c19157223 */ /* 0x008fc40000000015 */
[----:B------:R-:W-:Y:S01]  /*0e60*/  LDS R25, [R19+0x300] ;  /* 0x0003000013197984 */ /* 0x000fe20000000800 */
[CC--:B----4-:R-:W-:Y:S01]  /*0e70*/  FFMA R9, R31.reuse, R24.reuse, R9 ;  /* 0x000000181f097223 */ /* 0x0d0fe20000000009 */
[C---:B------:R-:W-:Y:S02]  /*0e80*/  FFMA R14, R28.reuse, R24, R14 ;  /* 0x000000181c0e7223 */ /* 0x040fe4000000000e */
[----:B------:R-:W-:Y:S01]  /*0e90*/  LDS R24, [R19+0x304] ;  /* 0x0003040013187984 */ /* 0x000fe20000000800 */
[CC--:B-----5:R-:W-:Y:S01]  /*0ea0*/  FFMA R8, R31.reuse, R23.reuse, R8 ;  /* 0x000000171f087223 */ /* 0x0e0fe20000000008 */
[C---:B------:R-:W-:Y:S02]  /*0eb0*/  FFMA R13, R28.reuse, R23, R13 ;  /* 0x000000171c0d7223 */ /* 0x040fe4000000000d */
[----:B------:R-:W-:Y:S01]  /*0ec0*/  LDS R23, [R19+0x308] ;  /* 0x0003080013177984 */ /* 0x000fe20000000800 */
[-C--:B------:R-:W-:Y:S01]  /*0ed0*/  FFMA R7, R31, R10.reuse, R7 ;  /* 0x0000000a1f077223 */ /* 0x080fe20000000007 */
[----:B------:R-:W-:-:S02]  /*0ee0*/  FFMA R12, R28, R10, R12 ;  /* 0x0000000a1c0c7223 */ /* 0x000fc4000000000c */
[----:B------:R-:W2:Y:S01]  /*0ef0*/  LDS R10, [R4+-0x3f0] ;  /* 0xfffc1000040a7984 */ /* 0x000ea20000000800 */
[CC--:B------:R-:W-:Y:S01]  /*0f00*/  FFMA R18, R31.reuse, R5.reuse, R18 ;  /* 0x000000051f127223 */ /* 0x0c0fe20000000012 */
[C---:B------:R-:W-:Y:S02]  /*0f10*/  FFMA R11, R28.reuse, R5, R11 ;  /* 0x000000051c0b7223 */ /* 0x040fe4000000000b */
[----:B------:R-:W3:Y:S01]  /*0f20*/  LDS R5, [R4+0x10] ;  /* 0x0000100004057984 */ /* 0x000ee20000000800 */
[CC--:B0-----:R-:W-:Y:S01]  /*0f30*/  FFMA R30, R31.reuse, R34.reuse, R30 ;  /* 0x000000221f1e7223 */ /* 0x0c1fe2000000001e */
[C---:B------:R-:W-:Y:S02]  /*0f40*/  FFMA R33, R28.reuse, R34, R33 ;  /* 0x000000221c217223 */ /* 0x040fe40000000021 */
[----:B------:R-:W0:Y:S01]  /*0f50*/  LDS R34, [R19+0x310] ;  /* 0x0003100013227984 */ /* 0x000e220000000800 */
[-C--:B-1----:R-:W-:Y:S01]  /*0f60*/  FFMA R32, R31, R29.reuse, R32 ;  /* 0x0000001d1f207223 */ /* 0x082fe20000000020 */
[----:B------:R-:W-:-:S02]  /*0f70*/  FFMA R20, R28, R29, R20 ;  /* 0x0000001d1c147223 */ /* 0x000fc40000000014 */
[----:B------:R-:W1:Y:S04]  /*0f80*/  LDS R31, [R19+0x30c] ;  /* 0x00030c00131f7984 */ /* 0x000e680000000800 */
[----:B------:R-:W-:Y:S04]  /*0f90*/  LDS R28, [R19+0x3c0] ;  /* 0x0003c000131c7984 */ /* 0x000fe80000000800 */
[----:B------:R-:W-:Y:S01]  /*0fa0*/  LDS R29, [R19+0x3d4] ;  /* 0x0003d400131d7984 */ /* 0x000fe20000000800 */
[C---:B--2---:R-:W-:Y:S01]  /*0fb0*/  FFMA R22, R27.reuse, R10, R22 ;  /* 0x0000000a1b167223 */ /* 0x044fe20000000016 */
[C---:B------:R-:W-:Y:S01]  /*0fc0*/  FFMA R9, R10.reuse, R26, R9 ;  /* 0x0000001a0a097223 */ /* 0x040fe20000000009 */
[C---:B------:R-:W-:Y:S01]  /*0fd0*/  FFMA R8, R10.reuse, R25, R8 ;  /* 0x000000190a087223 */ /* 0x040fe20000000008 */
[C---:B------:R-:W-:Y:S01]  /*0fe0*/  FFMA R7, R10.reuse, R24, R7 ;  /* 0x000000180a077223 */ /* 0x040fe20000000007 */
[----:B---3--:R-:W-:Y:S01]  /*0ff0*/  FFMA R21, R27, R5, R21 ;  /* 0x000000051b157223 */ /* 0x008fe20000000015 */
[C---:B------:R-:W-:Y:S01]  /*1000*/  FFMA R14, R5.reuse, R26, R14 ;  /* 0x0000001a050e7223 */ /* 0x040fe2000000000e */
[C---:B------:R-:W-:Y:S01]  /*1010*/  FFMA R13, R5.reuse, R25, R13 ;  /* 0x00000019050d7223 */ /* 0x040fe2000000000d */
[C---:B------:R-:W-:Y:S01]  /*1020*/  FFMA R12, R5.reuse, R24, R12 ;  /* 0x00000018050c7223 */ /* 0x040fe2000000000c */
[CC--:B------:R-:W-:Y:S01]  /*1030*/  FFMA R18, R10.reuse, R23.reuse, R18 ;  /* 0x000000170a127223 */ /* 0x0c0fe20000000012 */
[C---:B------:R-:W-:Y:S01]  /*1040*/  FFMA R11, R5.reuse, R23, R11 ;  /* 0x00000017050b7223 */ /* 0x040fe2000000000b */
[----:B------:R-:W2:Y:S01]  /*1050*/  LDS R24, [R4+0x14] ;  /* 0x0000140004187984 */ /* 0x000ea20000000800 */
[-C--:B0-----:R-:W-:Y:S01]  /*1060*/  FFMA R32, R10, R34.reuse, R32 ;  /* 0x000000220a207223 */ /* 0x081fe20000000020 */
[----:B------:R-:W-:-:S02]  /*1070*/  FFMA R20, R5, R34, R20 ;  /* 0x0000002205147223 */ /* 0x000fc40000000014 */
[----:B------:R-:W0:Y:S01]  /*1080*/  LDS R23, [R4+-0x3ec] ;  /* 0xfffc140004177984 */ /* 0x000e220000000800 */
[-C--:B-1----:R-:W-:Y:S01]  /*1090*/  FFMA R30, R10, R31.reuse, R30 ;  /* 0x0000001f0a1e7223 */ /* 0x082fe2000000001e */
[----:B------:R-:W-:Y:S02]  /*10a0*/  FFMA R33, R5, R31, R33 ;  /* 0x0000001f05217223 */ /* 0x000fe40000000021 */
[----:B------:R-:W1:Y:S04]  /*10b0*/  LDS R27, [R19+0x3c4] ;  /* 0x0003c400131b7984 */ /* 0x000e680000000800 */
[----:B------:R-:W3:Y:S04]  /*10c0*/  LDS R26, [R19+0x3c8] ;  /* 0x0003c800131a7984 */ /* 0x000ee80000000800 */
[----:B------:R-:W4:Y:S04]  /*10d0*/  LDS R25, [R19+0x3cc] ;  /* 0x0003cc0013197984 */ /* 0x000f280000000800 */
[----:B------:R-:W5:Y:S04]  /*10e0*/  LDS R10, [R19+0x3d0] ;  /* 0x0003d000130a7984 */ /* 0x000f680000000800 */
[----:B------:R-:W-:Y:S04]  /*10f0*/  LDS R34, [R19+0x480] ;  /* 0x0004800013227984 */ /* 0x000fe80000000800 */
[----:B------:R-:W5:Y:S04]  /*1100*/  LDS R5, [R4+0x18] ;  /* 0x0000180004057984 */ /* 0x000f680000000800 */
[----:B------:R-:W5:Y:S01]  /*1110*/  LDS R31, [R19+0x498] ;  /* 0x00049800131f7984 */ /* 0x000f620000000800 */
[C---:B--2---:R-:W-:Y:S01]  /*1120*/  FFMA R14, R24.reuse, R28, R14 ;  /* 0x0000001c180e7223 */ /* 0x044fe2000000000e */
[C---:B------:R-:W-:Y:S01]  /*1130*/  FFMA R21, R35.reuse, R24, R21 ;  /* 0x0000001823157223 */ /* 0x040fe20000000015 */
[C---:B------:R-:W-:Y:S01]  /*1140*/  FFMA R20, R24.reuse, R29, R20 ;  /* 0x0000001d18147223 */ /* 0x040fe20000000014 */
[----:B0-----:R-:W-:Y:S01]  /*1150*/  FFMA R22, R35, R23, R22 ;  /* 0x0000001723167223 */ /* 0x001fe20000000016 */
[C---:B------:R-:W-:Y:S01]  /*1160*/  FFMA R9, R23.reuse, R28, R9 ;  /* 0x0000001c17097223 */ /* 0x040fe20000000009 */
[C---:B------:R-:W-:Y:S01]  /*1170*/  FFMA R32, R23.reuse, R29, R32 ;  /* 0x0000001d17207223 */ /* 0x040fe20000000020 */
[----:B------:R-:W0:Y:S01]  /*1180*/  LDS R28, [R19+0x494] ;  /* 0x00049400131c7984 */ /* 0x000e220000000800 */
[-C--:B-1----:R-:W-:Y:S01]  /*1190*/  FFMA R8, R23, R27.reuse, R8 ;  /* 0x0000001b17087223 */ /* 0x082fe20000000008 */
[----:B------:R-:W-:-:S02]  /*11a0*/  FFMA R13, R24, R27, R13 ;  /* 0x0000001b180d7223 */ /* 0x000fc4000000000d */
[----:B------:R-:W1:Y:S01]  /*11b0*/  LDS R27, [R19+0x484] ;  /* 0x00048400131b7984 */ /* 0x000e620000000800 */
[CC--:B---3--:R-:W-:Y:S01]  /*11c0*/  FFMA R7, R23.reuse, R26.reuse, R7 ;  /* 0x0000001a17077223 */ /* 0x0c8fe20000000007 */
[C---:B------:R-:W-:Y:S02]  /*11d0*/  FFMA R12, R24.reuse, R26, R12 ;  /* 0x0000001a180c7223 */ /* 0x040fe4000000000c */
[----:B------:R-:W2:Y:S01]  /*11e0*/  LDS R26, [R19+0x488] ;  /* 0x00048800131a7984 */ /* 0x000ea20000000800 */
[CC--:B----4-:R-:W-:Y:S01]  /*11f0*/  FFMA R18, R23.reuse, R25.reuse, R18 ;  /* 0x0000001917127223 */ /* 0x0d0fe20000000012 */
[C---:B------:R-:W-:Y:S02]  /*1200*/  FFMA R11, R24.reuse, R25, R11 ;  /* 0x00000019180b7223 */ /* 0x040fe4000000000b */
[----:B------:R3:W4:Y:S01]  /*1210*/  LDS R25, [R4+-0x3e8] ;  /* 0xfffc180004197984 */ /* 0x0007220000000800 */
[-C--:B-----5:R-:W-:Y:S01]  /*1220*/  FFMA R30, R23, R10.reuse, R30 ;  /* 0x0000000a171e7223 */ /* 0x0a0fe2000000001e */
[----:B------:R-:W-:-:S02]  /*1230*/  FFMA R33, R24, R10, R33 ;  /* 0x0000000a18217223 */ /* 0x000fc40000000021 */
[----:B------:R-:W5:Y:S04]  /*1240*/  LDS R10, [R19+0x48c] ;  /* 0x00048c00130a7984 */ /* 0x000f680000000800 */
[----:B------:R3:W5:Y:S01]  /*1250*/  LDS R23, [R19+0x490] ;  /* 0x0004900013177984 */ /* 0x0007620000000800 */
[----:B------:R-:W-:Y:S01]  /*1260*/  FFMA R21, R34, R5, R21 ;  /* 0x0000000522157223 */ /* 0x000fe20000000015 */
[----:B---3--:R-:W-:Y:S01]  /*1270*/  IADD3 R4, R4, 0x20, RZ ;  /* 0x0000002004047810 */ /* 0x008fe20007ffe0ff */
[----:B------:R-:W-:Y:S01]  /*1280*/  FFMA R20, R5, R31, R20 ;  /* 0x0000001f05147223 */ /* 0x000fe20000000014 */
[----:B------:R-:W-:Y:S01]  /*1290*/  IADD3 R19, R19, 0x620, RZ ;  /* 0x0000062013137810 */ /* 0x000fe20007ffe0ff */
[C---:B0-----:R-:W-:Y:S01]  /*12a0*/  FFMA R33, R5.reuse, R28, R33 ;  /* 0x0000001c05217223 */ /* 0x041fe20000000021 */
[C---:B-1----:R-:W-:Y:S01]  /*12b0*/  FFMA R14, R5.reuse, R27, R14 ;  /* 0x0000001b050e7223 */ /* 0x042fe2000000000e */
[-C--:B--2---:R-:W-:Y:S01]  /*12c0*/  FFMA R13, R5, R26.reuse, R13 ;  /* 0x0000001a050d7223 */ /* 0x084fe2000000000d */
[----:B----4-:R-:W-:Y:S01]  /*12d0*/  FFMA R22, R34, R25, R22 ;  /* 0x0000001922167223 */ /* 0x010fe20000000016 */
[C---:B------:R-:W-:Y:S01]  /*12e0*/  FFMA R9, R25.reuse, R27, R9 ;  /* 0x0000001b19097223 */ /* 0x040fe20000000009 */
[C---:B------:R-:W-:Y:S01]  /*12f0*/  FFMA R8, R25.reuse, R26, R8 ;  /* 0x0000001a19087223 */ /* 0x040fe20000000008 */
[C---:B------:R-:W-:Y:S01]  /*1300*/  FFMA R30, R25.reuse, R28, R30 ;  /* 0x0000001c191e7223 */ /* 0x040fe2000000001e */
[-C--:B-----5:R-:W-:Y:S01]  /*1310*/  FFMA R7, R25, R10.reuse, R7 ;  /* 0x0000000a19077223 */ /* 0x0a0fe20000000007 */
[----:B------:R-:W-:Y:S01]  /*1320*/  FFMA R10, R5, R10, R12 ;  /* 0x0000000a050a7223 */ /* 0x000fe2000000000c */
[-C--:B------:R-:W-:Y:S01]  /*1330*/  FFMA R18, R25, R23.reuse, R18 ;  /* 0x0000001719127223 */ /* 0x080fe20000000012 */
[----:B------:R-:W-:Y:S01]  /*1340*/  FFMA R11, R5, R23, R11 ;  /* 0x00000017050b7223 */ /* 0x000fe2000000000b */
[----:B------:R-:W-:Y:S01]  /*1350*/  FFMA R25, R25, R31, R32 ;  /* 0x0000001f19197223 */ /* 0x000fe20000000020 */
[----:B------:R-:W-:Y:S05]  /*1360*/  @P0 BRA `(.L_x_6) ;  /* 0xfffff43000000947 */ /* 0x000fea000383ffff */
[----:B------:R-:W-:-:S04]  /*1370*/  IADD3 R3, R3, 0x1, RZ ;  /* 0x0000000103037810 */ /* 0x000fc80007ffe0ff */
[----:B------:R-:W-:-:S13]  /*1380*/  ISETP.GE.U32.AND P0, PT, R3, 0x20, PT ;  /* 0x000000200300780c */ /* 0x000fda0003f06070 */
[----:B------:R-:W-:Y:S01]  /*1390*/  @P0 CALL.REL.NOINC `(.L_x_7) ;  /* 0x0000001000000944 */ /* 0x000fe20003c00000 */
[----:B------:R-:W-:Y:S05]  /*13a0*/  BRA `(.L_x_8) ;  /* 0xffffed8000007947 */ /* 0x000fea000383ffff */
.L_x_7:
[----:B------:R-:W0:Y:S02]  /*13b0*/  S2R R5, SR_CTAID.Z ;  /* 0x0000000000057919 */ /* 0x000e240000002700 */
[C---:B0-----:R-:W-:Y:S01]  /*13c0*/  LEA R2, R5.reuse, R0, 0x5 ;  /* 0x0000000005027211 */ /* 0x041fe200078e28ff */
[----:B------:R-:W-:-:S04]  /*13d0*/  IMAD R26, R5, 0x620, R16 ;  /* 0x00000620051a7824 */ /* 0x000fc800078e0210 */
[----:B------:R-:W-:-:S04]  /*13e0*/  IMAD.WIDE R2, R2, R17, c[0x0][0x178] ;  /* 0x00005e0002027625 */ /* 0x000fc800078e0211 */
[CC--:B------:R-:W-:Y:S01]  /*13f0*/  IMAD.WIDE R4, R26.reuse, R17.reuse, c[0x0][0x180] ;  /* 0x000060001a047625 */ /* 0x0c0fe200078e0211 */
[----:B------:R0:W2:Y:S04]  /*1400*/  LDG.E.CONSTANT R27, [R2.64] ;  /* 0x00000004021b7981 */ /* 0x0000a8000c1e9900 */
[----:B------:R0:W3:Y:S04]  /*1410*/  LDG.E.CONSTANT R0, [R2.64+0x40] ;  /* 0x0000400402007981 */ /* 0x0000e8000c1e9900 */
[----:B------:R1:W4:Y:S04]  /*1420*/  LDG.E.CONSTANT R34, [R4.64] ;  /* 0x0000000404227981 */ /* 0x000328000c1e9900 */
[----:B------:R1:W5:Y:S04]  /*1430*/  LDG.E.CONSTANT R29, [R4.64+0x4] ;  /* 0x00000404041d7981 */ /* 0x000368000c1e9900 */
        /* <DEDUP_REMOVED lines=8> */
[----:B0-----:R1:W5:Y:S04]  /*14c0*/  LDG.E.CONSTANT R3, [R4.64+0x14] ;  /* 0x0000140404037981 */ /* 0x001368000c1e9900 */
[----:B------:R1:W5:Y:S04]  /*14d0*/  LDG.E.CONSTANT R2, [R4.64+0xc54] ;  /* 0x000c540404027981 */ /* 0x000368000c1e9900 */
[----:B------:R1:W5:Y:S04]  /*14e0*/  LDG.E.CONSTANT R6, [R4.64+0x18] ;  /* 0x0000180404067981 */ /* 0x000368000c1e9900 */
[----:B------:R1:W5:Y:S02]  /*14f0*/  LDG.E.CONSTANT R28, [R4.64+0xc58] ;  /* 0x000c5804041c7981 */ /* 0x000364000c1e9900 */
[----:B-1----:R-:W-:Y:S01]  /*1500*/  IMAD.WIDE R4, R26, R17, c[0x0][0x160] ;  /* 0x000058001a047625 */ /* 0x002fe200078e0211 */
[--C-:B--2---:R-:W-:Y:S01]  /*1510*/  FADD R37, R22, R27.reuse ;  /* 0x0000001b16257221 */ /* 0x104fe20000000000 */
[--C-:B------:R-:W-:Y:S01]  /*1520*/  FADD R17, R8, R27.reuse ;  /* 0x0000001b08117221 */ /* 0x100fe20000000000 */
[--C-:B------:R-:W-:Y:S01]  /*1530*/  FADD R8, R7, R27.reuse ;  /* 0x0000001b07087221 */ /* 0x100fe20000000000 */
[--C-:B---3--:R-:W-:Y:S01]  /*1540*/  FADD R36, R21, R0.reuse ;  /* 0x0000000015247221 */ /* 0x108fe20000000000 */
[--C-:B------:R-:W-:Y:S01]  /*1550*/  FADD R21, R14, R0.reuse ;  /* 0x000000000e157221 */ /* 0x100fe20000000000 */
[--C-:B------:R-:W-:Y:S01]  /*1560*/  FADD R13, R13, R0.reuse ;  /* 0x000000000d0d7221 */ /* 0x100fe20000000000 */
[----:B------:R-:W-:Y:S01]  /*1570*/  FADD R10, R10, R0 ;  /* 0x000000000a0a7221 */ /* 0x000fe20000000000 */
[----:B----4-:R-:W-:Y:S01]  /*1580*/  FADD R34, R37, R34 ;  /* 0x0000002225227221 */ /* 0x010fe20000000000 */
[--C-:B------:R-:W-:Y:S01]  /*1590*/  FADD R11, R11, R0.reuse ;  /* 0x000000000b0b7221 */ /* 0x100fe20000000000 */
[--C-:B------:R-:W-:Y:S01]  /*15a0*/  FADD R33, R33, R0.reuse ;  /* 0x0000000021217221 */ /* 0x100fe20000000000 */
[----:B------:R-:W-:Y:S01]  /*15b0*/  FADD R35, R20, R0 ;  /* 0x0000000014237221 */ /* 0x000fe20000000000 */
[--C-:B------:R-:W-:Y:S01]  /*15c0*/  FADD R0, R9, R27.reuse ;  /* 0x0000001b09007221 */ /* 0x100fe20000000000 */
[----:B------:R-:W-:Y:S01]  /*15d0*/  FMNMX R7, RZ, R34, !PT ;  /* 0x00000022ff077209 */ /* 0x000fe20007800000 */
[----:B------:R-:W-:-:S02]  /*15e0*/  FADD R18, R18, R27 ;  /* 0x0000001b12127221 */ /* 0x000fc40000000000 */
[----:B-----5:R-:W-:Y:S01]  /*15f0*/  FADD R0, R0, R29 ;  /* 0x0000001d00007221 */ /* 0x020fe20000000000 */
[----:B------:R-:W-:Y:S01]  /*1600*/  FADD R13, R13, R16 ;  /* 0x000000100d0d7221 */ /* 0x000fe20000000000 */
[----:B------:R-:W-:Y:S01]  /*1610*/  FADD R30, R30, R27 ;  /* 0x0000001b1e1e7221 */ /* 0x000fe20000000000 */
[----:B------:R-:W-:Y:S01]  /*1620*/  FADD R8, R8, R15 ;  /* 0x0000000f08087221 */ /* 0x000fe20000000000 */
[----:B------:R-:W-:Y:S01]  /*1630*/  FADD R25, R25, R27 ;  /* 0x0000001b19197221 */ /* 0x000fe20000000000 */
[----:B------:R-:W-:Y:S01]  /*1640*/  FADD R10, R10, R23 ;  /* 0x000000170a0a7221 */ /* 0x000fe20000000000 */
[----:B------:R0:W-:Y:S01]  /*1650*/  STG.E [R4.64], R7 ;  /* 0x0000000704007986 */ /* 0x0001e2000c101904 */
[----:B------:R-:W-:Y:S02]  /*1660*/  FMNMX R9, RZ, R0, !PT ;  /* 0x00000000ff097209 */ /* 0x000fe40007800000 */
[----:B------:R-:W-:Y:S01]  /*1670*/  FMNMX R13, RZ, R13, !PT ;  /* 0x0000000dff0d7209 */ /* 0x000fe20007800000 */
[----:B------:R-:W-:Y:S01]  /*1680*/  FADD R31, R36, R31 ;  /* 0x0000001f241f7221 */ /* 0x000fe20000000000 */
[----:B------:R-:W-:Y:S01]  /*1690*/  FMNMX R15, RZ, R10, !PT ;  /* 0x0000000aff0f7209 */ /* 0x000fe20007800000 */
[----:B------:R-:W-:Y:S01]  /*16a0*/  FADD R21, R21, R32 ;  /* 0x0000002015157221 */ /* 0x000fe20000000000 */
[----:B------:R-:W-:Y:S01]  /*16b0*/  FADD R17, R17, R24 ;  /* 0x0000001811117221 */ /* 0x000fe20000000000 */
[----:B0-----:R-:W-:Y:S01]  /*16c0*/  FMNMX R7, RZ, R8, !PT ;  /* 0x00000008ff077209 */ /* 0x001fe20007800000 */
[----:B------:R-:W-:Y:S01]  /*16d0*/  FADD R18, R18, R19 ;  /* 0x0000001312127221 */ /* 0x000fe20000000000 */
[----:B------:R-:W-:Y:S01]  /*16e0*/  FADD R11, R11, R12 ;  /* 0x0000000c0b0b7221 */ /* 0x000fe20000000000 */
[----:B------:R-:W-:Y:S01]  /*16f0*/  FADD R3, R30, R3 ;  /* 0x000000031e037221 */ /* 0x000fe20000000000 */
[----:B------:R-:W-:Y:S01]  /*1700*/  FADD R2, R33, R2 ;  /* 0x0000000221027221 */ /* 0x000fe20000000000 */
[----:B------:R-:W-:Y:S01]  /*1710*/  FADD R6, R25, R6 ;  /* 0x0000000619067221 */ /* 0x000fe20000000000 */
[----:B------:R-:W-:Y:S01]  /*1720*/  FADD R28, R35, R28 ;  /* 0x0000001c231c7221 */ /* 0x000fe20000000000 */
[----:B------:R0:W-:Y:S01]  /*1730*/  STG.E [R4.64+0x4], R9 ;  /* 0x0000040904007986 */ /* 0x0001e2000c101904 */
[----:B------:R-:W-:-:S02]  /*1740*/  FMNMX R31, RZ, R31, !PT ;  /* 0x0000001fff1f7209 */ /* 0x000fc40007800000 */
[----:B------:R-:W-:Y:S01]  /*1750*/  FMNMX R21, RZ, R21, !PT ;  /* 0x00000015ff157209 */ /* 0x000fe20007800000 */
[----:B------:R1:W-:Y:S01]  /*1760*/  STG.E [R4.64+0xc48], R13 ;  /* 0x000c480d04007986 */ /* 0x0003e2000c101904 */
[----:B------:R-:W-:Y:S02]  /*1770*/  FMNMX R17, RZ, R17, !PT ;  /* 0x00000011ff117209 */ /* 0x000fe40007800000 */
[----:B------:R-:W-:Y:S01]  /*1780*/  FMNMX R11, RZ, R11, !PT ;  /* 0x0000000bff0b7209 */ /* 0x000fe20007800000 */
[----:B------:R2:W-:Y:S01]  /*1790*/  STG.E [R4.64+0xc], R7 ;  /* 0x00000c0704007986 */ /* 0x0005e2000c101904 */
[----:B------:R-:W-:-:S03]  /*17a0*/  FMNMX R3, RZ, R3, !PT ;  /* 0x00000003ff037209 */ /* 0x000fc60007800000 */
[----:B------:R3:W-:Y:S01]  /*17b0*/  STG.E [R4.64+0xc4c], R15 ;  /* 0x000c4c0f04007986 */ /* 0x0007e2000c101904 */
[----:B0-----:R-:W-:Y:S02]  /*17c0*/  FMNMX R9, RZ, R18, !PT ;  /* 0x00000012ff097209 */ /* 0x001fe40007800000 */
[----:B-1----:R-:W-:Y:S02]  /*17d0*/  FMNMX R13, RZ, R2, !PT ;  /* 0x00000002ff0d7209 */ /* 0x002fe40007800000 */
[----:B--2---:R-:W-:Y:S02]  /*17e0*/  FMNMX R7, RZ, R6, !PT ;  /* 0x00000006ff077209 */ /* 0x004fe40007800000 */
[----:B---3--:R-:W-:Y:S01]  /*17f0*/  FMNMX R15, RZ, R28, !PT ;  /* 0x0000001cff0f7209 */ /* 0x008fe20007800000 */
        /* <DEDUP_REMOVED lines=10> */
.L_x_9:
        /* <DEDUP_REMOVED lines=14> */
.L_x_115:


//--------------------- .text.tvmgen_default_fused_nn_contrib_conv2d_winograd_without_weight_transform_add_nn_relu_1_kernel_2 --------------------------
	.section	.text.tvmgen_default_fused_nn_contrib_conv2d_winograd_without_weight_transform_add_nn_relu_1_kernel_2,"ax",@progbits
	.sectioninfo	@"SHI_REGISTERS=30"
	.align	128
        .global         tvmgen_default_fused_nn_contrib_conv2d_winograd_without_weight_transform_add_nn_relu_1_kernel_2
        .type           tvmgen_default_fused_nn_contrib_conv2d_winograd_without_weight_transform_add_nn_relu_1_kernel_2,@function
        .size           tvmgen_default_fused_nn_contrib_conv2d_winograd_without_weight_transform_add_nn_relu_1_kernel_2,(.L_x_116 - tvmgen_default_fused_nn_contrib_conv2d_winograd_without_weight_transform_add_nn_relu_1_kernel_2)
        .other          tvmgen_default_fused_nn_contrib_conv2d_winograd_without_weight_transform_add_nn_relu_1_kernel_2,@"STO_CUDA_ENTRY STV_DEFAULT"
tvmgen_default_fused_nn_contrib_conv2d_winograd_without_weight_transform_add_nn_relu_1_kernel_2:
.text.tvmgen_default_fused_nn_contrib_conv2d_winograd_without_weight_transform_add_nn_relu_1_kernel_2:
[----:B------:R-:W-:Y:S02]  /*0000*/  MOV R1, c[0x0][0x28] ;  /* 0x00000a0000017a02 */ /* 0x000fe40000000f00 */
[----:B------:R-:W0:Y:S01]  /*0010*/  S2R R5, SR_CTAID.X ;  /* 0x0000000000057919 */ /* 0x000e220000002500 */
[----:B------:R-:W-:Y:S01]  /*0020*/  MOV R0, 0x4 ;  /* 0x0000000400007802 */ /* 0x000fe20000000f00 */
[----:B------:R-:W-:Y:S02]  /*0030*/  ULDC.64 UR4, c[0x0][0x118] ;  /* 0x0000460000047ab9 */ /* 0x000fe40000000a00 */
[----:B------:R-:W0:Y:S02]  /*0040*/  S2R R26, SR_TID.X ;  /* 0x00000000001a7919 */ /* 0x000e240000002100 */
[----:B0-----:R-:W-:-:S05]  /*0050*/  LEA R21, R5, R26, 0x7 ;  /* 0x0000001a05157211 */ /* 0x001fca00078e38ff */
[----:B------:R-:W-:-:S05]  /*0060*/  IMAD.WIDE R20, R21, R0, c[0x0][0x168] ;  /* 0x00005a0015147625 */ /* 0x000fca00078e0200 */
[----:B------:R-:W2:Y:S04]  /*0070*/  LDG.E.CONSTANT R24, [R20.64+0x18800] ;  /* 0x0188000414187981 */ /* 0x000ea8000c1e9900 */
[----:B------:R-:W3:Y:S04]  /*0080*/  LDG.E.CONSTANT R19, [R20.64+0x62000] ;  /* 0x0620000414137981 */ /* 0x000ee8000c1e9900 */
[----:B------:R-:W4:Y:S04]  /*0090*/  LDG.E.CONSTANT R25, [R20.64] ;  /* 0x0000000414197981 */ /* 0x000f28000c1e9900 */
[----:B------:R-:W5:Y:S04]  /*00a0*/  LDG.E.CONSTANT R18, [R20.64+0x7a800] ;  /* 0x07a8000414127981 */ /* 0x000f68000c1e9900 */
[----:B------:R5:W5:Y:S01]  /*00b0*/  LDG.E.CONSTANT R23, [R20.64+0x31000] ;  /* 0x0310000414177981 */ /* 0x000b62000c1e9900 */
[----:B------:R-:W-:-:S03]  /*00c0*/  SHF.R.S32.HI R2, RZ, 0x2, R26 ;  /* 0x00000002ff027819 */ /* 0x000fc6000001141a */
[----:B------:R5:W5:Y:S04]  /*00d0*/  LDG.E.CONSTANT R17, [R20.64+0x93000] ;  /* 0x0930000414117981 */ /* 0x000b68000c1e9900 */
[----:B------:R5:W5:Y:S01]  /*00e0*/  LDG.E.CONSTANT R22, [R20.64+0x49800] ;  /* 0x0498000414167981 */ /* 0x000b62000c1e9900 */
[----:B------:R-:W-:-:S03]  /*00f0*/  LEA R2, R5, R2, 0x5 ;  /* 0x0000000205027211 */ /* 0x000fc600078e28ff */
[----:B------:R5:W5:Y:S04]  /*0100*/  LDG.E.CONSTANT R16, [R20.64+0xab800] ;  /* 0x0ab8000414107981 */ /* 0x000b68000c1e9900 */
[----:B------:R5:W5:Y:S04]  /*0110*/  LDG.E.CONSTANT R15, [R20.64+0xc4000] ;  /* 0x0c400004140f7981 */ /* 0x000b68000c1e9900 */
[----:B------:R5:W5:Y:S01]  /*0120*/  LDG.E.CONSTANT R13, [R20.64+0xdc800] ;  /* 0x0dc80004140d7981 */ /* 0x000b62000c1e9900 */
[----:B------:R-:W-:-:S03]  /*0130*/  IMAD.HI R2, R2, 0x5397829d, RZ ;  /* 0x5397829d02027827 */ /* 0x000fc600078e02ff */
[----:B------:R5:W5:Y:S02]  /*0140*/  LDG.E.CONSTANT R10, [R20.64+0xf5000] ;  /* 0x0f500004140a7981 */ /* 0x000b64000c1e9900 */
[----:B------:R-:W-:Y:S02]  /*0150*/  SHF.R.U32.HI R3, RZ, 0x1f, R2 ;  /* 0x0000001fff037819 */ /* 0x000fe40000011602 */
[----:B------:R5:W5:Y:S02]  /*0160*/  LDG.E.CONSTANT R9, [R20.64+0x10d800] ;  /* 0x10d8000414097981 */ /* 0x000b64000c1e9900 */
[----:B------:R-:W-:Y:S02]  /*0170*/  LEA.HI.SX32 R3, R2, R3, 0x1c ;  /* 0x0000000302037211 */ /* 0x000fe400078fe2ff */
[----:B------:R5:W5:Y:S04]  /*0180*/  LDG.E.CONSTANT R14, [R20.64+0x126000] ;  /* 0x12600004140e7981 */ /* 0x000b68000c1e9900 */
[----:B------:R5:W5:Y:S01]  /*0190*/  LDG.E.CONSTANT R11, [R20.64+0x13e800] ;  /* 0x13e80004140b7981 */ /* 0x000b62000c1e9900 */
[----:B------:R-:W-:-:S03]  /*01a0*/  IMAD.WIDE R6, R3, R0, c[0x0][0x170] ;  /* 0x00005c0003067625 */ /* 0x000fc600078e0200 */
[----:B------:R5:W5:Y:S04]  /*01b0*/  LDG.E.CONSTANT R8, [R20.64+0x157000] ;  /* 0x1570000414087981 */ /* 0x000b68000c1e9900 */
[----:B------:R5:W5:Y:S04]  /*01c0*/  LDG.E.CONSTANT R12, [R20.64+0x16f800] ;  /* 0x16f80004140c7981 */ /* 0x000b68000c1e9900 */
[----:B------:R0:W5:Y:S01]  /*01d0*/  LDG.E.CONSTANT R6, [R6.64] ;  /* 0x0000000406067981 */ /* 0x000162000c1e9900 */
[----:B------:R-:W-:Y:S02]  /*01e0*/  SHF.R.S32.HI R4, RZ, 0x1, R26 ;  /* 0x00000001ff047819 */ /* 0x000fe4000001141a */
[----:B------:R-:W-:-:S02]  /*01f0*/  LEA R3, R5, R26, 0x1 ;  /* 0x0000001a05037211 */ /* 0x000fc400078e08ff */
[----:B------:R-:W-:Y:S02]  /*0200*/  MOV R2, RZ ;  /* 0x000000ff00027202 */ /* 0x000fe40000000f00 */
[----:B------:R-:W-:Y:S02]  /*0210*/  LEA R5, R5, R4, 0x6 ;  /* 0x0000000405057211 */ /* 0x000fe400078e30ff */
[----:B------:R-:W-:Y:S01]  /*0220*/  MOV R4, RZ ;  /* 0x000000ff00047202 */ /* 0x000fe20000000f00 */
[----:B------:R-:W-:-:S04]  /*0230*/  IMAD.HI R2, R3, -0x6db6db6d, R2 ;  /* 0x9249249303027827 */ /* 0x000fc800078e0202 */
[----:B------:R-:W-:Y:S01]  /*0240*/  IMAD.HI R4, R5, -0x6db6db6d, R4 ;  /* 0x9249249305047827 */ /* 0x000fe200078e0204 */
[----:B------:R-:W-:-:S04]  /*0250*/  SHF.R.U32.HI R5, RZ, 0x1f, R2 ;  /* 0x0000001fff057819 */ /* 0x000fc80000011602 */
[----:B------:R-:W-:Y:S02]  /*0260*/  LEA.HI.SX32 R27, R2, R5, 0x1d ;  /* 0x00000005021b7211 */ /* 0x000fe400078feaff */
[----:B------:R-:W-:-:S04]  /*0270*/  SHF.R.U32.HI R5, RZ, 0x1f, R4 ;  /* 0x0000001fff057819 */ /* 0x000fc80000011604 */
[----:B------:R-:W-:Y:S01]  /*0280*/  LEA.HI.SX32 R2, R4, R5, 0x1e ;  /* 0x0000000504027211 */ /* 0x000fe200078ff2ff */
[----:B------:R-:W-:-:S04]  /*0290*/  IMAD R27, R27, -0xe, R3 ;  /* 0xfffffff21b1b7824 */ /* 0x000fc800078e0203 */
[----:B------:R-:W-:Y:S01]  /*02a0*/  IMAD R2, R2, 0x1c, R27 ;  /* 0x0000001c02027824 */ /* 0x000fe200078e021b */
[----:B--2---:R-:W-:Y:S01]  /*02b0*/  FADD R4, RZ, -R24 ;  /* 0x80000018ff047221 */ /* 0x004fe20000000000 */
[----:B---3--:R-:W-:Y:S01]  /*02c0*/  FADD R5, RZ, -R19 ;  /* 0x80000013ff057221 */ /* 0x008fe20000000000 */
[----:B----4-:R-:W-:Y:S01]  /*02d0*/  FADD R25, RZ, R25 ;  /* 0x00000019ff197221 */ /* 0x010fe20000000000 */
[----:B-----5:R-:W-:-:S03]  /*02e0*/  FADD R20, RZ, R18 ;  /* 0x00000012ff147221 */ /* 0x020fc60000000000 */
[----:B------:R-:W-:Y:S01]  /*02f0*/  FADD R24, R25, R24 ;  /* 0x0000001819187221 */ /* 0x000fe20000000000 */
[----:B------:R-:W-:Y:S01]  /*0300*/  FADD R3, R23, R4 ;  /* 0x0000000417037221 */ /* 0x000fe20000000000 */
[----:B------:R-:W-:Y:S01]  /*0310*/  FADD R4, -R18, R5 ;  /* 0x0000000512047221 */ /* 0x000fe20000000100 */
[----:B------:R-:W-:-:S03]  /*0320*/  FADD R5, -R17, R20 ;  /* 0x0000001411057221 */ /* 0x000fc60000000100 */
[----:B------:R-:W-:Y:S01]  /*0330*/  FADD R20, -R17, R4 ;  /* 0x0000000411147221 */ /* 0x000fe20000000100 */
[----:B------:R-:W-:Y:S01]  /*0340*/  FADD R24, R24, R23 ;  /* 0x0000001718187221 */ /* 0x000fe20000000000 */
[----:B------:R-:W-:Y:S01]  /*0350*/  FADD R3, R3, R22 ;  /* 0x0000001603037221 */ /* 0x000fe20000000000 */
[----:B------:R-:W-:-:S03]  /*0360*/  FADD R22, -R16, R5 ;  /* 0x0000000510167221 */ /* 0x000fc60000000100 */
[----:B------:R-:W-:Y:S01]  /*0370*/  FADD R4, -R18, R3 ;  /* 0x0000000312047221 */ /* 0x000fe20000000100 */
[----:B------:R-:W-:Y:S01]  /*0380*/  FADD R19, R24, R19 ;  /* 0x0000001318137221 */ /* 0x000fe20000000000 */
[----:B------:R-:W-:Y:S02]  /*0390*/  FADD R20, R15, R20 ;  /* 0x000000140f147221 */ /* 0x000fe40000000000 */
[----:B------:R-:W-:Y:S01]  /*03a0*/  FADD R3, R17, R4 ;  /* 0x0000000411037221 */ /* 0x000fe20000000000 */
[C---:B0-----:R-:W-:Y:S01]  /*03b0*/  FADD R7, -R13.reuse, R22 ;  /* 0x000000160d077221 */ /* 0x041fe20000000100 */
[----:B------:R-:W-:Y:S01]  /*03c0*/  FADD R5, R13, R20 ;  /* 0x000000140d057221 */ /* 0x000fe20000000000 */
[----:B------:R-:W-:Y:S02]  /*03d0*/  FADD R18, R19, R18 ;  /* 0x0000001213127221 */ /* 0x000fe40000000000 */
[C---:B------:R-:W-:Y:S01]  /*03e0*/  FADD R4, R10.reuse, R7 ;  /* 0x000000070a047221 */ /* 0x040fe20000000000 */
[----:B------:R-:W-:Y:S01]  /*03f0*/  FADD R5, R10, R5 ;  /* 0x000000050a057221 */ /* 0x000fe20000000000 */
[----:B------:R-:W-:Y:S01]  /*0400*/  FADD R18, R18, R17 ;  /* 0x0000001112127221 */ /* 0x000fe20000000000 */
[----:B------:R-:W-:Y:S01]  /*0410*/  FADD R16, R3, R16 ;  /* 0x0000001003107221 */ /* 0x000fe20000000000 */
[----:B------:R-:W-:-:S02]  /*0420*/  FADD R4, R9, R4 ;  /* 0x0000000409047221 */ /* 0x000fc40000000000 */
[----:B------:R-:W-:Y:S01]  /*0430*/  FADD R18, R18, R15 ;  /* 0x0000000f12127221 */ /* 0x000fe20000000000 */
[----:B------:R-:W-:Y:S01]  /*0440*/  FADD R3, -R13, R16 ;  /* 0x000000100d037221 */ /* 0x000fe20000000100 */
[----:B------:R-:W-:Y:S01]  /*0450*/  FADD R14, R5, R14 ;  /* 0x0000000e050e7221 */ /* 0x000fe20000000000 */
[----:B------:R-:W-:Y:S01]  /*0460*/  FADD R5, -R11, R4 ;  /* 0x000000040b057221 */ /* 0x000fe20000000100 */
[----:B------:R-:W-:Y:S01]  /*0470*/  FADD R13, R18, R13 ;  /* 0x0000000d120d7221 */ /* 0x000fe20000000000 */
[----:B------:R-:W-:Y:S01]  /*0480*/  FADD R4, R10, R3 ;  /* 0x000000030a047221 */ /* 0x000fe20000000000 */
[----:B------:R-:W-:Y:S01]  /*0490*/  FADD R11, R14, R11 ;  /* 0x0000000b0e0b7221 */ /* 0x000fe20000000000 */
[----:B------:R-:W-:Y:S01]  /*04a0*/  FADD R5, R8, R5 ;  /* 0x0000000508057221 */ /* 0x000fe20000000000 */
[----:B------:R-:W-:Y:S01]  /*04b0*/  FADD R13, R13, R10 ;  /* 0x0000000a0d0d7221 */ /* 0x000fe20000000000 */
[----:B------:R-:W-:Y:S01]  /*04c0*/  FADD R9, R4, R9 ;  /* 0x0000000904097221 */ /* 0x000fe20000000000 */
[----:B------:R-:W-:Y:S01]  /*04d0*/  FADD R11, R11, R8 ;  /* 0x000000080b0b7221 */ /* 0x000fe20000000000 */
[----:B------:R-:W-:Y:S01]  /*04e0*/  FADD R5, R5, R12 ;  /* 0x0000000c05057221 */ /* 0x000fe20000000000 */
[----:B------:R-:W-:Y:S01]  /*04f0*/  SHF.L.U32 R3, R2, 0x1, RZ ;  /* 0x0000000102037819 */ /* 0x000fe200000006ff */
[--C-:B------:R-:W-:Y:S01]  /*0500*/  FADD R13, R13, R6.reuse ;  /* 0x000000060d0d7221 */ /* 0x100fe20000000000 */
[--C-:B------:R-:W-:Y:S01]  /*0510*/  FADD R9, R9, R6.reuse ;  /* 0x0000000609097221 */ /* 0x100fe20000000000 */
[--C-:B------:R-:W-:Y:S01]  /*0520*/  FADD R11, R11, R6.reuse ;  /* 0x000000060b0b7221 */ /* 0x100fe20000000000 */
[----:B------:R-:W-:Y:S01]  /*0530*/  FADD R5, R5, R6 ;  /* 0x0000000605057221 */ /* 0x000fe20000000000 */
[----:B------:R-:W-:Y:S01]  /*0540*/  IMAD.WIDE R2, R3, R0, c[0x0][0x160] ;  /* 0x0000580003027625 */ /* 0x000fe200078e0200 */
[----:B------:R-:W-:-:S02]  /*0550*/  FMNMX R13, RZ, R13, !PT ;  /* 0x0000000dff0d7209 */ /* 0x000fc40007800000 */
[----:B------:R-:W-:Y:S02]  /*0560*/  FMNMX R9, RZ, R9, !PT ;  /* 0x00000009ff097209 */ /* 0x000fe40007800000 */
[----:B------:R-:W-:Y:S02]  /*0570*/  FMNMX R11, RZ, R11, !PT ;  /* 0x0000000bff0b7209 */ /* 0x000fe40007800000 */
[----:B------:R-:W-:Y:S01]  /*0580*/  FMNMX R5, RZ, R5, !PT ;  /* 0x00000005ff057209 */ /* 0x000fe20007800000 */
[----:B------:R-:W-:Y:S04]  /*0590*/  STG.E [R2.64], R13 ;  /* 0x0000000d02007986 */ /* 0x000fe8000c101904 */
[----:B------:R-:W-:Y:S04]  /*05a0*/  STG.E [R2.64+0x4], R9 ;  /* 0x0000040902007986 */ /* 0x000fe8000c101904 */
[----:B------:R-:W-:Y:S04]  /*05b0*/  STG.E [R2.64+0x70], R11 ;  /* 0x0000700b02007986 */ /* 0x000fe8000c101904 */
[----:B------:R-:W-:Y:S01]  /*05c0*/  STG.E [R2.64+0x74], R5 ;  /* 0x0000740502007986 */ /* 0x000fe2000c101904 */
[----:B------:R-:W-:Y:S05]  /*05d0*/  EXIT ;  /* 0x000000000000794d */ /* 0x000fea0003800000 */
.L_x_10:
        /* <DEDUP_REMOVED lines=10> */
.L_x_116:


//--------------------- .text.tvmgen_default_fused_nn_conv2d_add_add_nn_relu_1_kernel --------------------------
	.section	.text.tvmgen_default_fused_nn_conv2d_add_add_nn_relu_1_kernel,"ax",@progbits
	.sectionflags	@"SHF_BARRIERS=1"
	.sectioninfo	@"SHI_REGISTERS=65"
	.align	128
        .global         tvmgen_default_fused_nn_conv2d_add_add_nn_relu_1_kernel
        .type           tvmgen_default_fused_nn_conv2d_add_add_nn_relu_1_kernel,@function
        .size           tvmgen_default_fused_nn_conv2d_add_add_nn_relu_1_kernel,(.L_x_117 - tvmgen_default_fused_nn_conv2d_add_add_nn_relu_1_kernel)
        .other          tvmgen_default_fused_nn_conv2d_add_add_nn_relu_1_kernel,@"STO_CUDA_ENTRY STV_DEFAULT"
tvmgen_default_fused_nn_conv2d_add_add_nn_relu_1_kernel:
.text.tvmgen_default_fused_nn_conv2d_add_add_nn_relu_1_kernel:
[----:B------:R-:W-:Y:S02]  /*0000*/  MOV R1, c[0x0][0x28] ;  /* 0x00000a0000017a02 */ /* 0x000fe40000000f00 */
[----:B------:R-:W0:Y:S01]  /*0010*/  S2R R37, SR_TID.Z ;  /* 0x0000000000257919 */ /* 0x000e220000002300 */
[----:B------:R-:W-:Y:S01]  /*0020*/  MOV R35, RZ ;  /* 0x000000ff00237202 */ /* 0x000fe20000000f00 */
[----:B------:R-:W-:Y:S01]  /*0030*/  ULDC.64 UR4, c[0x0][0x118] ;  /* 0x0000460000047ab9 */ /* 0x000fe20000000a00 */
[----:B------:R-:W-:Y:S01]  /*0040*/  MOV R25, RZ ;  /* 0x000000ff00197202 */ /* 0x000fe20000000f00 */
[----:B------:R-:W1:Y:S01]  /*0050*/  S2R R39, SR_CTAID.Y ;  /* 0x0000000000277919 */ /* 0x000e620000002600 */
[----:B------:R-:W-:Y:S02]  /*0060*/  MOV R21, RZ ;  /* 0x000000ff00157202 */ /* 0x000fe40000000f00 */
[----:B------:R-:W-:Y:S01]  /*0070*/  MOV R33, RZ ;  /* 0x000000ff00217202 */ /* 0x000fe20000000f00 */
[----:B------:R-:W1:Y:S01]  /*0080*/  S2R R2, SR_TID.X ;  /* 0x0000000000027919 */ /* 0x000e620000002100 */
[----:B------:R-:W-:Y:S02]  /*0090*/  MOV R31, RZ ;  /* 0x000000ff001f7202 */ /* 0x000fe40000000f00 */
[----:B------:R-:W-:-:S02]  /*00a0*/  MOV R47, RZ ;  /* 0x000000ff002f7202 */ /* 0x000fc40000000f00 */
[----:B------:R-:W-:Y:S02]  /*00b0*/  MOV R45, RZ ;  /* 0x000000ff002d7202 */ /* 0x000fe40000000f00 */
[----:B------:R-:W-:Y:S02]  /*00c0*/  MOV R43, RZ ;  /* 0x000000ff002b7202 */ /* 0x000fe40000000f00 */
[----:B------:R-:W-:Y:S02]  /*00d0*/  MOV R27, RZ ;  /* 0x000000ff001b7202 */ /* 0x000fe40000000f00 */
[----:B------:R-:W-:Y:S02]  /*00e0*/  MOV R57, RZ ;  /* 0x000000ff00397202 */ /* 0x000fe40000000f00 */
[----:B------:R-:W-:Y:S02]  /*00f0*/  MOV R53, RZ ;  /* 0x000000ff00357202 */ /* 0x000fe40000000f00 */
[----:B------:R-:W-:-:S02]  /*0100*/  MOV R51, RZ ;  /* 0x000000ff00337202 */ /* 0x000fc40000000f00 */
[----:B0-----:R-:W-:Y:S02]  /*0110*/  SHF.R.S32.HI R3, RZ, 0x2, R37 ;  /* 0x00000002ff037819 */ /* 0x001fe40000011425 */
[C---:B------:R-:W-:Y:S02]  /*0120*/  LOP3.LUT R5, R37.reuse, 0x3, RZ, 0xc0, !PT ;  /* 0x0000000325057812 */ /* 0x040fe400078ec0ff */
[----:B------:R-:W-:Y:S02]  /*0130*/  SHF.L.U32 R41, R37, 0x5, RZ ;  /* 0x0000000525297819 */ /* 0x000fe400000006ff */
[----:B------:R-:W-:Y:S01]  /*0140*/  MOV R59, RZ ;  /* 0x000000ff003b7202 */ /* 0x000fe20000000f00 */
[--C-:B-1----:R-:W-:Y:S01]  /*0150*/  IMAD R0, R39, 0x70, R2.reuse ;  /* 0x0000007027007824 */ /* 0x102fe200078e0202 */
[C---:B------:R-:W-:Y:S01]  /*0160*/  LEA.HI.SX32 R4, R2.reuse, R37, 0x1c ;  /* 0x0000002502047211 */ /* 0x040fe200078fe2ff */
[----:B------:R-:W-:Y:S01]  /*0170*/  IMAD R38, R37, 0x1c, R2 ;  /* 0x0000001c25267824 */ /* 0x000fe200078e0202 */
[----:B------:R-:W-:Y:S01]  /*0180*/  SHF.L.U32 R36, R2, 0x1, RZ ;  /* 0x0000000102247819 */ /* 0x000fe200000006ff */
[----:B------:R-:W-:Y:S01]  /*0190*/  IMAD R0, R3, 0x310, R0 ;  /* 0x0000031003007824 */ /* 0x000fe200078e0200 */
[----:B------:R-:W-:-:S02]  /*01a0*/  ISETP.GT.AND P0, PT, R4, 0x1f, PT ;  /* 0x0000001f0400780c */ /* 0x000fc40003f04270 */
[----:B------:R-:W-:Y:S01]  /*01b0*/  MOV R3, RZ ;  /* 0x000000ff00037202 */ /* 0x000fe20000000f00 */
[----:B------:R-:W-:Y:S01]  /*01c0*/  IMAD R0, R5, 0x1c, R0 ;  /* 0x0000001c05007824 */ /* 0x000fe200078e0200 */
[----:B------:R-:W-:Y:S02]  /*01d0*/  MOV R29, RZ ;  /* 0x000000ff001d7202 */ /* 0x000fe40000000f00 */
[----:B------:R-:W-:Y:S02]  /*01e0*/  ISETP.GT.OR P0, PT, R2, 0xf, P0 ;  /* 0x0000000f0200780c */ /* 0x000fe40000704670 */
[----:B------:R-:W-:Y:S02]  /*01f0*/  MOV R49, RZ ;  /* 0x000000ff00317202 */ /* 0x000fe40000000f00 */
[----:B------:R-:W-:Y:S02]  /*0200*/  MOV R55, RZ ;  /* 0x000000ff00377202 */ /* 0x000fe40000000f00 */
[----:B------:R-:W-:-:S07]  /*0210*/  IADD3 R40, R36, R41, RZ ;  /* 0x0000002924287210 */ /* 0x000fce0007ffe0ff */
.L_x_11:
[----:B------:R-:W0:Y:S01]  /*0220*/  @!P0 S2R R6, SR_CTAID.Z ;  /* 0x0000000000068919 */ /* 0x000e220000002700 */
[----:B------:R-:W-:Y:S01]  /*0230*/  @!P0 SHF.L.U32 R4, R2, 0x5, RZ ;  /* 0x0000000502048819 */ /* 0x000fe200000006ff */
[----:B------:R-:W-:Y:S01]  /*0240*/  IMAD R9, R3, 0x1880, R0 ;  /* 0x0000188003097824 */ /* 0x000fe200078e0200 */
[----:B------:R-:W-:Y:S01]  /*0250*/  @!P0 LOP3.LUT R5, R36, 0x6, RZ, 0xc0, !PT ;  /* 0x0000000624058812 */ /* 0x000fe200078ec0ff */
[----:B------:R-:W-:Y:S01]  /*0260*/  BAR.SYNC.DEFER_BLOCKING 0x0 ;  /* 0x0000000000007b1d */ /* 0x000fe20000010000 */
[----:B------:R-:W-:-:S02]  /*0270*/  @!P0 LOP3.LUT R4, R4, 0xffffff80, RZ, 0xc0, !PT ;  /* 0xffffff8004048812 */ /* 0x000fc400078ec0ff */
[----:B------:R-:W-:-:S05]  /*0280*/  MOV R42, 0x4 ;  /* 0x00000004002a7802 */ /* 0x000fca0000000f00 */
[----:B------:R-:W-:-:S05]  /*0290*/  IMAD.WIDE R8, R9, R42, c[0x0][0x168] ;  /* 0x00005a0009087625 */ /* 0x000fca00078e022a */
[----:B------:R-:W2:Y:S01]  /*02a0*/  LDG.E.CONSTANT R23, [R8.64] ;  /* 0x0000000408177981 */ /* 0x000ea2000c1e9900 */
[----:B0-----:R-:W-:-:S04]  /*02b0*/  @!P0 LEA R7, R6, R37, 0x5 ;  /* 0x0000002506078211 */ /* 0x001fc800078e28ff */
[----:B------:R-:W-:-:S04]  /*02c0*/  @!P0 LEA R4, R7, R4, 0x9 ;  /* 0x0000000407048211 */ /* 0x000fc800078e48ff */
[----:B------:R-:W-:-:S04]  /*02d0*/  @!P0 IADD3 R4, R4, R5, RZ ;  /* 0x0000000504048210 */ /* 0x000fc80007ffe0ff */
[----:B------:R-:W-:-:S05]  /*02e0*/  @!P0 LEA R13, R3, R4, 0x3 ;  /* 0x00000004030d8211 */ /* 0x000fca00078e18ff */
[----:B------:R-:W-:-:S05]  /*02f0*/  @!P0 IMAD.WIDE R12, R13, R42, c[0x0][0x170] ;  /* 0x00005c000d0c8625 */ /* 0x000fca00078e022a */
[----:B------:R-:W3:Y:S04]  /*0300*/  @!P0 LDG.E.CONSTANT R60, [R12.64] ;  /* 0x000000040c3c8981 */ /* 0x000ee8000c1e9900 */
[----:B------:R-:W3:Y:S01]  /*0310*/  @!P0 LDG.E.CONSTANT R61, [R12.64+0x4] ;  /* 0x000004040c3d8981 */ /* 0x000ee2000c1e9900 */
[----:B------:R-:W-:-:S04]  /*0320*/  IADD3 R3, R3, 0x1, RZ ;  /* 0x0000000103037810 */ /* 0x000fc80007ffe0ff */
[----:B------:R-:W-:Y:S01]  /*0330*/  ISETP.GE.U32.AND P1, PT, R3, 0x10, PT ;  /* 0x000000100300780c */ /* 0x000fe20003f26070 */
[----:B--2---:R-:W-:Y:S04]  /*0340*/  STS [R38.X4], R23 ;  /* 0x0000001726007388 */ /* 0x004fe80000004800 */
[----:B---3--:R-:W-:Y:S04]  /*0350*/  @!P0 STS.64 [R40.X4+0xe00], R60 ;  /* 0x000e003c28008388 */ /* 0x008fe80000004a00 */
[----:B------:R-:W-:Y:S06]  /*0360*/  BAR.SYNC.DEFER_BLOCKING 0x0 ;  /* 0x0000000000007b1d */ /* 0x000fec0000010000 */
[----:B------:R-:W-:Y:S04]  /*0370*/  LDS R32, [R2.X4] ;  /* 0x0000000002207984 */ /* 0x000fe80000004800 */
[----:B------:R-:W0:Y:S04]  /*0380*/  LDS.128 R4, [R41+0xe00] ;  /* 0x000e000029047984 */ /* 0x000e280000000c00 */
[----:B------:R-:W1:Y:S04]  /*0390*/  LDS R34, [R2.X4+0x70] ;  /* 0x0000700002227984 */ /* 0x000e680000004800 */
[----:B------:R-:W2:Y:S04]  /*03a0*/  LDS R50, [R2.X4+0xe0] ;  /* 0x0000e00002327984 */ /* 0x000ea80000004800 */
[----:B------:R-:W3:Y:S04]  /*03b0*/  LDS R54, [R2.X4+0x150] ;  /* 0x0001500002367984 */ /* 0x000ee80000004800 */
[----:B------:R-:W4:Y:S04]  /*03c0*/  LDS.128 R8, [R41+0x1200] ;  /* 0x0012000029087984 */ /* 0x000f280000000c00 */
[----:B------:R-:W5:Y:S04]  /*03d0*/  LDS.128 R12, [R41+0x1600] ;  /* 0x00160000290c7984 */ /* 0x000f680000000c00 */
[----:B------:R-:W5:Y:S04]  /*03e0*/  LDS.128 R16, [R41+0x1a00] ;  /* 0x001a000029107984 */ /* 0x000f680000000c00 */
[----:B------:R-:W5:Y:S04]  /*03f0*/  LDS R28, [R2.X4+0x1c0] ;  /* 0x0001c000021c7984 */ /* 0x000f680000004800 */
[----:B------:R-:W5:Y:S04]  /*0400*/  LDS R24, [R2.X4+0x230] ;  /* 0x0002300002187984 */ /* 0x000f680000004800 */
[----:B------:R-:W5:Y:S01]  /*0410*/  LDS R22, [R2.X4+0x2a0] ;  /* 0x0002a00002167984 */ /* 0x000f620000004800 */
[----:B0-----:R-:W-:-:S03]  /*0420*/  FFMA R61, R32, R4, R55 ;  /* 0x00000004203d7223 */ /* 0x001fc60000000037 */
[----:B------:R-:W0:Y:S01]  /*0430*/  LDS R20, [R2.X4+0x310] ;  /* 0x0003100002147984 */ /* 0x000e220000004800 */
[----:B-1----:R-:W-:-:S03]  /*0440*/  FFMA R55, R4, R34, R49 ;  /* 0x0000002204377223 */ /* 0x002fc60000000031 */
[----:B------:R-:W1:Y:S01]  /*0450*/  LDS R23, [R2.X4+0x380] ;  /* 0x0003800002177984 */ /* 0x000e620000004800 */
[----:B--2---:R-:W-:-:S03]  /*0460*/  FFMA R49, R4, R50, R29 ;  /* 0x0000003204317223 */ /* 0x004fc6000000001d */
[----:B------:R-:W2:Y:S01]  /*0470*/  LDS R29, [R2.X4+0x3f0] ;  /* 0x0003f000021d7984 */ /* 0x000ea20000004800 */
[----:B---3--:R-:W-:Y:S01]  /*0480*/  FFMA R59, R4, R54, R59 ;  /* 0x00000036043b7223 */ /* 0x008fe2000000003b */
[----:B----4-:R-:W-:Y:S01]  /*0490*/  FFMA R4, R32, R8, R51 ;  /* 0x0000000820047223 */ /* 0x010fe20000000033 */
[C---:B------:R-:W-:Y:S01]  /*04a0*/  FFMA R46, R8.reuse, R34, R53 ;  /* 0x00000022082e7223 */ /* 0x040fe20000000035 */
[C---:B------:R-:W-:Y:S01]  /*04b0*/  FFMA R30, R8.reuse, R50, R57 ;  /* 0x00000032081e7223 */ /* 0x040fe20000000039 */
[----:B------:R-:W-:Y:S01]  /*04c0*/  FFMA R26, R8, R54, R27 ;  /* 0x00000036081a7223 */ /* 0x000fe2000000001b */
[C---:B-----5:R-:W-:Y:S02]  /*04d0*/  FFMA R8, R32.reuse, R12, R43 ;  /* 0x0000000c20087223 */ /* 0x060fe4000000002b */
[----:B------:R-:W-:Y:S01]  /*04e0*/  LDS R43, [R2.X4+0x4d0] ;  /* 0x0004d000022b7984 */ /* 0x000fe20000004800 */
[----:B------:R-:W-:-:S03]  /*04f0*/  FFMA R32, R32, R16, R33 ;  /* 0x0000001020207223 */ /* 0x000fc60000000021 */
[----:B------:R-:W3:Y:S01]  /*0500*/  LDS R33, [R2.X4+0x460] ;  /* 0x0004600002217984 */ /* 0x000ee20000004800 */
[C---:B------:R-:W-:Y:S01]  /*0510*/  FFMA R48, R12.reuse, R34, R45 ;  /* 0x000000220c307223 */ /* 0x040fe2000000002d */
[----:B------:R-:W-:Y:S01]  /*0520*/  FFMA R52, R12, R50, R47 ;  /* 0x000000320c347223 */ /* 0x000fe2000000002f */
[C---:B------:R-:W-:Y:S01]  /*0530*/  FFMA R34, R16.reuse, R34, R21 ;  /* 0x0000002210227223 */ /* 0x040fe20000000015 */
[----:B------:R-:W-:Y:S01]  /*0540*/  FFMA R50, R16, R50, R25 ;  /* 0x0000003210327223 */ /* 0x000fe20000000019 */
[-C--:B------:R-:W-:Y:S01]  /*0550*/  FFMA R44, R12, R54.reuse, R31 ;  /* 0x000000360c2c7223 */ /* 0x080fe2000000001f */
[----:B------:R-:W-:Y:S01]  /*0560*/  FFMA R16, R16, R54, R35 ;  /* 0x0000003610107223 */ /* 0x000fe20000000023 */
[C---:B------:R-:W-:Y:S01]  /*0570*/  FFMA R54, R28.reuse, R5, R61 ;  /* 0x000000051c367223 */ /* 0x040fe2000000003d */
[C---:B------:R-:W-:Y:S01]  /*0580*/  FFMA R21, R28.reuse, R9, R4 ;  /* 0x000000091c157223 */ /* 0x040fe20000000004 */
[C---:B------:R-:W-:Y:S01]  /*0590*/  FFMA R25, R28.reuse, R13, R8 ;  /* 0x0000000d1c197223 */ /* 0x040fe20000000008 */
[----:B------:R-:W-:Y:S01]  /*05a0*/  FFMA R27, R28, R17, R32 ;  /* 0x000000111c1b7223 */ /* 0x000fe20000000020 */
[C---:B------:R-:W-:Y:S01]  /*05b0*/  FFMA R28, R24.reuse, R5, R55 ;  /* 0x00000005181c7223 */ /* 0x040fe20000000037 */
[C---:B------:R-:W-:Y:S01]  /*05c0*/  FFMA R31, R24.reuse, R9, R46 ;  /* 0x00000009181f7223 */ /* 0x040fe2000000002e */
[----:B------:R-:W4:Y:S01]  /*05d0*/  LDS R4, [R2.X4+0x540] ;  /* 0x0005400002047984 */ /* 0x000f220000004800 */
[C---:B------:R-:W-:Y:S01]  /*05e0*/  FFMA R51, R24.reuse, R13, R48 ;  /* 0x0000000d18337223 */ /* 0x040fe20000000030 */
[----:B------:R-:W-:Y:S01]  /*05f0*/  FFMA R61, R24, R17, R34 ;  /* 0x00000011183d7223 */ /* 0x000fe20000000022 */
[C---:B------:R-:W-:Y:S01]  /*0600*/  FFMA R34, R22.reuse, R5, R49 ;  /* 0x0000000516227223 */ /* 0x040fe20000000031 */
[----:B------:R-:W5:Y:S01]  /*0610*/  LDS R8, [R2.X4+0x5b0] ;  /* 0x0005b00002087984 */ /* 0x000f620000004800 */
[C---:B------:R-:W-:Y:S01]  /*0620*/  FFMA R35, R22.reuse, R13, R52 ;  /* 0x0000000d16237223 */ /* 0x040fe20000000034 */
[----:B------:R-:W-:Y:S01]  /*0630*/  FFMA R53, R22, R17, R50 ;  /* 0x0000001116357223 */ /* 0x000fe20000000032 */
[----:B0-----:R-:W-:Y:S01]  /*0640*/  FFMA R32, R20, R5, R59 ;  /* 0x0000000514207223 */ /* 0x001fe2000000003b */
[-C--:B------:R-:W-:Y:S01]  /*0650*/  FFMA R57, R22, R9.reuse, R30 ;  /* 0x0000000916397223 */ /* 0x080fe2000000001e */
[----:B------:R-:W0:Y:S01]  /*0660*/  LDS R12, [R2.X4+0x620] ;  /* 0x00062000020c7984 */ /* 0x000e220000004800 */
[C---:B------:R-:W-:Y:S01]  /*0670*/  FFMA R59, R20.reuse, R9, R26 ;  /* 0x00000009143b7223 */ /* 0x040fe2000000001a */
[C---:B------:R-:W-:Y:S01]  /*0680*/  FFMA R13, R20.reuse, R13, R44 ;  /* 0x0000000d140d7223 */ /* 0x040fe2000000002c */
[----:B------:R-:W-:Y:S01]  /*0690*/  FFMA R55, R20, R17, R16 ;  /* 0x0000001114377223 */ /* 0x000fe20000000010 */
[----:B------:R-:W0:Y:S01]  /*06a0*/  LDS R46, [R2.X4+0x690] ;  /* 0x00069000022e7984 */ /* 0x000e220000004800 */
[-C--:B-1----:R-:W-:Y:S01]  /*06b0*/  FFMA R5, R23, R6.reuse, R54 ;  /* 0x0000000617057223 */ /* 0x082fe20000000036 */
[C---:B--2---:R-:W-:Y:S01]  /*06c0*/  FFMA R49, R29.reuse, R6, R28 ;  /* 0x000000061d317223 */ /* 0x044fe2000000001c */
[C---:B------:R-:W-:Y:S01]  /*06d0*/  FFMA R50, R29.reuse, R10, R31 ;  /* 0x0000000a1d327223 */ /* 0x040fe2000000001f */
[C---:B------:R-:W-:Y:S01]  /*06e0*/  FFMA R48, R29.reuse, R14, R51 ;  /* 0x0000000e1d307223 */ /* 0x040fe20000000033 */
[----:B------:R-:W-:Y:S01]  /*06f0*/  FFMA R52, R29, R18, R61 ;  /* 0x000000121d347223 */ /* 0x000fe2000000003d */
[C---:B------:R-:W-:Y:S01]  /*0700*/  FFMA R44, R23.reuse, R10, R21 ;  /* 0x0000000a172c7223 */ /* 0x040fe20000000015 */
[C---:B------:R-:W-:Y:S01]  /*0710*/  FFMA R16, R23.reuse, R14, R25 ;  /* 0x0000000e17107223 */ /* 0x040fe20000000019 */
[-C--:B------:R-:W-:Y:S01]  /*0720*/  FFMA R54, R23, R18.reuse, R27 ;  /* 0x0000001217367223 */ /* 0x080fe2000000001b */
[----:B------:R-:W-:Y:S04]  /*0730*/  LDS R9, [R2.X4+0x700] ;  /* 0x0007000002097984 */ /* 0x000fe80000004800 */
[----:B------:R-:W1:Y:S01]  /*0740*/  LDS.128 R28, [R41+0x1610] ;  /* 0x00161000291c7984 */ /* 0x000e620000000c00 */
[C---:B---3--:R-:W-:Y:S01]  /*0750*/  FFMA R60, R33.reuse, R18, R53 ;  /* 0x00000012213c7223 */ /* 0x048fe20000000035 */
[C---:B------:R-:W-:Y:S01]  /*0760*/  FFMA R51, R33.reuse, R6, R34 ;  /* 0x0000000621337223 */ /* 0x040fe20000000022 */
[C---:B------:R-:W-:Y:S01]  /*0770*/  FFMA R56, R33.reuse, R10, R57 ;  /* 0x0000000a21387223 */ /* 0x040fe20000000039 */
[----:B------:R-:W2:Y:S01]  /*0780*/  LDS.128 R20, [R41+0xe10] ;  /* 0x000e100029147984 */ /* 0x000ea20000000c00 */
[----:B------:R-:W-:Y:S01]  /*0790*/  FFMA R58, R33, R14, R35 ;  /* 0x0000000e213a7223 */ /* 0x000fe20000000023 */
[----:B------:R-:W-:-:S02]  /*07a0*/  FFMA R53, R43, R6, R32 ;  /* 0x000000062b357223 */ /* 0x000fc40000000020 */
[----:B------:R-:W-:Y:S04]  /*07b0*/  LDS R17, [R2.X4+0x770] ;  /* 0x0007700002117984 */ /* 0x000fe80000004800 */
[----:B------:R-:W3:Y:S04]  /*07c0*/  LDS.128 R24, [R41+0x1210] ;  /* 0x0012100029187984 */ /* 0x000ee80000000c00 */
[----:B------:R-:W3:Y:S04]  /*07d0*/  LDS.128 R32, [R41+0x1a10] ;  /* 0x001a100029207984 */ /* 0x000ee80000000c00 */
[----:B------:R-:W3:Y:S04]  /*07e0*/  LDS R47, [R2.X4+0x7e0] ;  /* 0x0007e000022f7984 */ /* 0x000ee80000004800 */
[----:B------:R-:W3:Y:S04]  /*07f0*/  LDS R45, [R2.X4+0x850] ;  /* 0x00085000022d7984 */ /* 0x000ee80000004800 */
[----:B------:R-:W3:Y:S01]  /*0800*/  LDS R6, [R2.X4+0x8c0] ;  /* 0x0008c00002067984 */ /* 0x000ee20000004800 */
        /* <DEDUP_REMOVED lines=8> */
[----:B------:R-:W4:Y:S01]  /*0890*/  LDS R4, [R2.X4+0x930] ;  /* 0x0009300002047984 */ /* 0x000f220000004800 */
[C---:B------:R-:W-:Y:S01]  /*08a0*/  FFMA R13, R8.reuse, R11, R50 ;  /* 0x0000000b080d7223 */ /* 0x040fe20000000032 */
[C---:B------:R-:W-:Y:S01]  /*08b0*/  FFMA R5, R8.reuse, R15, R48 ;  /* 0x0000000f08057223 */ /* 0x040fe20000000030 */
[----:B------:R-:W-:Y:S01]  /*08c0*/  FFMA R43, R8, R19, R52 ;  /* 0x00000013082b7223 */ /* 0x000fe20000000034 */
[C---:B0-----:R-:W-:Y:S01]  /*08d0*/  FFMA R48, R12.reuse, R7, R51 ;  /* 0x000000070c307223 */ /* 0x041fe20000000033 */
[----:B------:R-:W0:Y:S01]  /*08e0*/  LDS R8, [R2.X4+0x9a0] ;  /* 0x0009a00002087984 */ /* 0x000e220000004800 */
[C---:B------:R-:W-:Y:S01]  /*08f0*/  FFMA R56, R12.reuse, R11, R56 ;  /* 0x0000000b0c387223 */ /* 0x040fe20000000038 */
[C---:B------:R-:W-:Y:S01]  /*0900*/  FFMA R58, R12.reuse, R15, R58 ;  /* 0x0000000f0c3a7223 */ /* 0x040fe2000000003a */
[----:B------:R-:W-:Y:S01]  /*0910*/  FFMA R60, R12, R19, R60 ;  /* 0x000000130c3c7223 */ /* 0x000fe2000000003c */
[C---:B------:R-:W-:Y:S01]  /*0920*/  FFMA R50, R46.reuse, R7, R53 ;  /* 0x000000072e327223 */ /* 0x040fe20000000035 */
[----:B------:R-:W5:Y:S01]  /*0930*/  LDS R12, [R2.X4+0xa10] ;  /* 0x000a1000020c7984 */ /* 0x000f620000004800 */
[C---:B------:R-:W-:Y:S01]  /*0940*/  FFMA R10, R46.reuse, R11, R10 ;  /* 0x0000000b2e0a7223 */ /* 0x040fe2000000000a */
[C---:B------:R-:W-:Y:S01]  /*0950*/  FFMA R14, R46.reuse, R15, R14 ;  /* 0x0000000f2e0e7223 */ /* 0x040fe2000000000e */
[C---:B-1----:R-:W-:Y:S01]  /*0960*/  FFMA R16, R9.reuse, R28, R16 ;  /* 0x0000001c09107223 */ /* 0x042fe20000000010 */
[----:B------:R-:W-:Y:S01]  /*0970*/  FFMA R62, R46, R19, R62 ;  /* 0x000000132e3e7223 */ /* 0x000fe2000000003e */
[----:B------:R-:W1:Y:S01]  /*0980*/  LDS R15, [R2.X4+0xa80] ;  /* 0x000a8000020f7984 */ /* 0x000e620000004800 */
[C---:B--2---:R-:W-:Y:S01]  /*0990*/  FFMA R51, R9.reuse, R20, R18 ;  /* 0x0000001409337223 */ /* 0x044fe20000000012 */
[C---:B---3--:R-:W-:Y:S01]  /*09a0*/  FFMA R44, R9.reuse, R24, R44 ;  /* 0x00000018092c7223 */ /* 0x048fe2000000002c */
[-C--:B------:R-:W-:Y:S01]  /*09b0*/  FFMA R18, R24, R17.reuse, R13 ;  /* 0x0000001118127223 */ /* 0x080fe2000000000d */
[----:B------:R-:W2:Y:S01]  /*09c0*/  LDS R7, [R2.X4+0xaf0] ;  /* 0x000af00002077984 */ /* 0x000ea20000004800 */
[----:B------:R-:W-:Y:S01]  /*09d0*/  FFMA R54, R9, R32, R54 ;  /* 0x0000002009367223 */ /* 0x000fe20000000036 */
[----:B------:R-:W-:-:S02]  /*09e0*/  FFMA R49, R20, R17, R49 ;  /* 0x0000001114317223 */ /* 0x000fc40000000031 */
[----:B------:R-:W3:Y:S01]  /*09f0*/  LDS R11, [R2.X4+0xb60] ;  /* 0x000b6000020b7984 */ /* 0x000ee20000004800 */
[-C--:B------:R-:W-:Y:S01]  /*0a00*/  FFMA R19, R20, R47.reuse, R48 ;  /* 0x0000002f14137223 */ /* 0x080fe20000000030 */
[-C--:B------:R-:W-:Y:S01]  /*0a10*/  FFMA R56, R24, R47.reuse, R56 ;  /* 0x0000002f18387223 */ /* 0x080fe20000000038 */
[----:B------:R-:W-:Y:S01]  /*0a20*/  FFMA R58, R28, R47, R58 ;  /* 0x0000002f1c3a7223 */ /* 0x000fe2000000003a */
[----:B------:R-:W-:Y:S01]  /*0a30*/  FFMA R53, R20, R45, R50 ;  /* 0x0000002d14357223 */ /* 0x000fe20000000032 */
[----:B------:R-:W3:Y:S01]  /*0a40*/  LDS R13, [R2.X4+0xbd0] ;  /* 0x000bd000020d7984 */ /* 0x000ee20000004800 */
[----:B------:R-:W-:Y:S01]  /*0a50*/  FFMA R20, R28, R17, R5 ;  /* 0x000000111c147223 */ /* 0x000fe20000000005 */
[-C--:B------:R-:W-:Y:S01]  /*0a60*/  FFMA R24, R24, R45.reuse, R10 ;  /* 0x0000002d18187223 */ /* 0x080fe2000000000a */
[----:B------:R-:W-:Y:S01]  /*0a70*/  FFMA R28, R28, R45, R14 ;  /* 0x0000002d1c1c7223 */ /* 0x000fe2000000000e */
[C---:B------:R-:W-:Y:S01]  /*0a80*/  FFMA R46, R32.reuse, R17, R43 ;  /* 0x00000011202e7223 */ /* 0x040fe2000000002b */
[C---:B------:R-:W-:Y:S01]  /*0a90*/  FFMA R60, R32.reuse, R47, R60 ;  /* 0x0000002f203c7223 */ /* 0x040fe2000000003c */
[----:B------:R-:W-:Y:S01]  /*0aa0*/  FFMA R62, R32, R45, R62 ;  /* 0x0000002d203e7223 */ /* 0x000fe2000000003e */
[C---:B------:R-:W-:Y:S01]  /*0ab0*/  FFMA R9, R6.reuse, R29, R16 ;  /* 0x0000001d06097223 */ /* 0x040fe20000000010 */
[----:B------:R-:W3:Y:S01]  /*0ac0*/  LDS R10, [R2.X4+0xc40] ;  /* 0x000c4000020a7984 */ /* 0x000ee20000004800 */
[C---:B------:R-:W-:Y:S01]  /*0ad0*/  FFMA R32, R6.reuse, R21, R51 ;  /* 0x0000001506207223 */ /* 0x040fe20000000033 */
[C---:B------:R-:W-:Y:S01]  /*0ae0*/  FFMA R5, R6.reuse, R25, R44 ;  /* 0x0000001906057223 */ /* 0x040fe2000000002c */
[-C--:B------:R-:W-:Y:S01]  /*0af0*/  FFMA R17, R6, R33.reuse, R54 ;  /* 0x0000002106117223 */ /* 0x080fe20000000036 */
[----:B------:R-:W3:Y:S04]  /*0b00*/  LDS R14, [R2.X4+0xcb0] ;  /* 0x000cb000020e7984 */ /* 0x000ee80000004800 */
[----:B------:R-:W3:Y:S04]  /*0b10*/  LDS R16, [R2.X4+0xd20] ;  /* 0x000d200002107984 */ /* 0x000ee80000004800 */
[----:B------:R-:W3:Y:S01]  /*0b20*/  LDS R6, [R2.X4+0xd90] ;  /* 0x000d900002067984 */ /* 0x000ee20000004800 */
[C---:B----4-:R-:W-:Y:S01]  /*0b30*/  FFMA R47, R4.reuse, R33, R46 ;  /* 0x00000021042f7223 */ /* 0x050fe2000000002e */
[-C--:B------:R-:W-:Y:S01]  /*0b40*/  FFMA R44, R4, R21.reuse, R49 ;  /* 0x00000015042c7223 */ /* 0x080fe20000000031 */
[----:B0-----:R-:W-:Y:S01]  /*0b50*/  FFMA R46, R8, R21, R19 ;  /* 0x00000015082e7223 */ /* 0x001fe20000000013 */
[C---:B------:R-:W-:Y:S01]  /*0b60*/  FFMA R43, R4.reuse, R25, R18 ;  /* 0x00000019042b7223 */ /* 0x040fe20000000012 */
[----:B------:R-:W-:Y:S01]  /*0b70*/  FFMA R45, R4, R29, R20 ;  /* 0x0000001d042d7223 */ /* 0x000fe20000000014 */
[C---:B------:R-:W-:Y:S01]  /*0b80*/  FFMA R19, R8.reuse, R25, R56 ;  /* 0x0000001908137223 */ /* 0x040fe20000000038 */
[C---:B------:R-:W-:Y:S01]  /*0b90*/  FFMA R51, R8.reuse, R29, R58 ;  /* 0x0000001d08337223 */ /* 0x040fe2000000003a */
[----:B------:R-:W-:Y:S01]  /*0ba0*/  FFMA R57, R8, R33, R60 ;  /* 0x0000002108397223 */ /* 0x000fe2000000003c */
[C---:B-----5:R-:W-:Y:S01]  /*0bb0*/  FFMA R48, R12.reuse, R21, R53 ;  /* 0x000000150c307223 */ /* 0x060fe20000000035 */
[C---:B------:R-:W-:Y:S01]  /*0bc0*/  FFMA R25, R12.reuse, R25, R24 ;  /* 0x000000190c197223 */ /* 0x040fe20000000018 */
[C---:B------:R-:W-:Y:S01]  /*0bd0*/  FFMA R21, R12.reuse, R29, R28 ;  /* 0x0000001d0c157223 */ /* 0x040fe2000000001c */
[----:B------:R-:W-:Y:S01]  /*0be0*/  FFMA R33, R12, R33, R62 ;  /* 0x000000210c217223 */ /* 0x000fe2000000003e */
[-C--:B-1----:R-:W-:Y:S01]  /*0bf0*/  FFMA R55, R15, R22.reuse, R32 ;  /* 0x000000160f377223 */ /* 0x082fe20000000020 */
[----:B--2---:R-:W-:Y:S01]  /*0c00*/  FFMA R49, R7, R22, R44 ;  /* 0x0000001607317223 */ /* 0x004fe2000000002c */
[C---:B------:R-:W-:Y:S01]  /*0c10*/  FFMA R4, R15.reuse, R26, R5 ;  /* 0x0000001a0f047223 */ /* 0x040fe20000000005 */
[C---:B------:R-:W-:Y:S01]  /*0c20*/  FFMA R8, R15.reuse, R30, R9 ;  /* 0x0000001e0f087223 */ /* 0x040fe20000000009 */
[----:B------:R-:W-:Y:S01]  /*0c30*/  FFMA R12, R15, R34, R17 ;  /* 0x000000220f0c7223 */ /* 0x000fe20000000011 */
[C---:B------:R-:W-:Y:S01]  /*0c40*/  FFMA R18, R7.reuse, R26, R43 ;  /* 0x0000001a07127223 */ /* 0x040fe2000000002b */
[C---:B------:R-:W-:Y:S01]  /*0c50*/  FFMA R20, R7.reuse, R30, R45 ;  /* 0x0000001e07147223 */ /* 0x040fe2000000002d */
[----:B------:R-:W-:Y:S01]  /*0c60*/  FFMA R24, R7, R34, R47 ;  /* 0x0000002207187223 */ /* 0x000fe2000000002f */
[C---:B---3--:R-:W-:Y:S01]  /*0c70*/  FFMA R28, R11.reuse, R26, R19 ;  /* 0x0000001a0b1c7223 */ /* 0x048fe20000000013 */
[C---:B------:R-:W-:Y:S01]  /*0c80*/  FFMA R32, R11.reuse, R30, R51 ;  /* 0x0000001e0b207223 */ /* 0x040fe20000000033 */
[C---:B------:R-:W-:Y:S01]  /*0c90*/  FFMA R44, R11.reuse, R34, R57 ;  /* 0x000000220b2c7223 */ /* 0x040fe20000000039 */
[-C--:B------:R-:W-:Y:S01]  /*0ca0*/  FFMA R29, R11, R22.reuse, R46 ;  /* 0x000000160b1d7223 */ /* 0x080fe2000000002e */
[C---:B------:R-:W-:Y:S01]  /*0cb0*/  FFMA R59, R13.reuse, R22, R48 ;  /* 0x000000160d3b7223 */ /* 0x040fe20000000030 */
[C---:B------:R-:W-:Y:S01]  /*0cc0*/  FFMA R26, R13.reuse, R26, R25 ;  /* 0x0000001a0d1a7223 */ /* 0x040fe20000000019 */
[C---:B------:R-:W-:Y:S01]  /*0cd0*/  FFMA R30, R13.reuse, R30, R21 ;  /* 0x0000001e0d1e7223 */ /* 0x040fe20000000015 */
[----:B------:R-:W-:Y:S01]  /*0ce0*/  FFMA R34, R13, R34, R33 ;  /* 0x000000220d227223 */ /* 0x000fe20000000021 */
[C---:B------:R-:W-:Y:S01]  /*0cf0*/  FFMA R51, R10.reuse, R27, R4 ;  /* 0x0000001b0a337223 */ /* 0x040fe20000000004 */
[C---:B------:R-:W-:Y:S01]  /*0d00*/  FFMA R43, R10.reuse, R31, R8 ;  /* 0x0000001f0a2b7223 */ /* 0x040fe20000000008 */
[----:B------:R-:W-:Y:S01]  /*0d10*/  FFMA R33, R10, R35, R12 ;  /* 0x000000230a217223 */ /* 0x000fe2000000000c */
[C---:B------:R-:W-:Y:S01]  /*0d20*/  FFMA R53, R14.reuse, R27, R18 ;  /* 0x0000001b0e357223 */ /* 0x040fe20000000012 */
[C---:B------:R-:W-:Y:S01]  /*0d30*/  FFMA R45, R14.reuse, R31, R20 ;  /* 0x0000001f0e2d7223 */ /* 0x040fe20000000014 */
[----:B------:R-:W-:Y:S01]  /*0d40*/  FFMA R21, R14, R35, R24 ;  /* 0x000000230e157223 */ /* 0x000fe20000000018 */
[----:B------:R-:W-:Y:S01]  /*0d50*/  FFMA R55, R10, R23, R55 ;  /* 0x000000170a377223 */ /* 0x000fe20000000037 */
[C---:B------:R-:W-:Y:S01]  /*0d60*/  FFMA R57, R16.reuse, R27, R28 ;  /* 0x0000001b10397223 */ /* 0x040fe2000000001c */
[C---:B------:R-:W-:Y:S01]  /*0d70*/  FFMA R47, R16.reuse, R31, R32 ;  /* 0x0000001f102f7223 */ /* 0x040fe20000000020 */
[----:B------:R-:W-:Y:S01]  /*0d80*/  FFMA R25, R16, R35, R44 ;  /* 0x0000002310197223 */ /* 0x000fe2000000002c */
[-C--:B------:R-:W-:Y:S01]  /*0d90*/  FFMA R49, R14, R23.reuse, R49 ;  /* 0x000000170e317223 */ /* 0x080fe20000000031 */
[-C--:B------:R-:W-:Y:S01]  /*0da0*/  FFMA R29, R16, R23.reuse, R29 ;  /* 0x00000017101d7223 */ /* 0x080fe2000000001d */
[C---:B------:R-:W-:Y:S01]  /*0db0*/  FFMA R59, R6.reuse, R23, R59 ;  /* 0x00000017063b7223 */ /* 0x040fe2000000003b */
[C---:B------:R-:W-:Y:S01]  /*0dc0*/  FFMA R27, R6.reuse, R27, R26 ;  /* 0x0000001b061b7223 */ /* 0x040fe2000000001a */
[C---:B------:R-:W-:Y:S01]  /*0dd0*/  FFMA R31, R6.reuse, R31, R30 ;  /* 0x0000001f061f7223 */ /* 0x040fe2000000001e */
[----:B------:R-:W-:Y:S01]  /*0de0*/  FFMA R35, R6, R35, R34 ;  /* 0x0000002306237223 */ /* 0x000fe20000000022 */
[----:B------:R-:W-:Y:S05]  /*0df0*/  @!P1 BRA `(.L_x_11) ;  /* 0xfffff42000009947 */ /* 0x000fea000383ffff */
[----:B------:R-:W0:Y:S01]  /*0e00*/  S2R R0, SR_CTAID.Z ;  /* 0x0000000000007919 */ /* 0x000e220000002700 */
[----:B------:R-:W-:Y:S01]  /*0e10*/  IMAD R2, R37, 0x310, R2 ;  /* 0x0000031025027824 */ /* 0x000fe200078e0202 */
[----:B0-----:R-:W-:-:S03]  /*0e20*/  LEA R5, R0, R37, 0x7 ;  /* 0x0000002500057211 */ /* 0x001fc600078e38ff */
[----:B------:R-:W-:Y:S02]  /*0e30*/  IMAD R2, R0, 0x18800, R2 ;  /* 0x0001880000027824 */ /* 0x000fe400078e0202 */
[----:B------:R-:W-:-:S04]  /*0e40*/  IMAD.WIDE R4, R5, R42, c[0x0][0x178] ;  /* 0x00005e0005047625 */ /* 0x000fc800078e022a */
[----:B------:R-:W-:Y:S01]  /*0e50*/  IMAD R39, R39, 0x70, R2 ;  /* 0x0000007027277824 */ /* 0x000fe200078e0202 */
[----:B------:R0:W2:Y:S03]  /*0e60*/  LDG.E.CONSTANT R18, [R4.64] ;  /* 0x0000000404127981 */ /* 0x0000a6000c1e9900 */
[----:B------:R-:W-:Y:S01]  /*0e70*/  IMAD.WIDE R2, R39, R42, c[0x0][0x180] ;  /* 0x0000600027027625 */ /* 0x000fe200078e022a */
[----:B------:R0:W3:Y:S04]  /*0e80*/  LDG.E.CONSTANT R12, [R4.64+0x80] ;  /* 0x00008004040c7981 */ /* 0x0000e8000c1e9900 */
[----:B------:R-:W4:Y:S04]  /*0e90*/  LDG.E.CONSTANT R20, [R2.64] ;  /* 0x0000000402147981 */ /* 0x000f28000c1e9900 */
        /* <DEDUP_REMOVED lines=16> */
[----:B------:R5:W5:Y:S01]  /*0fa0*/  LDG.E.CONSTANT R7, [R2.64+0x49950] ;  /* 0x0499500402077981 */ /* 0x000b62000c1e9900 */
[--C-:B--2---:R-:W-:Y:S01]  /*0fb0*/  FADD R55, R55, R18.reuse ;  /* 0x0000001237377221 */ /* 0x104fe20000000000 */
[----:B------:R-:W-:Y:S01]  /*0fc0*/  FADD R29, R29, R18 ;  /* 0x000000121d1d7221 */ /* 0x000fe20000000000 */
[--C-:B---3--:R-:W-:Y:S01]  /*0fd0*/  FADD R51, R51, R12.reuse ;  /* 0x0000000c33337221 */ /* 0x108fe20000000000 */
[----:B------:R-:W-:Y:S01]  /*0fe0*/  FADD R34, R57, R12 ;  /* 0x0000000c39227221 */ /* 0x000fe20000000000 */
[----:B----4-:R-:W-:Y:S01]  /*0ff0*/  FADD R20, R55, R20 ;  /* 0x0000001437147221 */ /* 0x010fe20000000000 */
[----:B-----5:R-:W-:-:S04]  /*1000*/  FADD R2, R21, R16 ;  /* 0x0000001015027221 */ /* 0x020fc80000000000 */
[----:B------:R-:W-:Y:S01]  /*1010*/  FMNMX R3, RZ, R20, !PT ;  /* 0x00000014ff037209 */ /* 0x000fe20007800000 */
[----:B------:R-:W-:Y:S01]  /*1020*/  FADD R15, R43, R14 ;  /* 0x0000000e2b0f7221 */ /* 0x000fe20000000000 */
[----:B------:R-:W-:Y:S01]  /*1030*/  IMAD.WIDE R42, R39, R42, c[0x0][0x160] ;  /* 0x00005800272a7625 */ /* 0x000fe200078e022a */
[--C-:B------:R-:W-:Y:S01]  /*1040*/  FADD R53, R53, R12.reuse ;  /* 0x0000000c35357221 */ /* 0x100fe20000000000 */
[----:B------:R-:W-:Y:S01]  /*1050*/  FADD R27, R27, R12 ;  /* 0x0000000c1b1b7221 */ /* 0x000fe20000000000 */
[----:B------:R-:W-:Y:S01]  /*1060*/  FADD R22, R51, R22 ;  /* 0x0000001633167221 */ /* 0x000fe20000000000 */
[--C-:B------:R-:W-:Y:S01]  /*1070*/  FADD R33, R33, R16.reuse ;  /* 0x0000001021217221 */ /* 0x100fe20000000000 */
[----:B------:R-:W-:Y:S01]  /*1080*/  FADD R25, R25, R16 ;  /* 0x0000001019197221 */ /* 0x000fe20000000000 */
[----:B------:R-:W-:Y:S01]  /*1090*/  FADD R2, R2, R11 ;  /* 0x0000000b02027221 */ /* 0x000fe20000000000 */
[--C-:B------:R-:W-:Y:S01]  /*10a0*/  FADD R32, R45, R14.reuse ;  /* 0x0000000e2d207221 */ /* 0x100fe20000000000 */
[----:B------:R-:W-:Y:S01]  /*10b0*/  FADD R47, R47, R14 ;  /* 0x0000000e2f2f7221 */ /* 0x000fe20000000000 */
[----:B------:R-:W-:Y:S01]  /*10c0*/  FADD R10, R29, R10 ;  /* 0x0000000a1d0a7221 */ /* 0x000fe20000000000 */
[----:B------:R-:W-:Y:S01]  /*10d0*/  FADD R12, R31, R14 ;  /* 0x0000000e1f0c7221 */ /* 0x000fe20000000000 */
[----:B------:R-:W-:Y:S01]  /*10e0*/  FADD R16, R35, R16 ;  /* 0x0000001023107221 */ /* 0x000fe20000000000 */
[----:B------:R-:W-:Y:S01]  /*10f0*/  FADD R34, R34, R9 ;  /* 0x0000000922227221 */ /* 0x000fe20000000000 */
[--C-:B------:R-:W-:Y:S01]  /*1100*/  FADD R49, R49, R18.reuse ;  /* 0x0000001231317221 */ /* 0x100fe20000000000 */
[----:B------:R-:W-:Y:S01]  /*1110*/  FADD R59, R59, R18 ;  /* 0x000000123b3b7221 */ /* 0x000fe20000000000 */
[----:B------:R0:W-:Y:S01]  /*1120*/  STG.E [R42.64], R3 ;  /* 0x000000032a007986 */ /* 0x0001e2000c101904 */
[----:B------:R-:W-:Y:S01]  /*1130*/  FADD R24, R15, R24 ;  /* 0x000000180f187221 */ /* 0x000fe20000000000 */
[----:B------:R-:W-:-:S02]  /*1140*/  FMNMX R15, RZ, R22, !PT ;  /* 0x00000016ff0f7209 */ /* 0x000fc40007800000 */
[----:B------:R-:W-:Y:S01]  /*1150*/  FMNMX R9, RZ, R10, !PT ;  /* 0x0000000aff097209 */ /* 0x000fe20007800000 */
[----:B------:R-:W-:Y:S01]  /*1160*/  FADD R26, R33, R26 ;  /* 0x0000001a211a7221 */ /* 0x000fe20000000000 */
[----:B------:R-:W-:Y:S01]  /*1170*/  FMNMX R11, RZ, R34, !PT ;  /* 0x00000022ff0b7209 */ /* 0x000fe20007800000 */
        /* <DEDUP_REMOVED lines=17> */
[----:B------:R-:W-:Y:S02]  /*1290*/  FMNMX R13, RZ, R13, !PT ;  /* 0x0000000dff0d7209 */ /* 0x000fe40007800000 */
[----:B------:R-:W-:Y:S01]  /*12a0*/  FMNMX R5, RZ, R6, !PT ;  /* 0x00000006ff057209 */ /* 0x000fe20007800000 */
[----:B------:R3:W-:Y:S01]  /*12b0*/  STG.E [R42.64+0x188e0], R11 ;  /* 0x0188e00b2a007986 */ /* 0x0007e2000c101904 */
[----:B0-----:R-:W-:-:S02]  /*12c0*/  FMNMX R15, RZ, R8, !PT ;  /* 0x00000008ff0f7209 */ /* 0x001fc40007800000 */
[----:B------:R-:W-:Y:S02]  /*12d0*/  FMNMX R7, RZ, R4, !PT ;  /* 0x00000004ff077209 */ /* 0x000fe40007800000 */
        /* <DEDUP_REMOVED lines=15> */
.L_x_12:
        /* <DEDUP_REMOVED lines=11> */
.L_x_117:


//--------------------- .text.tvmgen_default_fused_nn_conv2d_add_nn_relu_5_kernel --------------------------
	.section	.text.tvmgen_default_fused_nn_conv2d_add_nn_relu_5_kernel,"ax",@progbits
	.sectionflags	@"SHF_BARRIERS=1"
	.sectioninfo	@"SHI_REGISTERS=40"
	.align	128
        .global         tvmgen_default_fused_nn_conv2d_add_nn_relu_5_kernel
        .type           tvmgen_default_fused_nn_conv2d_add_nn_relu_5_kernel,@function
        .size           tvmgen_default_fused_nn_conv2d_add_nn_relu_5_kernel,(.L_x_118 - tvmgen_default_fused_nn_conv2d_add_nn_relu_5_kernel)
        .other          tvmgen_default_fused_nn_conv2d_add_nn_relu_5_kernel,@"STO_CUDA_ENTRY STV_DEFAULT"
tvmgen_default_fused_nn_conv2d_add_nn_relu_5_kernel:
.text.tvmgen_default_fused_nn_conv2d_add_nn_relu_5_kernel:
[----:B------:R-:W-:Y:S02]  /*0000*/  MOV R1, c[0x0][0x28] ;  /* 0x00000a0000017a02 */ /* 0x000fe40000000f00 */
[----:B------:R-:W0:Y:S01]  /*0010*/  S2R R0, SR_TID.X ;  /* 0x0000000000007919 */ /* 0x000e220000002100 */
[----:B------:R-:W-:Y:S01]  /*0020*/  MOV R22, 0x4 ;  /* 0x0000000400167802 */ /* 0x000fe20000000f00 */
[----:B------:R-:W-:Y:S01]  /*0030*/  ULDC.64 UR4, c[0x0][0x118] ;  /* 0x0000460000047ab9 */ /* 0x000fe20000000a00 */
[----:B------:R-:W-:Y:S01]  /*0040*/  MOV R30, RZ ;  /* 0x000000ff001e7202 */ /* 0x000fe20000000f00 */
[----:B------:R-:W1:Y:S01]  /*0050*/  S2R R3, SR_TID.Z ;  /* 0x0000000000037919 */ /* 0x000e620000002300 */
[----:B------:R-:W-:Y:S02]  /*0060*/  MOV R19, RZ ;  /* 0x000000ff00137202 */ /* 0x000fe40000000f00 */
[----:B------:R-:W-:Y:S01]  /*0070*/  MOV R17, RZ ;  /* 0x000000ff00117202 */ /* 0x000fe20000000f00 */
[----:B------:R-:W2:Y:S01]  /*0080*/  S2R R2, SR_CTAID.Z ;  /* 0x0000000000027919 */ /* 0x000ea20000002700 */
[----:B------:R-:W-:Y:S02]  /*0090*/  MOV R15, RZ ;  /* 0x000000ff000f7202 */ /* 0x000fe40000000f00 */
[----:B------:R-:W-:Y:S01]  /*00a0*/  MOV R13, RZ ;  /* 0x000000ff000d7202 */ /* 0x000fe20000000f00 */
[----:B------:R-:W3:Y:S01]  /*00b0*/  S2R R20, SR_CTAID.Y ;  /* 0x0000000000147919 */ /* 0x000ee20000002600 */
[----:B0-----:R-:W-:-:S04]  /*00c0*/  SHF.L.U32 R4, R0, 0x6, RZ ;  /* 0x0000000600047819 */ /* 0x001fc800000006ff */
[----:B------:R-:W-:Y:S01]  /*00d0*/  LOP3.LUT R4, R4, 0xfffffe00, RZ, 0xc0, !PT ;  /* 0xfffffe0004047812 */ /* 0x000fe200078ec0ff */
[C-C-:B-1----:R-:W-:Y:S01]  /*00e0*/  IMAD R28, R3.reuse, 0x1c, R0.reuse ;  /* 0x0000001c031c7824 */ /* 0x142fe200078e0200 */
[C---:B------:R-:W-:Y:S02]  /*00f0*/  LOP3.LUT R5, R3.reuse, 0x1, RZ, 0xc0, !PT ;  /* 0x0000000103057812 */ /* 0x040fe400078ec0ff */
[----:B--2---:R-:W-:Y:S02]  /*0100*/  LEA R7, R2, R3, 0x4 ;  /* 0x0000000302077211 */ /* 0x004fe400078e20ff */
[----:B------:R-:W-:Y:S02]  /*0110*/  LEA R21, R3, 0x700, 0x5 ;  /* 0x0000070003157811 */ /* 0x000fe400078e28ff */
[----:B------:R-:W-:Y:S01]  /*0120*/  LEA R6, R7, R4, 0xa ;  /* 0x0000000407067211 */ /* 0x000fe200078e50ff */
[----:B------:R-:W-:Y:S01]  /*0130*/  IMAD R7, R5, 0x1c, R0 ;  /* 0x0000001c05077824 */ /* 0x000fe200078e0200 */
[----:B------:R-:W-:-:S02]  /*0140*/  SHF.R.S32.HI R4, RZ, 0x1, R3 ;  /* 0x00000001ff047819 */ /* 0x000fc40000011403 */
[----:B------:R-:W-:-:S03]  /*0150*/  LOP3.LUT R5, R0, 0x7, RZ, 0xc0, !PT ;  /* 0x0000000700057812 */ /* 0x000fc600078ec0ff */
[----:B------:R-:W-:Y:S01]  /*0160*/  IMAD R7, R4, 0x310, R7 ;  /* 0x0000031004077824 */ /* 0x000fe200078e0207 */
[----:B------:R-:W-:Y:S02]  /*0170*/  IADD3 R5, R5, R6, RZ ;  /* 0x0000000605057210 */ /* 0x000fe40007ffe0ff */
[----:B------:R-:W-:Y:S01]  /*0180*/  LEA.HI.SX32 R4, R0, R3, 0x1c ;  /* 0x0000000300047211 */ /* 0x000fe200078fe2ff */
[----:B---3--:R-:W-:Y:S02]  /*0190*/  IMAD R7, R20, 0x38, R7 ;  /* 0x0000003814077824 */ /* 0x008fe400078e0207 */
[----:B------:R-:W-:Y:S01]  /*01a0*/  IMAD.WIDE R24, R5, R22, c[0x0][0x170] ;  /* 0x00005c0005187625 */ /* 0x000fe200078e0216 */
[----:B------:R-:W-:-:S03]  /*01b0*/  ISETP.GE.AND P0, PT, R4, 0x10, PT ;  /* 0x000000100400780c */ /* 0x000fc60003f06270 */
[----:B------:R-:W-:Y:S01]  /*01c0*/  IMAD.WIDE R22, R7, R22, c[0x0][0x168] ;  /* 0x00005a0007167625 */ /* 0x000fe200078e0216 */
[----:B------:R-:W-:Y:S02]  /*01d0*/  MOV R26, R24 ;  /* 0x00000018001a7202 */ /* 0x000fe40000000f00 */
[----:B------:R-:W-:-:S13]  /*01e0*/  ISETP.LT.AND P0, PT, R0, 0x10, !P0 ;  /* 0x000000100000780c */ /* 0x000fda0004701270 */
.L_x_13:
[----:B------:R-:W-:Y:S01]  /*01f0*/  @P0 MOV R24, R26 ;  /* 0x0000001a00180202 */ /* 0x000fe20000000f00 */
[----:B------:R0:W2:Y:S04]  /*0200*/  LDG.E.CONSTANT R31, [R22.64] ;  /* 0x00000004161f7981 */ /* 0x0000a8000c1e9900 */
[----:B------:R1:W3:Y:S01]  /*0210*/  @P0 LDG.E.CONSTANT R12, [R24.64] ;  /* 0x00000004180c0981 */ /* 0x0002e2000c1e9900 */
[----:B------:R-:W-:Y:S01]  /*0220*/  @P0 IMAD R33, R3, -0xc, R28 ;  /* 0xfffffff403210824 */ /* 0x000fe200078e021c */
[----:B------:R-:W-:-:S02]  /*0230*/  IADD3 R30, R30, 0x1, RZ ;  /* 0x000000011e1e7810 */ /* 0x000fc40007ffe0ff */
[----:B------:R-:W-:Y:S01]  /*0240*/  BAR.SYNC.DEFER_BLOCKING 0x0 ;  /* 0x0000000000007b1d */ /* 0x000fe20000010000 */
[----:B------:R-:W-:Y:S02]  /*0250*/  IADD3 R26, P2, R26, 0x20, RZ ;  /* 0x000000201a1a7810 */ /* 0x000fe40007f5e0ff */
[----:B------:R-:W-:Y:S02]  /*0260*/  ISETP.NE.AND P1, PT, R30, 0x40, PT ;  /* 0x000000401e00780c */ /* 0x000fe40003f25270 */
[----:B0-----:R-:W-:Y:S02]  /*0270*/  IADD3 R22, P3, R22, 0x6200, RZ ;  /* 0x0000620016167810 */ /* 0x001fe40007f7e0ff */
[----:B-1----:R-:W-:Y:S02]  /*0280*/  IADD3.X R25, RZ, R25, RZ, P2, !PT ;  /* 0x00000019ff197210 */ /* 0x002fe400017fe4ff */
[----:B------:R-:W-:Y:S01]  /*0290*/  IADD3.X R23, RZ, R23, RZ, P3, !PT ;  /* 0x00000017ff177210 */ /* 0x000fe20001ffe4ff */
[----:B--2---:R-:W-:Y:S04]  /*02a0*/  STS [R28.X4], R31 ;  /* 0x0000001f1c007388 */ /* 0x004fe80000004800 */
[----:B---3--:R-:W-:Y:S04]  /*02b0*/  @P0 STS [R33.X4+0x700], R12 ;  /* 0x0007000c21000388 */ /* 0x008fe80000004800 */
[----:B------:R-:W-:Y:S06]  /*02c0*/  BAR.SYNC.DEFER_BLOCKING 0x0 ;  /* 0x0000000000007b1d */ /* 0x000fec0000010000 */
[----:B------:R-:W-:Y:S04]  /*02d0*/  LDS R14, [R0.X4] ;  /* 0x00000000000e7984 */ /* 0x000fe80000004800 */
[----:B------:R-:W0:Y:S04]  /*02e0*/  LDS.128 R4, [R21] ;  /* 0x0000000015047984 */ /* 0x000e280000000c00 */
[----:B------:R-:W1:Y:S04]  /*02f0*/  LDS.128 R8, [R21+0x200] ;  /* 0x0002000015087984 */ /* 0x000e680000000c00 */
[----:B------:R-:W2:Y:S04]  /*0300*/  LDS R16, [R0.X4+0x70] ;  /* 0x0000700000107984 */ /* 0x000ea80000004800 */
[----:B------:R-:W3:Y:S04]  /*0310*/  LDS R35, [R0.X4+0xe0] ;  /* 0x0000e00000237984 */ /* 0x000ee80000004800 */
[----:B------:R-:W4:Y:S04]  /*0320*/  LDS R37, [R0.X4+0x150] ;  /* 0x0001500000257984 */ /* 0x000f280000004800 */
[----:B------:R-:W5:Y:S04]  /*0330*/  LDS R29, [R0.X4+0x1c0] ;  /* 0x0001c000001d7984 */ /* 0x000f680000004800 */
[----:B------:R-:W5:Y:S04]  /*0340*/  LDS R27, [R0.X4+0x230] ;  /* 0x00023000001b7984 */ /* 0x000f680000004800 */
[----:B------:R-:W5:Y:S04]  /*0350*/  LDS R24, [R0.X4+0x2a0] ;  /* 0x0002a00000187984 */ /* 0x000f680000004800 */
[----:B------:R-:W-:Y:S01]  /*0360*/  LDS R33, [R0.X4+0x540] ;  /* 0x0005400000217984 */ /* 0x000fe20000004800 */
[C---:B0-----:R-:W-:Y:S01]  /*0370*/  FFMA R12, R14.reuse, R4, R13 ;  /* 0x000000040e0c7223 */ /* 0x041fe2000000000d */
[----:B-1----:R-:W-:Y:S01]  /*0380*/  FFMA R14, R14, R8, R17 ;  /* 0x000000080e0e7223 */ /* 0x002fe20000000011 */
[-C--:B--2---:R-:W-:Y:S01]  /*0390*/  FFMA R4, R4, R16.reuse, R15 ;  /* 0x0000001004047223 */ /* 0x084fe2000000000f */
[----:B------:R-:W-:-:S02]  /*03a0*/  FFMA R8, R8, R16, R19 ;  /* 0x0000001008087223 */ /* 0x000fc40000000013 */
[----:B------:R-:W-:Y:S01]  /*03b0*/  LDS.128 R16, [R21+0x210] ;  /* 0x0002100015107984 */ /* 0x000fe20000000c00 */
[C---:B---3--:R-:W-:Y:S01]  /*03c0*/  FFMA R12, R35.reuse, R5, R12 ;  /* 0x00000005230c7223 */ /* 0x048fe2000000000c */
[----:B------:R-:W-:Y:S01]  /*03d0*/  FFMA R35, R35, R9, R14 ;  /* 0x0000000923237223 */ /* 0x000fe2000000000e */
[C---:B----4-:R-:W-:Y:S01]  /*03e0*/  FFMA R14, R37.reuse, R5, R4 ;  /* 0x00000005250e7223 */ /* 0x050fe20000000004 */
[----:B------:R-:W-:Y:S01]  /*03f0*/  FFMA R8, R37, R9, R8 ;  /* 0x0000000925087223 */ /* 0x000fe20000000008 */
[----:B------:R-:W-:Y:S01]  /*0400*/  LDS R5, [R0.X4+0x3f0] ;  /* 0x0003f00000057984 */ /* 0x000fe20000004800 */
[C---:B-----5:R-:W-:Y:S01]  /*0410*/  FFMA R31, R29.reuse, R6, R12 ;  /* 0x000000061d1f7223 */ /* 0x060fe2000000000c */
[----:B------:R-:W-:Y:S02]  /*0420*/  FFMA R4, R29, R10, R35 ;  /* 0x0000000a1d047223 */ /* 0x000fe40000000023 */
[----:B------:R-:W-:Y:S01]  /*0430*/  LDS R9, [R0.X4+0x380] ;  /* 0x0003800000097984 */ /* 0x000fe20000004800 */
[C---:B------:R-:W-:Y:S01]  /*0440*/  FFMA R6, R27.reuse, R6, R14 ;  /* 0x000000061b067223 */ /* 0x040fe2000000000e */
[----:B------:R-:W-:-:S02]  /*0450*/  FFMA R32, R27, R10, R8 ;  /* 0x0000000a1b207223 */ /* 0x000fc40000000008 */
[----:B------:R-:W0:Y:S01]  /*0460*/  LDS R29, [R0.X4+0x310] ;  /* 0x00031000001d7984 */ /* 0x000e220000004800 */
[C---:B------:R-:W-:Y:S01]  /*0470*/  FFMA R34, R24.reuse, R7, R31 ;  /* 0x0000000718227223 */ /* 0x040fe2000000001f */
[----:B------:R-:W-:Y:S02]  /*0480*/  FFMA R31, R24, R11, R4 ;  /* 0x0000000b181f7223 */ /* 0x000fe40000000004 */
[----:B------:R-:W1:Y:S04]  /*0490*/  LDS.128 R12, [R21+0x10] ;  /* 0x00001000150c7984 */ /* 0x000e680000000c00 */
[----:B------:R-:W2:Y:S04]  /*04a0*/  LDS R10, [R0.X4+0x460] ;  /* 0x00046000000a7984 */ /* 0x000ea80000004800 */
[----:B------:R-:W3:Y:S04]  /*04b0*/  LDS R8, [R0.X4+0x4d0] ;  /* 0x0004d00000087984 */ /* 0x000ee80000004800 */
[----:B------:R-:W4:Y:S04]  /*04c0*/  LDS R27, [R0.X4+0x5b0] ;  /* 0x0005b000001b7984 */ /* 0x000f280000004800 */
[----:B------:R-:W5:Y:S04]  /*04d0*/  LDS R24, [R0.X4+0x620] ;  /* 0x0006200000187984 */ /* 0x000f680000004800 */
[----:B------:R-:W5:Y:S01]  /*04e0*/  LDS R4, [R0.X4+0x690] ;  /* 0x0006900000047984 */ /* 0x000f620000004800 */
[C---:B0-----:R-:W-:Y:S01]  /*04f0*/  FFMA R7, R29.reuse, R7, R6 ;  /* 0x000000071d077223 */ /* 0x041fe20000000006 */
[----:B------:R-:W-:Y:S01]  /*0500*/  FFMA R11, R29, R11, R32 ;  /* 0x0000000b1d0b7223 */ /* 0x000fe20000000020 */
[C---:B------:R-:W-:Y:S01]  /*0510*/  FFMA R6, R9.reuse, R16, R31 ;  /* 0x0000001009067223 */ /* 0x040fe2000000001f */
[----:B-1----:R-:W-:Y:S01]  /*0520*/  FFMA R29, R9, R12, R34 ;  /* 0x0000000c091d7223 */ /* 0x002fe20000000022 */
[-C--:B------:R-:W-:Y:S01]  /*0530*/  FFMA R7, R12, R5.reuse, R7 ;  /* 0x000000050c077223 */ /* 0x080fe20000000007 */
[----:B------:R-:W-:-:S02]  /*0540*/  FFMA R11, R16, R5, R11 ;  /* 0x00000005100b7223 */ /* 0x000fc4000000000b */
[C---:B--2---:R-:W-:Y:S01]  /*0550*/  FFMA R12, R10.reuse, R13, R29 ;  /* 0x0000000d0a0c7223 */ /* 0x044fe2000000001d */
[----:B------:R-:W-:Y:S01]  /*0560*/  FFMA R5, R10, R17, R6 ;  /* 0x000000110a057223 */ /* 0x000fe20000000006 */
[C---:B---3--:R-:W-:Y:S01]  /*0570*/  FFMA R6, R8.reuse, R13, R7 ;  /* 0x0000000d08067223 */ /* 0x048fe20000000007 */
[----:B------:R-:W-:Y:S01]  /*0580*/  FFMA R11, R8, R17, R11 ;  /* 0x00000011080b7223 */ /* 0x000fe2000000000b */
[C---:B------:R-:W-:Y:S01]  /*0590*/  FFMA R13, R33.reuse, R14, R12 ;  /* 0x0000000e210d7223 */ /* 0x040fe2000000000c */
[----:B------:R-:W-:Y:S01]  /*05a0*/  FFMA R8, R33, R18, R5 ;  /* 0x0000001221087223 */ /* 0x000fe20000000005 */
[C---:B----4-:R-:W-:Y:S01]  /*05b0*/  FFMA R5, R27.reuse, R14, R6 ;  /* 0x0000000e1b057223 */ /* 0x050fe20000000006 */
[----:B------:R-:W-:Y:S01]  /*05c0*/  FFMA R11, R27, R18, R11 ;  /* 0x000000121b0b7223 */ /* 0x000fe2000000000b */
[C---:B-----5:R-:W-:Y:S01]  /*05d0*/  FFMA R13, R24.reuse, R15, R13 ;  /* 0x0000000f180d7223 */ /* 0x060fe2000000000d */
[----:B------:R-:W-:Y:S01]  /*05e0*/  FFMA R17, R24, R19, R8 ;  /* 0x0000001318117223 */ /* 0x000fe20000000008 */
[C---:B------:R-:W-:Y:S01]  /*05f0*/  FFMA R15, R4.reuse, R15, R5 ;  /* 0x0000000f040f7223 */ /* 0x040fe20000000005 */
[----:B------:R-:W-:Y:S01]  /*0600*/  FFMA R19, R4, R19, R11 ;  /* 0x0000001304137223 */ /* 0x000fe2000000000b */
[----:B------:R-:W-:Y:S05]  /*0610*/  @P1 BRA `(.L_x_13) ;  /* 0xfffffbd000001947 */ /* 0x000fea000383ffff */
[----:B------:R-:W-:Y:S02]  /*0620*/  LEA R4, R2, R3, 0x5 ;  /* 0x0000000302047211 */ /* 0x000fe400078e28ff */
[----:B------:R-:W-:-:S05]  /*0630*/  MOV R7, 0x4 ;  /* 0x0000000400077802 */ /* 0x000fca0000000f00 */
[----:B------:R-:W-:-:S05]  /*0640*/  IMAD.WIDE R4, R4, R7, c[0x0][0x178] ;  /* 0x00005e0004047625 */ /* 0x000fca00078e0207 */
[----:B------:R-:W2:Y:S04]  /*0650*/  LDG.E.CONSTANT R6, [R4.64+0x40] ;  /* 0x0000400404067981 */ /* 0x000ea8000c1e9900 */
[----:B------:R-:W3:Y:S01]  /*0660*/  LDG.E.CONSTANT R8, [R4.64] ;  /* 0x0000000404087981 */ /* 0x000ee2000c1e9900 */
[----:B------:R-:W-:-:S04]  /*0670*/  IMAD R3, R3, 0x310, R0 ;  /* 0x0000031003037824 */ /* 0x000fc800078e0200 */
[----:B------:R-:W-:-:S04]  /*0680*/  IMAD R3, R2, 0x6200, R3 ;  /* 0x0000620002037824 */ /* 0x000fc800078e0203 */
[----:B------:R-:W-:-:S04]  /*0690*/  IMAD R3, R20, 0x38, R3 ;  /* 0x0000003814037824 */ /* 0x000fc800078e0203 */
[----:B------:R-:W-:Y:S01]  /*06a0*/  IMAD.WIDE R2, R3, R7, c[0x0][0x160] ;  /* 0x0000580003027625 */ /* 0x000fe200078e0207 */
[--C-:B--2---:R-:W-:Y:S01]  /*06b0*/  FADD R17, R17, R6.reuse ;  /* 0x0000000611117221 */ /* 0x104fe20000000000 */
[----:B------:R-:W-:Y:S01]  /*06c0*/  FADD R6, R19, R6 ;  /* 0x0000000613067221 */ /* 0x000fe20000000000 */
[--C-:B---3--:R-:W-:Y:S01]  /*06d0*/  FADD R13, R13, R8.reuse ;  /* 0x000000080d0d7221 */ /* 0x108fe20000000000 */
[----:B------:R-:W-:Y:S02]  /*06e0*/  FADD R8, R15, R8 ;  /* 0x000000080f087221 */ /* 0x000fe40000000000 */
[----:B------:R-:W-:Y:S02]  /*06f0*/  FMNMX R17, RZ, R17, !PT ;  /* 0x00000011ff117209 */ /* 0x000fe40007800000 */
[----:B------:R-:W-:Y:S02]  /*0700*/  FMNMX R7, RZ, R6, !PT ;  /* 0x00000006ff077209 */ /* 0x000fe40007800000 */
[----:B------:R-:W-:Y:S01]  /*0710*/  FMNMX R13, RZ, R13, !PT ;  /* 0x0000000dff0d7209 */ /* 0x000fe20007800000 */
[----:B------:R-:W-:Y:S01]  /*0720*/  STG.E [R2.64+0xc400], R17 ;  /* 0x00c4001102007986 */ /* 0x000fe2000c101904 */
[----:B------:R-:W-:-:S03]  /*0730*/  FMNMX R5, RZ, R8, !PT ;  /* 0x00000008ff057209 */ /* 0x000fc60007800000 */
[----:B------:R-:W-:Y:S04]  /*0740*/  STG.E [R2.64+0xc470], R7 ;  /* 0x00c4700702007986 */ /* 0x000fe8000c101904 */
[----:B------:R-:W-:Y:S04]  /*0750*/  STG.E [R2.64], R13 ;  /* 0x0000000d02007986 */ /* 0x000fe8000c101904 */
[----:B------:R-:W-:Y:S01]  /*0760*/  STG.E [R2.64+0x70], R5 ;  /* 0x0000700502007986 */ /* 0x000fe2000c101904 */
[----:B------:R-:W-:Y:S05]  /*0770*/  EXIT ;  /* 0x000000000000794d */ /* 0x000fea0003800000 */
.L_x_14:
        /* <DEDUP_REMOVED lines=16> */
.L_x_118:


//--------------------- .text.tvmgen_default_fused_nn_conv2d_add_nn_relu_1_kernel --------------------------
	.section	.text.tvmgen_default_fused_nn_conv2d_add_nn_relu_1_kernel,"ax",@progbits
	.sectionflags	@"SHF_BARRIERS=1"
	.sectioninfo	@"SHI_REGISTERS=66"
	.align	128
        .global         tvmgen_default_fused_nn_conv2d_add_nn_relu_1_kernel
        .type           tvmgen_default_fused_nn_conv2d_add_nn_relu_1_kernel,@function
        .size           tvmgen_default_fused_nn_conv2d_add_nn_relu_1_kernel,(.L_x_119 - tvmgen_default_fused_nn_conv2d_add_nn_relu_1_kernel)
        .other          tvmgen_default_fused_nn_conv2d_add_nn_relu_1_kernel,@"STO_CUDA_ENTRY STV_DEFAULT"
tvmgen_default_fused_nn_conv2d_add_nn_relu_1_kernel:
.text.tvmgen_default_fused_nn_conv2d_add_nn_relu_1_kernel:
        /* <DEDUP_REMOVED lines=9> */
[----:B------:R-:W1:Y:S01]  /*0090*/  S2R R3, SR_CTAID.Y ;  /* 0x0000000000037919 */ /* 0x000e620000002600 */
[----:B------:R-:W-:Y:S01]  /*00a0*/  MOV R25, RZ ;  /* 0x000000ff00197202 */ /* 0x000fe20000000f00 */
[----:B------:R-:W-:Y:S01]  /*00b0*/  ULDC.64 UR4, c[0x0][0x118] ;  /* 0x0000460000047ab9 */ /* 0x000fe20000000a00 */
[----:B------:R-:W-:-:S02]  /*00c0*/  MOV R31, RZ ;  /* 0x000000ff001f7202 */ /* 0x000fc40000000f00 */
[----:B------:R-:W-:Y:S02]  /*00d0*/  MOV R17, RZ ;  /* 0x000000ff00117202 */ /* 0x000fe40000000f00 */
[----:B------:R-:W-:Y:S02]  /*00e0*/  MOV R27, RZ ;  /* 0x000000ff001b7202 */ /* 0x000fe40000000f00 */
[----:B------:R-:W-:Y:S02]  /*00f0*/  MOV R39, RZ ;  /* 0x000000ff00277202 */ /* 0x000fe40000000f00 */
[----:B------:R-:W-:Y:S02]  /*0100*/  MOV R47, RZ ;  /* 0x000000ff002f7202 */ /* 0x000fe40000000f00 */
[----:B------:R-:W-:Y:S02]  /*0110*/  MOV R41, RZ ;  /* 0x000000ff00297202 */ /* 0x000fe40000000f00 */
[----:B------:R-:W-:Y:S01]  /*0120*/  MOV R45, RZ ;  /* 0x000000ff002d7202 */ /* 0x000fe20000000f00 */
[----:B0-----:R-:W-:Y:S01]  /*0130*/  IMAD.HI R2, R53, -0x6db6db6d, R52 ;  /* 0x9249249335027827 */ /* 0x001fe200078e0234 */
[----:B------:R-:W-:-:S02]  /*0140*/  MOV R37, RZ ;  /* 0x000000ff00257202 */ /* 0x000fc40000000f00 */
[----:B------:R-:W-:Y:S02]  /*0150*/  MOV R43, RZ ;  /* 0x000000ff002b7202 */ /* 0x000fe40000000f00 */
[----:B------:R-:W-:-:S04]  /*0160*/  SHF.R.U32.HI R5, RZ, 0x1f, R2 ;  /* 0x0000001fff057819 */ /* 0x000fc80000011602 */
[----:B------:R-:W-:Y:S01]  /*0170*/  LEA.HI.SX32 R5, R2, R5, 0x1d ;  /* 0x0000000502057211 */ /* 0x000fe200078feaff */
[----:B-1----:R-:W-:-:S04]  /*0180*/  IMAD R2, R0, 0x70, R3 ;  /* 0x0000007000027824 */ /* 0x002fc800078e0203 */
[C---:B------:R-:W-:Y:S02]  /*0190*/  IMAD R7, R5.reuse, 0x38, R2 ;  /* 0x0000003805077824 */ /* 0x040fe400078e0202 */
[----:B------:R-:W-:-:S04]  /*01a0*/  IMAD R2, R5, -0xe, R53 ;  /* 0xfffffff205027824 */ /* 0x000fc800078e0235 */
[----:B------:R-:W-:-:S03]  /*01b0*/  IMAD R2, R7, 0xe, R2 ;  /* 0x0000000e07027824 */ /* 0x000fc600078e0202 */
.L_x_17:
[----:B------:R-:W-:Y:S01]  /*01c0*/  LEA R49, R53, R53, 0x2 ;  /* 0x0000003535317211 */ /* 0x000fe200078e10ff */
[----:B------:R-:W-:Y:S01]  /*01d0*/  IMAD R23, R51, 0x3100, R2 ;  /* 0x0000310033177824 */ /* 0x000fe200078e0202 */
[----:B------:R-:W-:Y:S01]  /*01e0*/  MOV R12, 0x4 ;  /* 0x00000004000c7802 */ /* 0x000fe20000000f00 */
[----:B------:R-:W-:Y:S01]  /*01f0*/  BAR.SYNC.DEFER_BLOCKING 0x0 ;  /* 0x0000000000007b1d */ /* 0x000fe20000010000 */
[C---:B------:R-:W-:Y:S02]  /*0200*/  LEA.HI.SX32 R4, R49.reuse, R0, 0x19 ;  /* 0x0000000031047211 */ /* 0x040fe400078fcaff */
[C---:B------:R-:W-:Y:S02]  /*0210*/  IADD3 R11, R49.reuse, 0x1, RZ ;  /* 0x00000001310b7810 */ /* 0x040fe40007ffe0ff */
[----:B------:R-:W-:Y:S02]  /*0220*/  ISETP.GT.AND P0, PT, R4, 0x7, PT ;  /* 0x000000070400780c */ /* 0x000fe40003f04270 */
[----:B------:R-:W-:-:S02]  /*0230*/  IADD3 R9, R49, 0x2, RZ ;  /* 0x0000000231097810 */ /* 0x000fc40007ffe0ff */
[C---:B------:R-:W-:Y:S02]  /*0240*/  ISETP.GT.OR P0, PT, R49.reuse, 0x7f, P0 ;  /* 0x0000007f3100780c */ /* 0x040fe40000704670 */
[C---:B------:R-:W-:Y:S02]  /*0250*/  IADD3 R7, R49.reuse, 0x3, RZ ;  /* 0x0000000331077810 */ /* 0x040fe40007ffe0ff */
[----:B------:R-:W-:Y:S02]  /*0260*/  IADD3 R5, R49, 0x4, RZ ;  /* 0x0000000431057810 */ /* 0x000fe40007ffe0ff */
[-C--:B------:R-:W-:Y:S02]  /*0270*/  LEA.HI.SX32 R4, R11, R0.reuse, 0x19 ;  /* 0x000000000b047211 */ /* 0x080fe400078fcaff */
[-C--:B------:R-:W-:Y:S02]  /*0280*/  LEA.HI.SX32 R6, R9, R0.reuse, 0x19 ;  /* 0x0000000009067211 */ /* 0x080fe400078fcaff */
[----:B------:R-:W-:-:S02]  /*0290*/  LEA.HI.SX32 R8, R7, R0, 0x19 ;  /* 0x0000000007087211 */ /* 0x000fc400078fcaff */
[----:B------:R-:W-:Y:S02]  /*02a0*/  LEA.HI.SX32 R10, R5, R0, 0x19 ;  /* 0x00000000050a7211 */ /* 0x000fe400078fcaff */
[----:B------:R-:W-:Y:S02]  /*02b0*/  ISETP.GT.AND P3, PT, R4, 0x7, PT ;  /* 0x000000070400780c */ /* 0x000fe40003f64270 */
[----:B------:R-:W-:Y:S01]  /*02c0*/  ISETP.GT.AND P4, PT, R6, 0x7, PT ;  /* 0x000000070600780c */ /* 0x000fe20003f84270 */
[----:B------:R-:W-:Y:S01]  /*02d0*/  @!P0 IMAD R6, R53, 0x14, RZ ;  /* 0x0000001435068824 */ /* 0x000fe200078e02ff */
[----:B------:R-:W-:Y:S02]  /*02e0*/  ISETP.GT.AND P1, PT, R8, 0x7, PT ;  /* 0x000000070800780c */ /* 0x000fe40003f24270 */
[----:B------:R-:W-:Y:S02]  /*02f0*/  ISETP.GT.AND P2, PT, R10, 0x7, PT ;  /* 0x000000070a00780c */ /* 0x000fe40003f44270 */
[----:B------:R-:W-:-:S02]  /*0300*/  ISETP.GT.OR P3, PT, R49, 0x7e, P3 ;  /* 0x0000007e3100780c */ /* 0x000fc40001f64670 */
[C---:B------:R-:W-:Y:S02]  /*0310*/  ISETP.GT.OR P4, PT, R49.reuse, 0x7d, P4 ;  /* 0x0000007d3100780c */ /* 0x040fe40002784670 */
[C---:B------:R-:W-:Y:S02]  /*0320*/  ISETP.GT.OR P1, PT, R49.reuse, 0x7c, P1 ;  /* 0x0000007c3100780c */ /* 0x040fe40000f24670 */
[C---:B------:R-:W-:Y:S02]  /*0330*/  ISETP.GT.OR P2, PT, R49.reuse, 0x7b, P2 ;  /* 0x0000007b3100780c */ /* 0x040fe40001744670 */
[----:B------:R-:W-:Y:S02]  /*0340*/  @!P0 LOP3.LUT R4, R49, 0xf, RZ, 0xc0, !PT ;  /* 0x0000000f31048812 */ /* 0x000fe400078ec0ff */
[----:B------:R-:W-:Y:S02]  /*0350*/  @!P0 LEA R13, R0, R51, 0x5 ;  /* 0x00000033000d8211 */ /* 0x000fe400078e28ff */
[----:B------:R-:W-:-:S02]  /*0360*/  @!P0 LOP3.LUT R19, R6, 0xffffffc0, RZ, 0xc0, !PT ;  /* 0xffffffc006138812 */ /* 0x000fc400078ec0ff */
[----:B------:R-:W-:Y:S02]  /*0370*/  @!P0 LEA R4, R13, R4, 0x4 ;  /* 0x000000040d048211 */ /* 0x000fe400078e20ff */
[----:B------:R-:W-:Y:S02]  /*0380*/  @!P3 LEA R13, R0, R51, 0x5 ;  /* 0x00000033000db211 */ /* 0x000fe400078e28ff */
[----:B------:R-:W-:Y:S02]  /*0390*/  @!P0 IADD3 R19, R4, R19, RZ ;  /* 0x0000001304138210 */ /* 0x000fe40007ffe0ff */
[----:B------:R-:W-:Y:S02]  /*03a0*/  @!P3 LOP3.LUT R4, R11, 0xf, RZ, 0xc0, !PT ;  /* 0x0000000f0b04b812 */ /* 0x000fe400078ec0ff */
[----:B------:R-:W-:Y:S02]  /*03b0*/  @!P4 LOP3.LUT R6, R9, 0xf, RZ, 0xc0, !PT ;  /* 0x0000000f0906c812 */ /* 0x000fe400078ec0ff */
[----:B------:R-:W-:-:S02]  /*03c0*/  @!P3 SHF.L.U32 R11, R11, 0x2, RZ ;  /* 0x000000020b0bb819 */ /* 0x000fc400000006ff */
[CC--:B------:R-:W-:Y:S02]  /*03d0*/  @!P4 LEA R15, R0.reuse, R51.reuse, 0x5 ;  /* 0x00000033000fc211 */ /* 0x0c0fe400078e28ff */
[----:B------:R-:W-:Y:S02]  /*03e0*/  @!P1 LOP3.LUT R8, R7, 0xf, RZ, 0xc0, !PT ;  /* 0x0000000f07089812 */ /* 0x000fe400078ec0ff */
[----:B------:R-:W-:Y:S02]  /*03f0*/  @!P4 SHF.L.U32 R9, R9, 0x2, RZ ;  /* 0x000000020909c819 */ /* 0x000fe400000006ff */
[----:B------:R-:W-:Y:S02]  /*0400*/  @!P1 LEA R55, R0, R51, 0x5 ;  /* 0x0000003300379211 */ /* 0x000fe400078e28ff */
[----:B------:R-:W-:Y:S02]  /*0410*/  @!P2 LOP3.LUT R10, R5, 0xf, RZ, 0xc0, !PT ;  /* 0x0000000f050aa812 */ /* 0x000fe400078ec0ff */
[----:B------:R-:W-:-:S02]  /*0420*/  @!P1 SHF.L.U32 R7, R7, 0x2, RZ ;  /* 0x0000000207079819 */ /* 0x000fc400000006ff */
[----:B------:R-:W-:Y:S02]  /*0430*/  @!P2 LEA R57, R0, R51, 0x5 ;  /* 0x000000330039a211 */ /* 0x000fe400078e28ff */
[----:B------:R-:W-:Y:S02]  /*0440*/  @!P2 SHF.L.U32 R5, R5, 0x2, RZ ;  /* 0x000000020505a819 */ /* 0x000fe400000006ff */
[----:B------:R-:W-:Y:S02]  /*0450*/  @!P3 LEA R4, R13, R4, 0x4 ;  /* 0x000000040d04b211 */ /* 0x000fe400078e20ff */
[----:B------:R-:W-:Y:S02]  /*0460*/  @!P3 LOP3.LUT R11, R11, 0xffffffc0, RZ, 0xc0, !PT ;  /* 0xffffffc00b0bb812 */ /* 0x000fe400078ec0ff */
[----:B------:R-:W-:Y:S02]  /*0470*/  @!P4 LEA R6, R15, R6, 0x4 ;  /* 0x000000060f06c211 */ /* 0x000fe400078e20ff */
[----:B------:R-:W-:-:S02]  /*0480*/  @!P4 LOP3.LUT R9, R9, 0xffffffc0, RZ, 0xc0, !PT ;  /* 0xffffffc00909c812 */ /* 0x000fc400078ec0ff */
[----:B------:R-:W-:Y:S02]  /*0490*/  @!P1 LEA R8, R55, R8, 0x4 ;  /* 0x0000000837089211 */ /* 0x000fe400078e20ff */
[----:B------:R-:W-:Y:S02]  /*04a0*/  @!P1 LOP3.LUT R7, R7, 0xffffffc0, RZ, 0xc0, !PT ;  /* 0xffffffc007079812 */ /* 0x000fe400078ec0ff */
[----:B------:R-:W-:Y:S02]  /*04b0*/  SHF.L.U32 R23, R23, 0x2, RZ ;  /* 0x0000000217177819 */ /* 0x000fe400000006ff */
[----:B------:R-:W-:Y:S02]  /*04c0*/  @!P2 LEA R10, R57, R10, 0x4 ;  /* 0x0000000a390aa211 */ /* 0x000fe400078e20ff */
[----:B------:R-:W-:Y:S01]  /*04d0*/  @!P2 LOP3.LUT R5, R5, 0xffffffc0, RZ, 0xc0, !PT ;  /* 0xffffffc00505a812 */ /* 0x000fe200078ec0ff */
[----:B------:R-:W-:Y:S01]  /*04e0*/  IMAD.WIDE R22, R23, R12, c[0x0][0x168] ;  /* 0x00005a0017167625 */ /* 0x000fe200078e020c */
[----:B------:R-:W-:-:S02]  /*04f0*/  @!P3 IADD3 R11, R4, R11, RZ ;  /* 0x0000000b040bb210 */ /* 0x000fc40007ffe0ff */
[----:B------:R-:W-:Y:S02]  /*0500*/  @!P4 IADD3 R9, R6, R9, RZ ;  /* 0x000000090609c210 */ /* 0x000fe40007ffe0ff */
[----:B------:R-:W-:Y:S01]  /*0510*/  @!P1 IADD3 R13, R8, R7, RZ ;  /* 0x00000007080d9210 */ /* 0x000fe20007ffe0ff */
[-C--:B------:R-:W-:Y:S01]  /*0520*/  @!P0 IMAD.WIDE R18, R19, R12.reuse, c[0x0][0x170] ;  /* 0x00005c0013128625 */ /* 0x080fe200078e020c */
[----:B------:R-:W-:Y:S01]  /*0530*/  @!P2 IADD3 R55, R10, R5, RZ ;  /* 0x000000050a37a210 */ /* 0x000fe20007ffe0ff */
[----:B------:R0:W2:Y:S02]  /*0540*/  LDG.E.CONSTANT R4, [R22.64] ;  /* 0x0000000416047981 */ /* 0x0000a4000c1e9900 */
[-C--:B------:R-:W-:Y:S02]  /*0550*/  @!P3 IMAD.WIDE R14, R11, R12.reuse, c[0x0][0x170] ;  /* 0x00005c000b0eb625 */ /* 0x080fe400078e020c */
[----:B------:R0:W2:Y:S02]  /*0560*/  LDG.E.CONSTANT R5, [R22.64+0x4] ;  /* 0x0000040416057981 */ /* 0x0000a4000c1e9900 */
[----:B------:R-:W-:-:S02]  /*0570*/  @!P4 IMAD.WIDE R8, R9, R12, c[0x0][0x170] ;  /* 0x00005c000908c625 */ /* 0x000fc400078e020c */
[----:B------:R0:W2:Y:S02]  /*0580*/  LDG.E.CONSTANT R6, [R22.64+0x8] ;  /* 0x0000080416067981 */ /* 0x0000a4000c1e9900 */
[-C--:B------:R-:W-:Y:S02]  /*0590*/  @!P1 IMAD.WIDE R10, R13, R12.reuse, c[0x0][0x170] ;  /* 0x00005c000d0a9625 */ /* 0x080fe400078e020c */
[----:B------:R0:W2:Y:S02]  /*05a0*/  LDG.E.CONSTANT R7, [R22.64+0xc] ;  /* 0x00000c0416077981 */ /* 0x0000a4000c1e9900 */
[----:B------:R-:W-:Y:S02]  /*05b0*/  @!P2 IMAD.WIDE R12, R55, R12, c[0x0][0x170] ;  /* 0x00005c00370ca625 */ /* 0x000fe400078e020c */
[----:B------:R1:W3:Y:S04]  /*05c0*/  @!P0 LDG.E.CONSTANT R18, [R18.64] ;  /* 0x0000000412128981 */ /* 0x0002e8000c1e9900 */
[----:B------:R4:W5:Y:S04]  /*05d0*/  @!P3 LDG.E.CONSTANT R14, [R14.64] ;  /* 0x000000040e0eb981 */ /* 0x000968000c1e9900 */
[----:B------:R1:W5:Y:S04]  /*05e0*/  @!P4 LDG.E.CONSTANT R8, [R8.64] ;  /* 0x000000040808c981 */ /* 0x000368000c1e9900 */
[----:B------:R-:W5:Y:S04]  /*05f0*/  @!P1 LDG.E.CONSTANT R10, [R10.64] ;  /* 0x000000040a0a9981 */ /* 0x000f68000c1e9900 */
[----:B------:R-:W5:Y:S01]  /*0600*/  @!P2 LDG.E.CONSTANT R12, [R12.64] ;  /* 0x000000040c0ca981 */ /* 0x000f62000c1e9900 */
[----:B0-----:R-:W-:-:S02]  /*0610*/  SHF.L.U32 R23, R53, 0x2, RZ ;  /* 0x0000000235177819 */ /* 0x001fc400000006ff */
[CC--:B------:R-:W-:Y:S02]  /*0620*/  @!P0 LEA R55, R0.reuse, R49.reuse, 0x7 ;  /* 0x0000003100378211 */ /* 0x0c0fe400078e38ff */
[CC--:B------:R-:W-:Y:S01]  /*0630*/  @!P3 LEA R57, R0.reuse, R49.reuse, 0x7 ;  /* 0x000000310039b211 */ /* 0x0c0fe200078e38ff */
[C---:B------:R-:W-:Y:S01]  /*0640*/  IMAD R16, R0.reuse, 0x70, R23 ;  /* 0x0000007000107824 */ /* 0x040fe200078e0217 */
[CC--:B-1----:R-:W-:Y:S02]  /*0650*/  @!P4 LEA R19, R0.reuse, R49.reuse, 0x7 ;  /* 0x000000310013c211 */ /* 0x0c2fe400078e38ff */
[CC--:B----4-:R-:W-:Y:S02]  /*0660*/  @!P1 LEA R15, R0.reuse, R49.reuse, 0x7 ;  /* 0x00000031000f9211 */ /* 0x0d0fe400078e38ff */
[C---:B------:R-:W-:Y:S02]  /*0670*/  @!P2 LEA R9, R0.reuse, R49, 0x7 ;  /* 0x000000310009a211 */ /* 0x040fe400078e38ff */
[----:B------:R-:W-:-:S02]  /*0680*/  LEA R49, R0, 0xe00, 0x6 ;  /* 0x00000e0000317811 */ /* 0x000fc400078e30ff */
[----:B------:R-:W-:Y:S02]  /*0690*/  MOV R48, 0x800 ;  /* 0x0000080000307802 */ /* 0x000fe40000000f00 */
[----:B------:R-:W-:Y:S02]  /*06a0*/  IADD3 R50, R23, 0xe0, RZ ;  /* 0x000000e017327810 */ /* 0x000fe40007ffe0ff */
[----:B------:R-:W-:Y:S01]  /*06b0*/  IADD3 R49, R49, 0x800, RZ ;  /* 0x0000080031317810 */ /* 0x000fe20007ffe0ff */
[----:B--2---:R0:W-:Y:S04]  /*06c0*/  STS.128 [R16.X4], R4 ;  /* 0x0000000410007388 */ /* 0x0041e80000004c00 */
[----:B---3--:R0:W-:Y:S04]  /*06d0*/  @!P0 STS [R55.X4+0xe00], R18 ;  /* 0x000e001237008388 */ /* 0x0081e80000004800 */
[----:B-----5:R0:W-:Y:S04]  /*06e0*/  @!P3 STS [R57.X4+0xe04], R14 ;  /* 0x000e040e3900b388 */ /* 0x0201e80000004800 */
[----:B------:R0:W-:Y:S04]  /*06f0*/  @!P4 STS [R19.X4+0xe08], R8 ;  /* 0x000e08081300c388 */ /* 0x0001e80000004800 */
[----:B------:R0:W-:Y:S04]  /*0700*/  @!P1 STS [R15.X4+0xe0c], R10 ;  /* 0x000e0c0a0f009388 */ /* 0x0001e80000004800 */
[----:B------:R0:W-:Y:S04]  /*0710*/  @!P2 STS [R9.X4+0xe10], R12 ;  /* 0x000e100c0900a388 */ /* 0x0001e80000004800 */
[----:B------:R-:W-:Y:S06]  /*0720*/  BAR.SYNC.DEFER_BLOCKING 0x0 ;  /* 0x0000000000007b1d */ /* 0x000fec0000010000 */
.L_x_15:
[----:B------:R-:W-:Y:S01]  /*0730*/  LDS R42, [R50+-0xe0] ;  /* 0xffff2000322a7984 */ /* 0x000fe20000000800 */
[----:B------:R-:W-:-:S03]  /*0740*/  IADD3 R48, R48, 0x20, RZ ;  /* 0x0000002030307810 */ /* 0x000fc60007ffe0ff */
[----:B0-----:R-:W0:Y:S01]  /*0750*/  LDS.128 R8, [R49+-0x600] ;  /* 0xfffa000031087984 */ /* 0x001e220000000c00 */
[----:B------:R-:W-:-:S03]  /*0760*/  ISETP.NE.AND P0, PT, R48, 0x840, PT ;  /* 0x000008403000780c */ /* 0x000fc60003f05270 */
[----:B------:R-:W1:Y:S04]  /*0770*/  LDS.128 R4, [R49+-0x800] ;  /* 0xfff8000031047984 */ /* 0x000e680000000c00 */
[----:B------:R-:W2:Y:S04]  /*0780*/  LDS R40, [R50+-0x70] ;  /* 0xffff900032287984 */ /* 0x000ea80000000800 */
[----:B------:R-:W3:Y:S04]  /*0790*/  LDS.128 R12, [R49+-0x400] ;  /* 0xfffc0000310c7984 */ /* 0x000ee80000000c00 */
[----:B------:R-:W4:Y:S04]  /*07a0*/  LDS R36, [R50] ;  /* 0x0000000032247984 */ /* 0x000f280000000800 */
[----:B------:R-:W5:Y:S01]  /*07b0*/  LDS R38, [R50+0x70] ;  /* 0x0000700032267984 */ /* 0x000f620000000800 */
[----:B0-----:R-:W-:Y:S01]  /*07c0*/  FFMA R16, R42, R8, R25 ;  /* 0x000000082a107223 */ /* 0x001fe20000000019 */
[C---:B-1----:R-:W-:Y:S01]  /*07d0*/  FFMA R21, R4.reuse, R42, R21 ;  /* 0x0000002a04157223 */ /* 0x042fe20000000015 */
[-C--:B--2---:R-:W-:Y:S01]  /*07e0*/  FFMA R29, R4, R40.reuse, R29 ;  /* 0x00000028041d7223 */ /* 0x084fe2000000001d */
[----:B------:R-:W-:Y:S01]  /*07f0*/  FFMA R31, R8, R40, R31 ;  /* 0x00000028081f7223 */ /* 0x000fe2000000001f */
[----:B---3--:R-:W-:Y:S01]  /*0800*/  FFMA R25, R42, R12, R17 ;  /* 0x0000000c2a197223 */ /* 0x008fe20000000011 */
[----:B------:R-:W-:Y:S01]  /*0810*/  FFMA R27, R12, R40, R27 ;  /* 0x000000280c1b7223 */ /* 0x000fe2000000001b */
[C---:B----4-:R-:W-:Y:S01]  /*0820*/  FFMA R4, R36.reuse, R5, R21 ;  /* 0x0000000524047223 */ /* 0x050fe20000000015 */
[C---:B------:R-:W-:Y:S01]  /*0830*/  FFMA R8, R36.reuse, R9, R16 ;  /* 0x0000000924087223 */ /* 0x040fe20000000010 */
[----:B------:R-:W-:Y:S01]  /*0840*/  FFMA R12, R36, R13, R25 ;  /* 0x0000000d240c7223 */ /* 0x000fe20000000019 */
[----:B------:R-:W0:Y:S01]  /*0850*/  LDS.128 R16, [R49+-0x200] ;  /* 0xfffe000031107984 */ /* 0x000e220000000c00 */
[C---:B-----5:R-:W-:Y:S01]  /*0860*/  FFMA R5, R38.reuse, R5, R29 ;  /* 0x0000000526057223 */ /* 0x060fe2000000001d */
[C---:B------:R-:W-:Y:S01]  /*0870*/  FFMA R9, R38.reuse, R9, R31 ;  /* 0x0000000926097223 */ /* 0x040fe2000000001f */
[----:B------:R-:W-:Y:S01]  /*0880*/  FFMA R13, R38, R13, R27 ;  /* 0x0000000d260d7223 */ /* 0x000fe2000000001b */
[----:B------:R-:W1:Y:S04]  /*0890*/  LDS.128 R28, [R49+0x400] ;  /* 0x00040000311c7984 */ /* 0x000e680000000c00 */
[----:B------:R-:W2:Y:S04]  /*08a0*/  LDS.128 R24, [R49+0x200] ;  /* 0x0002000031187984 */ /* 0x000ea80000000c00 */
[----:B------:R-:W3:Y:S01]  /*08b0*/  LDS.128 R20, [R49] ;  /* 0x0000000031147984 */ /* 0x000ee20000000c00 */
[----:B0-----:R-:W-:Y:S01]  /*08c0*/  FFMA R55, R42, R16, R33 ;  /* 0x000000102a377223 */ /* 0x001fe20000000021 */
[----:B------:R-:W-:Y:S01]  /*08d0*/  FFMA R39, R16, R40, R39 ;  /* 0x0000002810277223 */ /* 0x000fe20000000027 */
[----:B-1----:R-:W-:Y:S01]  /*08e0*/  FFMA R46, R42, R28, R45 ;  /* 0x0000001c2a2e7223 */ /* 0x002fe2000000002d */
[----:B------:R-:W-:Y:S01]  /*08f0*/  FFMA R28, R28, R40, R34 ;  /* 0x000000281c1c7223 */ /* 0x000fe20000000022 */
[----:B------:R-:W-:Y:S01]  /*0900*/  LDS R45, [R50+0x150] ;  /* 0x00015000322d7984 */ /* 0x000fe20000000800 */
[----:B------:R-:W-:Y:S01]  /*0910*/  FFMA R55, R36, R17, R55 ;  /* 0x0000001124377223 */ /* 0x000fe20000000037 */
[----:B--2---:R-:W-:Y:S01]  /*0920*/  FFMA R44, R42, R24, R41 ;  /* 0x000000182a2c7223 */ /* 0x004fe20000000029 */
[----:B------:R-:W-:Y:S01]  /*0930*/  FFMA R24, R24, R40, R32 ;  /* 0x0000002818187223 */ /* 0x000fe20000000020 */
[----:B------:R-:W0:Y:S01]  /*0940*/  LDS R41, [R50+0xe0] ;  /* 0x0000e00032297984 */ /* 0x000e220000000800 */
[----:B------:R-:W-:Y:S01]  /*0950*/  FFMA R57, R36, R29, R46 ;  /* 0x0000001d24397223 */ /* 0x000fe2000000002e */
[----:B---3--:R-:W-:Y:S01]  /*0960*/  FFMA R16, R42, R20, R35 ;  /* 0x000000142a107223 */ /* 0x008fe20000000023 */
[----:B------:R-:W-:Y:S01]  /*0970*/  FFMA R20, R20, R40, R47 ;  /* 0x0000002814147223 */ /* 0x000fe2000000002f */
[----:B------:R-:W1:Y:S01]  /*0980*/  LDS.128 R32, [R49+0x600] ;  /* 0x0006000031207984 */ /* 0x000e620000000c00 */
[-C--:B------:R-:W-:Y:S01]  /*0990*/  FFMA R47, R36, R25.reuse, R44 ;  /* 0x00000019242f7223 */ /* 0x080fe2000000002c */
[C---:B------:R-:W-:Y:S01]  /*09a0*/  FFMA R25, R38.reuse, R25, R24 ;  /* 0x0000001926197223 */ /* 0x040fe20000000018 */
[C---:B------:R-:W-:Y:S01]  /*09b0*/  FFMA R39, R38.reuse, R17, R39 ;  /* 0x0000001126277223 */ /* 0x040fe20000000027 */
[----:B------:R-:W-:Y:S01]  /*09c0*/  FFMA R29, R38, R29, R28 ;  /* 0x0000001d261d7223 */ /* 0x000fe2000000001c */
[C---:B0-----:R-:W-:Y:S01]  /*09d0*/  FFMA R17, R41.reuse, R6, R4 ;  /* 0x0000000629117223 */ /* 0x041fe20000000004 */
[C---:B------:R-:W-:Y:S01]  /*09e0*/  FFMA R28, R41.reuse, R10, R8 ;  /* 0x0000000a291c7223 */ /* 0x040fe20000000008 */
[----:B------:R-:W-:Y:S01]  /*09f0*/  FFMA R8, R41, R30, R57 ;  /* 0x0000001e29087223 */ /* 0x000fe20000000039 */
[----:B------:R-:W-:Y:S01]  /*0a00*/  FFMA R6, R45, R6, R5 ;  /* 0x000000062d067223 */ /* 0x000fe20000000005 */
[----:B-1----:R-:W-:Y:S01]  /*0a10*/  FFMA R42, R42, R32, R37 ;  /* 0x000000202a2a7223 */ /* 0x002fe20000000025 */
[----:B------:R-:W-:Y:S01]  /*0a20*/  FFMA R32, R32, R40, R43 ;  /* 0x0000002820207223 */ /* 0x000fe2000000002b */
[-C--:B------:R-:W-:Y:S01]  /*0a30*/  FFMA R43, R36, R21.reuse, R16 ;  /* 0x00000015242b7223 */ /* 0x080fe20000000010 */
[----:B------:R-:W-:Y:S01]  /*0a40*/  FFMA R37, R38, R21, R20 ;  /* 0x0000001526257223 */ /* 0x000fe20000000014 */
[-C--:B------:R-:W-:Y:S01]  /*0a50*/  FFMA R59, R36, R33.reuse, R42 ;  /* 0x00000021243b7223 */ /* 0x080fe2000000002a */
[----:B------:R-:W-:Y:S01]  /*0a60*/  FFMA R24, R38, R33, R32 ;  /* 0x0000002126187223 */ /* 0x000fe20000000020 */
[C---:B------:R-:W-:Y:S01]  /*0a70*/  FFMA R33, R41.reuse, R14, R12 ;  /* 0x0000000e29217223 */ /* 0x040fe2000000000c */
[----:B------:R-:W0:Y:S01]  /*0a80*/  LDS R16, [R50+0x1c0] ;  /* 0x0001c00032107984 */ /* 0x000e220000000800 */
[----:B------:R-:W-:Y:S01]  /*0a90*/  FFMA R21, R41, R18, R55 ;  /* 0x0000001229157223 */ /* 0x000fe20000000037 */
[----:B------:R-:W-:Y:S01]  /*0aa0*/  FFMA R10, R45, R10, R9 ;  /* 0x0000000a2d0a7223 */ /* 0x000fe20000000009 */
[C---:B------:R-:W-:Y:S01]  /*0ab0*/  FFMA R32, R41.reuse, R22, R43 ;  /* 0x0000001629207223 */ /* 0x040fe2000000002b */
[----:B------:R-:W1:Y:S01]  /*0ac0*/  LDS R12, [R50+0x230] ;  /* 0x00023000320c7984 */ /* 0x000e620000000800 */
[C---:B------:R-:W-:Y:S01]  /*0ad0*/  FFMA R20, R41.reuse, R26, R47 ;  /* 0x0000001a29147223 */ /* 0x040fe2000000002f */
[----:B------:R-:W-:Y:S01]  /*0ae0*/  FFMA R4, R41, R34, R59 ;  /* 0x0000002229047223 */ /* 0x000fe2000000003b */
[C---:B------:R-:W-:Y:S01]  /*0af0*/  FFMA R18, R45.reuse, R18, R39 ;  /* 0x000000122d127223 */ /* 0x040fe20000000027 */
[C---:B------:R-:W-:Y:S01]  /*0b00*/  FFMA R5, R45.reuse, R22, R37 ;  /* 0x000000162d057223 */ /* 0x040fe20000000025 */
[C---:B------:R-:W-:Y:S01]  /*0b10*/  FFMA R9, R45.reuse, R26, R25 ;  /* 0x0000001a2d097223 */ /* 0x040fe20000000019 */
[C---:B------:R-:W-:Y:S01]  /*0b20*/  FFMA R30, R45.reuse, R30, R29 ;  /* 0x0000001e2d1e7223 */ /* 0x040fe2000000001d */
[C---:B------:R-:W-:Y:S01]  /*0b30*/  FFMA R14, R45.reuse, R14, R13 ;  /* 0x0000000e2d0e7223 */ /* 0x040fe2000000000d */
[----:B------:R-:W-:Y:S01]  /*0b40*/  LDS R29, [R50+0x2a0] ;  /* 0x0002a000321d7984 */ /* 0x000fe20000000800 */
[----:B------:R-:W-:-:S03]  /*0b50*/  FFMA R34, R45, R34, R24 ;  /* 0x000000222d227223 */ /* 0x000fc60000000018 */
[----:B------:R-:W2:Y:S04]  /*0b60*/  LDS.128 R36, [R49+-0x7f0] ;  /* 0xfff8100031247984 */ /* 0x000ea80000000c00 */
[----:B------:R-:W3:Y:S04]  /*0b70*/  LDS R25, [R50+0x310] ;  /* 0x0003100032197984 */ /* 0x000ee80000000800 */
[----:B------:R-:W4:Y:S04]  /*0b80*/  LDS.128 R40, [R49+-0x5f0] ;  /* 0xfffa100031287984 */ /* 0x000f280000000c00 */
[----:B------:R-:W5:Y:S04]  /*0b90*/  LDS.128 R44, [R49+-0x3f0] ;  /* 0xfffc1000312c7984 */ /* 0x000f680000000c00 */
[----:B------:R-:W5:Y:S04]  /*0ba0*/  LDS R24, [R50+0x380] ;  /* 0x0003800032187984 */ /* 0x000f680000000800 */
[----:B------:R-:W5:Y:S01]  /*0bb0*/  LDS R26, [R50+0x3f0] ;  /* 0x0003f000321a7984 */ /* 0x000f620000000800 */
[C---:B0-----:R-:W-:Y:S01]  /*0bc0*/  FFMA R17, R16.reuse, R7, R17 ;  /* 0x0000000710117223 */ /* 0x041fe20000000011 */
[C---:B------:R-:W-:Y:S01]  /*0bd0*/  FFMA R13, R16.reuse, R11, R28 ;  /* 0x0000000b100d7223 */ /* 0x040fe2000000001c */
[C---:B------:R-:W-:Y:S01]  /*0be0*/  FFMA R54, R16.reuse, R15, R33 ;  /* 0x0000000f10367223 */ /* 0x040fe20000000021 */
[----:B------:R-:W-:Y:S01]  /*0bf0*/  FFMA R28, R16, R19, R21 ;  /* 0x00000013101c7223 */ /* 0x000fe20000000015 */
[C---:B-1----:R-:W-:Y:S01]  /*0c00*/  FFMA R6, R12.reuse, R7, R6 ;  /* 0x000000070c067223 */ /* 0x042fe20000000006 */
[C---:B------:R-:W-:Y:S01]  /*0c10*/  FFMA R11, R12.reuse, R11, R10 ;  /* 0x0000000b0c0b7223 */ /* 0x040fe2000000000a */
[----:B------:R-:W-:Y:S01]  /*0c20*/  FFMA R15, R12, R15, R14 ;  /* 0x0000000f0c0f7223 */ /* 0x000fe2000000000e */
[C---:B------:R-:W-:Y:S01]  /*0c30*/  FFMA R21, R16.reuse, R23, R32 ;  /* 0x0000001710157223 */ /* 0x040fe20000000020 */
[----:B------:R-:W-:Y:S01]  /*0c40*/  FFMA R33, R16, R35, R4 ;  /* 0x0000002310217223 */ /* 0x000fe20000000004 */
[----:B------:R-:W-:Y:S01]  /*0c50*/  FFMA R23, R12, R23, R5 ;  /* 0x000000170c177223 */ /* 0x000fe20000000005 */
[C---:B------:R-:W-:Y:S01]  /*0c60*/  FFMA R20, R16.reuse, R27, R20 ;  /* 0x0000001b10147223 */ /* 0x040fe20000000014 */
[----:B------:R-:W-:Y:S01]  /*0c70*/  FFMA R22, R16, R31, R8 ;  /* 0x0000001f10167223 */ /* 0x000fe20000000008 */
[C---:B------:R-:W-:Y:S01]  /*0c80*/  FFMA R32, R12.reuse, R19, R18 ;  /* 0x000000130c207223 */ /* 0x040fe20000000012 */
[C---:B------:R-:W-:Y:S01]  /*0c90*/  FFMA R27, R12.reuse, R27, R9 ;  /* 0x0000001b0c1b7223 */ /* 0x040fe20000000009 */
[C---:B------:R-:W-:Y:S01]  /*0ca0*/  FFMA R31, R12.reuse, R31, R30 ;  /* 0x0000001f0c1f7223 */ /* 0x040fe2000000001e */
[----:B------:R-:W-:Y:S01]  /*0cb0*/  FFMA R35, R12, R35, R34 ;  /* 0x000000230c237223 */ /* 0x000fe20000000022 */
[C---:B--2---:R-:W-:Y:S01]  /*0cc0*/  FFMA R17, R36.reuse, R29, R17 ;  /* 0x0000001d24117223 */ /* 0x044fe20000000011 */
[-C--:B---3--:R-:W-:Y:S01]  /*0cd0*/  FFMA R5, R36, R25.reuse, R6 ;  /* 0x0000001924057223 */ /* 0x088fe20000000006 */
[C---:B----4-:R-:W-:Y:S01]  /*0ce0*/  FFMA R4, R29.reuse, R40, R13 ;  /* 0x000000281d047223 */ /* 0x050fe2000000000d */
[-C--:B------:R-:W-:Y:S01]  /*0cf0*/  FFMA R11, R40, R25.reuse, R11 ;  /* 0x00000019280b7223 */ /* 0x080fe2000000000b */
[C---:B-----5:R-:W-:Y:S01]  /*0d00*/  FFMA R59, R29.reuse, R44, R54 ;  /* 0x0000002c1d3b7223 */ /* 0x060fe20000000036 */
[----:B------:R-:W-:Y:S01]  /*0d10*/  FFMA R15, R44, R25, R15 ;  /* 0x000000192c0f7223 */ /* 0x000fe2000000000f */
[C---:B------:R-:W-:Y:S01]  /*0d20*/  FFMA R55, R24.reuse, R37, R17 ;  /* 0x0000002518377223 */ /* 0x040fe20000000011 */
[C---:B------:R-:W-:Y:S01]  /*0d30*/  FFMA R57, R24.reuse, R41, R4 ;  /* 0x0000002918397223 */ /* 0x040fe20000000004 */
[----:B------:R-:W-:Y:S01]  /*0d40*/  FFMA R59, R24, R45, R59 ;  /* 0x0000002d183b7223 */ /* 0x000fe2000000003b */
[----:B------:R-:W0:Y:S01]  /*0d50*/  LDS.128 R16, [R49+0x410] ;  /* 0x0004100031107984 */ /* 0x000e220000000c00 */
[C---:B------:R-:W-:Y:S01]  /*0d60*/  FFMA R37, R26.reuse, R37, R5 ;  /* 0x000000251a257223 */ /* 0x040fe20000000005 */
[C---:B------:R-:W-:Y:S01]  /*0d70*/  FFMA R41, R26.reuse, R41, R11 ;  /* 0x000000291a297223 */ /* 0x040fe2000000000b */
[----:B------:R-:W-:Y:S01]  /*0d80*/  FFMA R45, R26, R45, R15 ;  /* 0x0000002d1a2d7223 */ /* 0x000fe2000000000f */
[----:B------:R-:W1:Y:S04]  /*0d90*/  LDS.128 R4, [R49+-0x1f0] ;  /* 0xfffe100031047984 */ /* 0x000e680000000c00 */
[----:B------:R-:W2:Y:S04]  /*0da0*/  LDS.128 R8, [R49+0x10] ;  /* 0x0000100031087984 */ /* 0x000ea80000000c00 */
[----:B------:R-:W3:Y:S01]  /*0db0*/  LDS.128 R12, [R49+0x210] ;  /* 0x00021000310c7984 */ /* 0x000ee20000000c00 */
[-C--:B0-----:R-:W-:Y:S01]  /*0dc0*/  FFMA R31, R16, R25.reuse, R31 ;  /* 0x00000019101f7223 */ /* 0x081fe2000000001f */
[----:B-1----:R-:W-:Y:S01]  /*0dd0*/  FFMA R61, R29, R4, R28 ;  /* 0x000000041d3d7223 */ /* 0x002fe2000000001c */
[----:B------:R-:W-:-:S02]  /*0de0*/  FFMA R63, R4, R25, R32 ;  /* 0x00000019043f7223 */ /* 0x000fc40000000020 */
[----:B------:R-:W-:Y:S01]  /*0df0*/  FFMA R31, R26, R17, R31 ;  /* 0x000000111a1f7223 */ /* 0x000fe2000000001f */
[C---:B--2---:R-:W-:Y:S01]  /*0e00*/  FFMA R4, R29.reuse, R8, R21 ;  /* 0x000000081d047223 */ /* 0x044fe20000000015 */
[----:B------:R-:W-:Y:S01]  /*0e10*/  FFMA R8, R8, R25, R23 ;  /* 0x0000001908087223 */ /* 0x000fe20000000017 */
[-C--:B------:R-:W-:Y:S01]  /*0e20*/  FFMA R61, R24, R5.reuse, R61 ;  /* 0x00000005183d7223 */ /* 0x080fe2000000003d */
[----:B------:R-:W-:Y:S01]  /*0e30*/  FFMA R63, R26, R5, R63 ;  /* 0x000000051a3f7223 */ /* 0x000fe2000000003f */
[C---:B---3--:R-:W-:Y:S01]  /*0e40*/  FFMA R28, R29.reuse, R12, R20 ;  /* 0x0000000c1d1c7223 */ /* 0x048fe20000000014 */
[----:B------:R-:W-:Y:S01]  /*0e50*/  FFMA R27, R12, R25, R27 ;  /* 0x000000190c1b7223 */ /* 0x000fe2000000001b */
[----:B------:R-:W-:Y:S01]  /*0e60*/  FFMA R12, R29, R16, R22 ;  /* 0x000000101d0c7223 */ /* 0x000fe20000000016 */
[----:B------:R-:W-:Y:S01]  /*0e70*/  FFMA R5, R24, R9, R4 ;  /* 0x0000000918057223 */ /* 0x000fe20000000004 */
[----:B------:R0:W1:Y:S01]  /*0e80*/  LDS.128 R20, [R49+0x610] ;  /* 0x0006100031147984 */ /* 0x0000620000000c00 */
[C---:B------:R-:W-:Y:S01]  /*0e90*/  FFMA R27, R26.reuse, R13, R27 ;  /* 0x0000000d1a1b7223 */ /* 0x040fe2000000001b */
[----:B------:R-:W-:-:S02]  /*0ea0*/  FFMA R9, R26, R9, R8 ;  /* 0x000000091a097223 */ /* 0x000fc40000000008 */
[----:B------:R-:W-:Y:S01]  /*0eb0*/  LDS R16, [R50+0x5b0] ;  /* 0x0005b00032107984 */ /* 0x000fe20000000800 */
[----:B0-----:R-:W-:Y:S01]  /*0ec0*/  IADD3 R49, R49, 0x20, RZ ;  /* 0x0000002031317810 */ /* 0x001fe20007ffe0ff */
[----:B-1----:R-:W-:Y:S01]  /*0ed0*/  FFMA R30, R29, R20, R33 ;  /* 0x000000141d1e7223 */ /* 0x002fe20000000021 */
[----:B------:R-:W-:Y:S01]  /*0ee0*/  FFMA R35, R20, R25, R35 ;  /* 0x0000001914237223 */ /* 0x000fe20000000023 */
[----:B------:R-:W0:Y:S01]  /*0ef0*/  LDS R29, [R50+0x460] ;  /* 0x00046000321d7984 */ /* 0x000e220000000800 */
[C---:B------:R-:W-:Y:S01]  /*0f00*/  FFMA R33, R24.reuse, R13, R28 ;  /* 0x0000000d18217223 */ /* 0x040fe2000000001c */
[C---:B------:R-:W-:Y:S01]  /*0f10*/  FFMA R13, R24.reuse, R17, R12 ;  /* 0x00000011180d7223 */ /* 0x040fe2000000000c */
[-C--:B------:R-:W-:Y:S01]  /*0f20*/  FFMA R17, R24, R21.reuse, R30 ;  /* 0x0000001518117223 */ /* 0x080fe2000000001e */
[----:B------:R-:W1:Y:S01]  /*0f30*/  LDS R25, [R50+0x4d0] ;  /* 0x0004d00032197984 */ /* 0x000e620000000800 */
[----:B------:R-:W-:-:S03]  /*0f40*/  FFMA R35, R26, R21, R35 ;  /* 0x000000151a237223 */ /* 0x000fc60000000023 */
[----:B------:R2:W3:Y:S02]  /*0f50*/  LDS R20, [R50+0x540] ;  /* 0x0005400032147984 */ /* 0x0004e40000000800 */
[----:B--2---:R-:W-:Y:S01]  /*0f60*/  IADD3 R50, R50, 0x700, RZ ;  /* 0x0000070032327810 */ /* 0x004fe20007ffe0ff */
[C---:B0-----:R-:W-:Y:S01]  /*0f70*/  FFMA R55, R29.reuse, R38, R55 ;  /* 0x000000261d377223 */ /* 0x041fe20000000037 */
[C---:B------:R-:W-:Y:S01]  /*0f80*/  FFMA R4, R29.reuse, R42, R57 ;  /* 0x0000002a1d047223 */ /* 0x040fe20000000039 */
[C---:B------:R-:W-:Y:S01]  /*0f90*/  FFMA R8, R29.reuse, R46, R59 ;  /* 0x0000002e1d087223 */ /* 0x040fe2000000003b */
[C---:B------:R-:W-:Y:S01]  /*0fa0*/  FFMA R12, R29.reuse, R6, R61 ;  /* 0x000000061d0c7223 */ /* 0x040fe2000000003d */
[C---:B------:R-:W-:Y:S01]  /*0fb0*/  FFMA R24, R29.reuse, R10, R5 ;  /* 0x0000000a1d187223 */ /* 0x040fe20000000005 */
[C---:B------:R-:W-:Y:S01]  /*0fc0*/  FFMA R26, R29.reuse, R14, R33 ;  /* 0x0000000e1d1a7223 */ /* 0x040fe20000000021 */
[C---:B------:R-:W-:Y:S01]  /*0fd0*/  FFMA R28, R29.reuse, R18, R13 ;  /* 0x000000121d1c7223 */ /* 0x040fe2000000000d */
[----:B------:R-:W-:Y:S01]  /*0fe0*/  FFMA R30, R29, R22, R17 ;  /* 0x000000161d1e7223 */ /* 0x000fe20000000011 */
[C---:B-1----:R-:W-:Y:S01]  /*0ff0*/  FFMA R29, R25.reuse, R38, R37 ;  /* 0x00000026191d7223 */ /* 0x042fe20000000025 */
[C---:B------:R-:W-:Y:S01]  /*1000*/  FFMA R42, R25.reuse, R42, R41 ;  /* 0x0000002a192a7223 */ /* 0x040fe20000000029 */
[C---:B------:R-:W-:Y:S01]  /*1010*/  FFMA R46, R25.reuse, R46, R45 ;  /* 0x0000002e192e7223 */ /* 0x040fe2000000002d */
[C---:B------:R-:W-:Y:S01]  /*1020*/  FFMA R6, R25.reuse, R6, R63 ;  /* 0x0000000619067223 */ /* 0x040fe2000000003f */
[C---:B------:R-:W-:Y:S01]  /*1030*/  FFMA R10, R25.reuse, R10, R9 ;  /* 0x0000000a190a7223 */ /* 0x040fe20000000009 */
[C---:B------:R-:W-:Y:S01]  /*1040*/  FFMA R14, R25.reuse, R14, R27 ;  /* 0x0000000e190e7223 */ /* 0x040fe2000000001b */
[C---:B------:R-:W-:Y:S01]  /*1050*/  FFMA R18, R25.reuse, R18, R31 ;  /* 0x0000001219127223 */ /* 0x040fe2000000001f */
[----:B------:R-:W-:Y:S01]  /*1060*/  FFMA R22, R25, R22, R35 ;  /* 0x0000001619167223 */ /* 0x000fe20000000023 */
[C---:B---3--:R-:W-:Y:S01]  /*1070*/  FFMA R21, R20.reuse, R39, R55 ;  /* 0x0000002714157223 */ /* 0x048fe20000000037 */
[C---:B------:R-:W-:Y:S01]  /*1080*/  FFMA R25, R20.reuse, R43, R4 ;  /* 0x0000002b14197223 */ /* 0x040fe20000000004 */
[----:B------:R-:W-:Y:S01]  /*1090*/  FFMA R17, R20, R47, R8 ;  /* 0x0000002f14117223 */ /* 0x000fe20000000008 */
[C---:B------:R-:W-:Y:S01]  /*10a0*/  FFMA R29, R16.reuse, R39, R29 ;  /* 0x00000027101d7223 */ /* 0x040fe2000000001d */
[C---:B------:R-:W-:Y:S01]  /*10b0*/  FFMA R31, R16.reuse, R43, R42 ;  /* 0x0000002b101f7223 */ /* 0x040fe2000000002a */
[----:B------:R-:W-:Y:S01]  /*10c0*/  FFMA R27, R16, R47, R46 ;  /* 0x0000002f101b7223 */ /* 0x000fe2000000002e */
[C---:B------:R-:W-:Y:S01]  /*10d0*/  FFMA R33, R20.reuse, R7, R12 ;  /* 0x0000000714217223 */ /* 0x040fe2000000000c */
[C---:B------:R-:W-:Y:S01]  /*10e0*/  FFMA R35, R20.reuse, R11, R24 ;  /* 0x0000000b14237223 */ /* 0x040fe20000000018 */
        /* <DEDUP_REMOVED lines=8> */
[----:B------:R-:W-:Y:S05]  /*1170*/  @P0 BRA `(.L_x_15) ;  /* 0xfffff5b000000947 */ /* 0x000fea000383ffff */
[----:B------:R-:W-:-:S04]  /*1180*/  IADD3 R51, R51, 0x1, RZ ;  /* 0x0000000133337810 */ /* 0x000fc80007ffe0ff */
[----:B------:R-:W-:-:S13]  /*1190*/  ISETP.GE.U32.AND P0, PT, R51, 0x4, PT ;  /* 0x000000043300780c */ /* 0x000fda0003f06070 */
[----:B------:R-:W-:Y:S01]  /*11a0*/  @P0 CALL.REL.NOINC `(.L_x_16) ;  /* 0x0000001000000944 */ /* 0x000fe20003c00000 */
[----:B------:R-:W-:Y:S05]  /*11b0*/  BRA `(.L_x_17) ;  /* 0xfffff00000007947 */ /* 0x000fea000383ffff */
.L_x_16:
[----:B------:R-:W-:-:S05]  /*11c0*/  MOV R2, 0x4 ;  /* 0x0000000400027802 */ /* 0x000fca0000000f00 */
[----:B------:R-:W-:-:S05]  /*11d0*/  IMAD.WIDE R4, R0, R2, c[0x0][0x178] ;  /* 0x00005e0000047625 */ /* 0x000fca00078e0202 */
[----:B------:R-:W2:Y:S04]  /*11e0*/  LDG.E.CONSTANT R10, [R4.64] ;  /* 0x00000004040a7981 */ /* 0x000ea8000c1e9900 */
[----:B------:R-:W3:Y:S04]  /*11f0*/  LDG.E.CONSTANT R12, [R4.64+0x20] ;  /* 0x00002004040c7981 */ /* 0x000ee8000c1e9900 */
[----:B------:R0:W4:Y:S04]  /*1200*/  LDG.E.CONSTANT R16, [R4.64+0x60] ;  /* 0x0000600404107981 */ /* 0x000128000c1e9900 */
[----:B------:R0:W5:Y:S04]  /*1210*/  LDG.E.CONSTANT R18, [R4.64+0x80] ;  /* 0x0000800404127981 */ /* 0x000168000c1e9900 */
[----:B------:R0:W5:Y:S04]  /*1220*/  LDG.E.CONSTANT R14, [R4.64+0x40] ;  /* 0x00004004040e7981 */ /* 0x000168000c1e9900 */
[----:B------:R0:W5:Y:S04]  /*1230*/  LDG.E.CONSTANT R7, [R4.64+0xa0] ;  /* 0x0000a00404077981 */ /* 0x000168000c1e9900 */
[----:B------:R0:W5:Y:S04]  /*1240*/  LDG.E.CONSTANT R6, [R4.64+0xc0] ;  /* 0x0000c00404067981 */ /* 0x000168000c1e9900 */
[----:B------:R0:W5:Y:S01]  /*1250*/  LDG.E.CONSTANT R8, [R4.64+0xe0] ;  /* 0x0000e00404087981 */ /* 0x000162000c1e9900 */
[----:B------:R-:W-:-:S04]  /*1260*/  IMAD R3, R3, 0x38, R53 ;  /* 0x0000003803037824 */ /* 0x000fc800078e0235 */
[----:B------:R-:W-:-:S04]  /*1270*/  IMAD R3, R0, 0xc40, R3 ;  /* 0x00000c4000037824 */ /* 0x000fc800078e0203 */
[----:B------:R-:W-:Y:S01]  /*1280*/  IMAD.WIDE R2, R3, R2, c[0x0][0x160] ;  /* 0x0000580003027625 */ /* 0x000fe200078e0202 */
[--C-:B--2---:R-:W-:Y:S01]  /*1290*/  FADD R21, R21, R10.reuse ;  /* 0x0000000a15157221 */ /* 0x104fe20000000000 */
[----:B------:R-:W-:Y:S01]  /*12a0*/  FADD R10, R29, R10 ;  /* 0x0000000a1d0a7221 */ /* 0x000fe20000000000 */
[--C-:B---3--:R-:W-:Y:S01]  /*12b0*/  FADD R25, R25, R12.reuse ;  /* 0x0000000c19197221 */ /* 0x108fe20000000000 */
[----:B------:R-:W-:-:S03]  /*12c0*/  FADD R12, R31, R12 ;  /* 0x0000000c1f0c7221 */ /* 0x000fc60000000000 */
[----:B0-----:R-:W-:Y:S01]  /*12d0*/  FMNMX R5, RZ, R10, !PT ;  /* 0x0000000aff057209 */ /* 0x001fe20007800000 */
[--C-:B----4-:R-:W-:Y:S01]  /*12e0*/  FADD R33, R33, R16.reuse ;  /* 0x0000001021217221 */ /* 0x110fe20000000000 */
[----:B------:R-:W-:Y:S01]  /*12f0*/  FADD R16, R39, R16 ;  /* 0x0000001027107221 */ /* 0x000fe20000000000 */
[----:B------:R-:W-:Y:S01]  /*1300*/  FMNMX R9, RZ, R12, !PT ;  /* 0x0000000cff097209 */ /* 0x000fe20007800000 */
[--C-:B-----5:R-:W-:Y:S01]  /*1310*/  FADD R35, R35, R18.reuse ;  /* 0x0000001223237221 */ /* 0x120fe20000000000 */
[----:B------:R-:W-:Y:S01]  /*1320*/  FADD R18, R47, R18 ;  /* 0x000000122f127221 */ /* 0x000fe20000000000 */
[----:B------:R0:W-:Y:S01]  /*1330*/  STG.E [R2.64+0x70], R5 ;  /* 0x0000700502007986 */ /* 0x0001e2000c101904 */
[----:B------:R-:W-:-:S03]  /*1340*/  FADD R17, R17, R14 ;  /* 0x0000000e11117221 */ /* 0x000fc60000000000 */
[----:B------:R1:W-:Y:S01]  /*1350*/  STG.E [R2.64+0x18870], R9 ;  /* 0x0188700902007986 */ /* 0x0003e2000c101904 */
[----:B------:R-:W-:Y:S01]  /*1360*/  FADD R14, R27, R14 ;  /* 0x0000000e1b0e7221 */ /* 0x000fe20000000000 */
[--C-:B------:R-:W-:Y:S01]  /*1370*/  FADD R41, R41, R7.reuse ;  /* 0x0000000729297221 */ /* 0x100fe20000000000 */
[----:B------:R-:W-:Y:S01]  /*1380*/  FADD R7, R32, R7 ;  /* 0x0000000720077221 */ /* 0x000fe20000000000 */
[--C-:B------:R-:W-:Y:S01]  /*1390*/  FADD R45, R45, R6.reuse ;  /* 0x000000062d2d7221 */ /* 0x100fe20000000000 */
[----:B------:R-:W-:Y:S01]  /*13a0*/  FADD R6, R34, R6 ;  /* 0x0000000622067221 */ /* 0x000fe20000000000 */
[----:B0-----:R-:W-:Y:S01]  /*13b0*/  FMNMX R5, RZ, R16, !PT ;  /* 0x00000010ff057209 */ /* 0x001fe20007800000 */
[--C-:B------:R-:W-:Y:S01]  /*13c0*/  FADD R37, R37, R8.reuse ;  /* 0x0000000825257221 */ /* 0x100fe20000000000 */
[----:B------:R-:W-:Y:S01]  /*13d0*/  FADD R8, R43, R8 ;  /* 0x000000082b087221 */ /* 0x000fe20000000000 */
[----:B-1----:R-:W-:Y:S02]  /*13e0*/  FMNMX R9, RZ, R18, !PT ;  /* 0x00000012ff097209 */ /* 0x002fe40007800000 */
[----:B------:R0:W-:Y:S01]  /*13f0*/  STG.E [R2.64+0x49870], R5 ;  /* 0x0498700502007986 */ /* 0x0001e2000c101904 */
[----:B------:R-:W-:-:S02]  /*1400*/  FMNMX R21, RZ, R21, !PT ;  /* 0x00000015ff157209 */ /* 0x000fc40007800000 */
[----:B------:R-:W-:Y:S01]  /*1410*/  FMNMX R25, RZ, R25, !PT ;  /* 0x00000019ff197209 */ /* 0x000fe20007800000 */
[----:B------:R1:W-:Y:S01]  /*1420*/  STG.E [R2.64+0x62070], R9 ;  /* 0x0620700902007986 */ /* 0x0003e2000c101904 */
[----:B------:R-:W-:Y:S02]  /*1430*/  FMNMX R17, RZ, R17, !PT ;  /* 0x00000011ff117209 */ /* 0x000fe40007800000 */
[----:B------:R-:W-:Y:S02]  /*1440*/  FMNMX R11, RZ, R14, !PT ;  /* 0x0000000eff0b7209 */ /* 0x000fe40007800000 */
[----:B------:R-:W-:Y:S02]  /*1450*/  FMNMX R33, RZ, R33, !PT ;  /* 0x00000021ff217209 */ /* 0x000fe40007800000 */
[----:B------:R-:W-:Y:S02]  /*1460*/  FMNMX R35, RZ, R35, !PT ;  /* 0x00000023ff237209 */ /* 0x000fe40007800000 */
[----:B------:R-:W-:-:S02]  /*1470*/  FMNMX R41, RZ, R41, !PT ;  /* 0x00000029ff297209 */ /* 0x000fc40007800000 */
[----:B------:R-:W-:Y:S02]  /*1480*/  FMNMX R7, RZ, R7, !PT ;  /* 0x00000007ff077209 */ /* 0x000fe40007800000 */
[----:B------:R-:W-:Y:S02]  /*1490*/  FMNMX R45, RZ, R45, !PT ;  /* 0x0000002dff2d7209 */ /* 0x000fe40007800000 */
[----:B0-----:R-:W-:Y:S02]  /*14a0*/  FMNMX R5, RZ, R6, !PT ;  /* 0x00000006ff057209 */ /* 0x001fe40007800000 */
[----:B------:R-:W-:Y:S02]  /*14b0*/  FMNMX R37, RZ, R37, !PT ;  /* 0x00000025ff257209 */ /* 0x000fe40007800000 */
[----:B-1----:R-:W-:Y:S01]  /*14c0*/  FMNMX R9, RZ, R8, !PT ;  /* 0x00000008ff097209 */ /* 0x002fe20007800000 */
        /* <DEDUP_REMOVED lines=13> */
.L_x_18:
        /* <DEDUP_REMOVED lines=14> */
.L_x_119:


//--------------------- .text.tvmgen_default_fused_nn_conv2d_add_nn_relu_3_kernel --------------------------
	.section	.text.tvmgen_default_fused_nn_conv2d_add_nn_relu_3_kernel,"ax",@progbits
	.sectionflags	@"SHF_BARRIERS=1"
	.sectioninfo	@"SHI_REGISTERS=56"
	.align	128
        .global         tvmgen_default_fused_nn_conv2d_add_nn_relu_3_kernel
        .type           tvmgen_default_fused_nn_conv2d_add_nn_relu_3_kernel,@function
        .size           tvmgen_default_fused_nn_conv2d_add_nn_relu_3_kernel,(.L_x_120 - tvmgen_default_fused_nn_conv2d_add_nn_relu_3_kernel)
        .other          tvmgen_default_fused_nn_conv2d_add_nn_relu_3_kernel,@"STO_CUDA_ENTRY STV_DEFAULT"
tvmgen_default_fused_nn_conv2d_add_nn_relu_3_kernel:
.text.tvmgen_default_fused_nn_conv2d_add_nn_relu_3_kernel:
        /* <DEDUP_REMOVED lines=8> */
[----:B------:R-:W-:Y:S01]  /*0080*/  CS2R R40, SRZ ;  /* 0x0000000000287805 */ /* 0x000fe2000001ff00 */
[----:B------:R-:W2:Y:S01]  /*0090*/  S2R R32, SR_CTAID.Y ;  /* 0x0000000000207919 */ /* 0x000ea20000002600 */
[----:B------:R-:W-:Y:S01]  /*00a0*/  MOV R39, RZ ;  /* 0x000000ff00277202 */ /* 0x000fe20000000f00 */
[----:B------:R-:W-:Y:S01]  /*00b0*/  CS2R R24, SRZ ;  /* 0x0000000000187805 */ /* 0x000fe2000001ff00 */
[----:B------:R-:W-:Y:S01]  /*00c0*/  CS2R R22, SRZ ;  /* 0x0000000000167805 */ /* 0x000fe2000001ff00 */
[----:B------:R-:W3:Y:S01]  /*00d0*/  S2R R2, SR_CTAID.X ;  /* 0x0000000000027919 */ /* 0x000ee20000002500 */
[----:B------:R-:W-:Y:S01]  /*00e0*/  MOV R49, RZ ;  /* 0x000000ff00317202 */ /* 0x000fe20000000f00 */
[----:B------:R-:W-:Y:S01]  /*00f0*/  ULDC.64 UR4, c[0x0][0x118] ;  /* 0x0000460000047ab9 */ /* 0x000fe20000000a00 */
[----:B------:R-:W-:-:S02]  /*0100*/  MOV R51, RZ ;  /* 0x000000ff00337202 */ /* 0x000fc40000000f00 */
[----:B------:R-:W-:Y:S02]  /*0110*/  MOV R53, RZ ;  /* 0x000000ff00357202 */ /* 0x000fe40000000f00 */
[----:B0-----:R-:W-:Y:S02]  /*0120*/  MOV R5, R34 ;  /* 0x0000002200057202 */ /* 0x001fe40000000f00 */
[C---:B------:R-:W-:Y:S02]  /*0130*/  SHF.L.U32 R35, R34.reuse, 0x1, RZ ;  /* 0x0000000122237819 */ /* 0x040fe400000006ff */
[C---:B-1----:R-:W-:Y:S01]  /*0140*/  LEA.HI.SX32 R6, R34.reuse, R33, 0x1c ;  /* 0x0000002122067211 */ /* 0x042fe200078fe2ff */
[----:B------:R-:W-:Y:S01]  /*0150*/  IMAD.HI R0, R34, -0x6db6db6d, R4 ;  /* 0x9249249322007827 */ /* 0x000fe200078e0204 */
[C---:B------:R-:W-:Y:S02]  /*0160*/  SHF.L.U32 R36, R33.reuse, 0x5, RZ ;  /* 0x0000000521247819 */ /* 0x040fe400000006ff */
[----:B------:R-:W-:Y:S01]  /*0170*/  ISETP.GT.AND P0, PT, R6, 0x7, PT ;  /* 0x000000070600780c */ /* 0x000fe20003f04270 */
[----:B--2---:R-:W-:Y:S01]  /*0180*/  IMAD R5, R33, 0xe, R32 ;  /* 0x0000000e21057824 */ /* 0x004fe200078e0220 */
[----:B------:R-:W-:-:S02]  /*0190*/  SHF.R.U32.HI R3, RZ, 0x1f, R0 ;  /* 0x0000001fff037819 */ /* 0x000fc40000011600 */
[----:B------:R-:W-:Y:S02]  /*01a0*/  ISETP.GT.OR P0, PT, R34, 0xf, P0 ;  /* 0x0000000f2200780c */ /* 0x000fe40000704670 */
[----:B---3--:R-:W-:Y:S02]  /*01b0*/  LEA R4, R5, R2, 0x3 ;  /* 0x0000000205047211 */ /* 0x008fe400078e18ff */
[----:B------:R-:W-:Y:S02]  /*01c0*/  LEA.HI.SX32 R3, R0, R3, 0x1e ;  /* 0x0000000300037211 */ /* 0x000fe400078ff2ff */
[----:B------:R-:W-:Y:S02]  /*01d0*/  IADD3 R38, R35, R36, RZ ;  /* 0x0000002423267210 */ /* 0x000fe40007ffe0ff */
[C---:B------:R-:W-:Y:S01]  /*01e0*/  LEA R5, R3.reuse, R4, 0x1 ;  /* 0x0000000403057211 */ /* 0x040fe200078e08ff */
[----:B------:R-:W-:Y:S01]  /*01f0*/  IMAD R0, R3, -0x7, R34 ;  /* 0xfffffff903007824 */ /* 0x000fe200078e0222 */
[----:B------:R-:W-:-:S02]  /*0200*/  SHF.L.U32 R4, R34, 0x2, RZ ;  /* 0x0000000222047819 */ /* 0x000fc400000006ff */
[----:B------:R-:W-:Y:S01]  /*0210*/  MOV R3, RZ ;  /* 0x000000ff00037202 */ /* 0x000fe20000000f00 */
[----:B------:R-:W-:Y:S02]  /*0220*/  IMAD R0, R5, 0x7, R0 ;  /* 0x0000000705007824 */ /* 0x000fe400078e0200 */
[----:B------:R-:W-:Y:S02]  /*0230*/  IMAD R37, R33, 0x70, R4 ;  /* 0x0000007021257824 */ /* 0x000fe400078e0204 */
.L_x_19:
[----:B------:R-:W0:Y:S01]  /*0240*/  @!P0 S2R R6, SR_CTAID.Z ;  /* 0x0000000000068919 */ /* 0x000e220000002700 */
[----:B------:R-:W-:Y:S01]  /*0250*/  @!P0 SHF.L.U32 R4, R34, 0x6, RZ ;  /* 0x0000000622048819 */ /* 0x000fe200000006ff */
[----:B------:R-:W-:Y:S01]  /*0260*/  IMAD R7, R3, 0x1880, R0 ;  /* 0x0000188003077824 */ /* 0x000fe200078e0200 */
[----:B------:R-:W-:Y:S01]  /*0270*/  MOV R9, 0x4 ;  /* 0x0000000400097802 */ /* 0x000fe20000000f00 */
[----:B------:R-:W-:Y:S01]  /*0280*/  BAR.SYNC.DEFER_BLOCKING 0x0 ;  /* 0x0000000000007b1d */ /* 0x000fe20000010000 */
[----:B------:R-:W-:Y:S02]  /*0290*/  @!P0 LOP3.LUT R4, R4, 0xffffff00, RZ, 0xc0, !PT ;  /* 0xffffff0004048812 */ /* 0x000fe400078ec0ff */
[----:B0-----:R-:W-:-:S02]  /*02a0*/  @!P0 LEA R5, R6, R33, 0x3 ;  /* 0x0000002106058211 */ /* 0x001fc400078e18ff */
[----:B------:R-:W-:Y:S02]  /*02b0*/  @!P0 LOP3.LUT R6, R35, 0x6, RZ, 0xc0, !PT ;  /* 0x0000000623068812 */ /* 0x000fe400078ec0ff */
[----:B------:R-:W-:Y:S02]  /*02c0*/  @!P0 LEA R5, R5, R4, 0xa ;  /* 0x0000000405058211 */ /* 0x000fe400078e50ff */
[----:B------:R-:W-:Y:S02]  /*02d0*/  SHF.L.U32 R4, R7, 0x2, RZ ;  /* 0x0000000207047819 */ /* 0x000fe400000006ff */
[----:B------:R-:W-:-:S03]  /*02e0*/  @!P0 IADD3 R6, R5, R6, RZ ;  /* 0x0000000605068210 */ /* 0x000fc60007ffe0ff */
[----:B------:R-:W-:Y:S01]  /*02f0*/  IMAD.WIDE R4, R4, R9, c[0x0][0x168] ;  /* 0x00005a0004047625 */ /* 0x000fe200078e0209 */
[----:B------:R-:W-:-:S04]  /*0300*/  @!P0 LEA R6, R3, R6, 0x3 ;  /* 0x0000000603068211 */ /* 0x000fc800078e18ff */
[----:B------:R-:W2:Y:S01]  /*0310*/  LDG.E.CONSTANT R16, [R4.64] ;  /* 0x0000000404107981 */ /* 0x000ea2000c1e9900 */
[----:B------:R-:W-:-:S03]  /*0320*/  @!P0 IMAD.WIDE R8, R6, R9, c[0x0][0x170] ;  /* 0x00005c0006088625 */ /* 0x000fc600078e0209 */
[----:B------:R-:W2:Y:S04]  /*0330*/  LDG.E.CONSTANT R17, [R4.64+0x4] ;  /* 0x0000040404117981 */ /* 0x000ea8000c1e9900 */
[----:B------:R-:W2:Y:S04]  /*0340*/  LDG.E.CONSTANT R18, [R4.64+0x8] ;  /* 0x0000080404127981 */ /* 0x000ea8000c1e9900 */
[----:B------:R-:W2:Y:S04]  /*0350*/  LDG.E.CONSTANT R19, [R4.64+0xc] ;  /* 0x00000c0404137981 */ /* 0x000ea8000c1e9900 */
[----:B------:R-:W3:Y:S04]  /*0360*/  @!P0 LDG.E.CONSTANT R20, [R8.64] ;  /* 0x0000000408148981 */ /* 0x000ee8000c1e9900 */
[----:B------:R-:W3:Y:S01]  /*0370*/  @!P0 LDG.E.CONSTANT R21, [R8.64+0x4] ;  /* 0x0000040408158981 */ /* 0x000ee2000c1e9900 */
[----:B------:R-:W-:-:S04]  /*0380*/  IADD3 R3, R3, 0x1, RZ ;  /* 0x0000000103037810 */ /* 0x000fc80007ffe0ff */
[----:B------:R-:W-:Y:S01]  /*0390*/  ISETP.GE.U32.AND P1, PT, R3, 0x20, PT ;  /* 0x000000200300780c */ /* 0x000fe20003f26070 */
[----:B--2---:R-:W-:Y:S04]  /*03a0*/  STS.128 [R37.X4], R16 ;  /* 0x0000001025007388 */ /* 0x004fe80000004c00 */
        /* <DEDUP_REMOVED lines=12> */
[----:B------:R-:W5:Y:S04]  /*0470*/  LDS R17, [R34.X4+0x230] ;  /* 0x0002300022117984 */ /* 0x000f680000004800 */
[----:B------:R-:W5:Y:S01]  /*0480*/  LDS R19, [R34.X4+0x310] ;  /* 0x0003100022137984 */ /* 0x000f620000004800 */
[----:B0-----:R-:W-:Y:S01]  /*0490*/  FFMA R26, R48, R28, R26 ;  /* 0x0000001c301a7223 */ /* 0x001fe2000000001a */
[----:B-1----:R-:W-:-:S02]  /*04a0*/  FFMA R22, R28, R44, R22 ;  /* 0x0000002c1c167223 */ /* 0x002fc40000000016 */
[----:B------:R-:W0:Y:S01]  /*04b0*/  LDS R21, [R34.X4+0x380] ;  /* 0x0003800022157984 */ /* 0x000e220000004800 */
[C---:B--2---:R-:W-:Y:S01]  /*04c0*/  FFMA R24, R28.reuse, R46, R24 ;  /* 0x0000002e1c187223 */ /* 0x044fe20000000018 */
[----:B---3--:R-:W-:Y:S01]  /*04d0*/  FFMA R28, R28, R50, R40 ;  /* 0x000000321c1c7223 */ /* 0x008fe20000000028 */
[----:B----4-:R-:W-:Y:S01]  /*04e0*/  FFMA R20, R48, R4, R53 ;  /* 0x0000000430147223 */ /* 0x010fe20000000035 */
[C---:B------:R-:W-:Y:S01]  /*04f0*/  FFMA R40, R4.reuse, R44, R49 ;  /* 0x0000002c04287223 */ /* 0x040fe20000000031 */
[C---:B------:R-:W-:Y:S01]  /*0500*/  FFMA R52, R4.reuse, R46, R51 ;  /* 0x0000002e04347223 */ /* 0x040fe20000000033 */
[----:B------:R-:W-:Y:S01]  /*0510*/  FFMA R4, R4, R50, R23 ;  /* 0x0000003204047223 */ /* 0x000fe20000000017 */
[----:B-----5:R-:W-:Y:S01]  /*0520*/  FFMA R25, R48, R8, R25 ;  /* 0x0000000830197223 */ /* 0x020fe20000000019 */
[C---:B------:R-:W-:Y:S01]  /*0530*/  FFMA R41, R8.reuse, R44, R41 ;  /* 0x0000002c08297223 */ /* 0x040fe20000000029 */
[----:B------:R-:W-:Y:S01]  /*0540*/  FFMA R39, R8, R46, R39 ;  /* 0x0000002e08277223 */ /* 0x000fe20000000027 */
[----:B------:R-:W1:Y:S01]  /*0550*/  LDS R23, [R34.X4+0x460] ;  /* 0x0004600022177984 */ /* 0x000e620000004800 */
[----:B------:R-:W-:Y:S01]  /*0560*/  FFMA R48, R48, R12, R43 ;  /* 0x0000000c30307223 */ /* 0x000fe2000000002b */
[----:B------:R-:W-:-:S02]  /*0570*/  FFMA R8, R8, R50, R27 ;  /* 0x0000003208087223 */ /* 0x000fc4000000001b */
[----:B------:R-:W2:Y:S01]  /*0580*/  LDS R43, [R34.X4+0x3f0] ;  /* 0x0003f000222b7984 */ /* 0x000ea20000004800 */
[C---:B------:R-:W-:Y:S01]  /*0590*/  FFMA R44, R12.reuse, R44, R47 ;  /* 0x0000002c0c2c7223 */ /* 0x040fe2000000002f */
[C---:B------:R-:W-:Y:S01]  /*05a0*/  FFMA R46, R12.reuse, R46, R45 ;  /* 0x0000002e0c2e7223 */ /* 0x040fe2000000002d */
[----:B------:R-:W-:Y:S01]  /*05b0*/  FFMA R42, R12, R50, R42 ;  /* 0x000000320c2a7223 */ /* 0x000fe2000000002a */
[----:B------:R-:W3:Y:S01]  /*05c0*/  LDS R27, [R34.X4+0x4d0] ;  /* 0x0004d000221b7984 */ /* 0x000ee20000004800 */
[C---:B------:R-:W-:Y:S01]  /*05d0*/  FFMA R50, R16.reuse, R29, R26 ;  /* 0x0000001d10327223 */ /* 0x040fe2000000001a */
[-C--:B------:R-:W-:Y:S01]  /*05e0*/  FFMA R45, R16, R5.reuse, R20 ;  /* 0x00000005102d7223 */ /* 0x080fe20000000014 */
[-C--:B------:R-:W-:Y:S01]  /*05f0*/  FFMA R49, R18, R5.reuse, R40 ;  /* 0x0000000512317223 */ /* 0x080fe20000000028 */
[----:B------:R-:W4:Y:S01]  /*0600*/  LDS R12, [R34.X4+0x540] ;  /* 0x00054000220c7984 */ /* 0x000f220000004800 */
[----:B------:R-:W-:-:S03]  /*0610*/  FFMA R53, R17, R5, R52 ;  /* 0x0000000511357223 */ /* 0x000fc60000000034 */
[----:B------:R-:W5:Y:S01]  /*0620*/  LDS R26, [R34.X4+0x620] ;  /* 0x00062000221a7984 */ /* 0x000f620000004800 */
[----:B------:R-:W-:-:S03]  /*0630*/  FFMA R5, R19, R5, R4 ;  /* 0x0000000513057223 */ /* 0x000fc60000000004 */
[----:B------:R-:W5:Y:S04]  /*0640*/  LDS R40, [R34.X4+0x5b0] ;  /* 0x0005b00022287984 */ /* 0x000f680000004800 */
[----:B------:R-:W5:Y:S01]  /*0650*/  LDS R4, [R34.X4+0x690] ;  /* 0x0006900022047984 */ /* 0x000f620000004800 */
[----:B------:R-:W-:Y:S01]  /*0660*/  FFMA R25, R16, R9, R25 ;  /* 0x0000000910197223 */ /* 0x000fe20000000019 */
[C---:B------:R-:W-:Y:S01]  /*0670*/  FFMA R22, R18.reuse, R29, R22 ;  /* 0x0000001d12167223 */ /* 0x040fe20000000016 */
[-C--:B------:R-:W-:Y:S01]  /*0680*/  FFMA R41, R18, R9.reuse, R41 ;  /* 0x0000000912297223 */ /* 0x080fe20000000029 */
[C---:B------:R-:W-:Y:S01]  /*0690*/  FFMA R39, R17.reuse, R9, R39 ;  /* 0x0000000911277223 */ /* 0x040fe20000000027 */
[-C--:B------:R-:W-:Y:S01]  /*06a0*/  FFMA R47, R16, R13.reuse, R48 ;  /* 0x0000000d102f7223 */ /* 0x080fe20000000030 */
[----:B------:R-:W-:Y:S01]  /*06b0*/  FFMA R51, R18, R13, R44 ;  /* 0x0000000d12337223 */ /* 0x000fe2000000002c */
[-C--:B------:R-:W-:Y:S01]  /*06c0*/  FFMA R24, R17, R29.reuse, R24 ;  /* 0x0000001d11187223 */ /* 0x080fe20000000018 */
[C---:B------:R-:W-:Y:S01]  /*06d0*/  FFMA R28, R19.reuse, R29, R28 ;  /* 0x0000001d131c7223 */ /* 0x040fe2000000001c */
[----:B------:R-:W-:Y:S01]  /*06e0*/  FFMA R9, R19, R9, R8 ;  /* 0x0000000913097223 */ /* 0x000fe20000000008 */
[-C--:B------:R-:W-:Y:S01]  /*06f0*/  FFMA R17, R17, R13.reuse, R46 ;  /* 0x0000000d11117223 */ /* 0x080fe2000000002e */
[----:B------:R-:W-:Y:S01]  /*0700*/  FFMA R19, R19, R13, R42 ;  /* 0x0000000d13137223 */ /* 0x000fe2000000002a */
[C---:B0-----:R-:W-:Y:S01]  /*0710*/  FFMA R20, R21.reuse, R10, R25 ;  /* 0x0000000a15147223 */ /* 0x041fe20000000019 */
[C---:B------:R-:W-:Y:S01]  /*0720*/  FFMA R13, R21.reuse, R30, R50 ;  /* 0x0000001e150d7223 */ /* 0x040fe20000000032 */
[C---:B------:R-:W-:Y:S01]  /*0730*/  FFMA R8, R21.reuse, R6, R45 ;  /* 0x0000000615087223 */ /* 0x040fe2000000002d */
[----:B------:R-:W-:Y:S01]  /*0740*/  FFMA R48, R21, R14, R47 ;  /* 0x0000000e15307223 */ /* 0x000fe2000000002f */
[C---:B-1----:R-:W-:Y:S01]  /*0750*/  FFMA R25, R23.reuse, R30, R22 ;  /* 0x0000001e17197223 */ /* 0x042fe20000000016 */
        /* <DEDUP_REMOVED lines=11> */
[----:B------:R-:W-:Y:S01]  /*0810*/  LDS R5, [R34.X4+0x700] ;  /* 0x0007000022057984 */ /* 0x000fe20000004800 */
[C---:B----4-:R-:W-:Y:S01]  /*0820*/  FFMA R9, R12.reuse, R11, R20 ;  /* 0x0000000b0c097223 */ /* 0x050fe20000000014 */
[C---:B------:R-:W-:Y:S01]  /*0830*/  FFMA R13, R12.reuse, R31, R13 ;  /* 0x0000001f0c0d7223 */ /* 0x040fe2000000000d */
[C---:B------:R-:W-:Y:S01]  /*0840*/  FFMA R8, R12.reuse, R7, R8 ;  /* 0x000000070c087223 */ /* 0x040fe20000000008 */
[----:B------:R-:W0:Y:S01]  /*0850*/  LDS.128 R16, [R36+0xe10] ;  /* 0x000e100024107984 */ /* 0x000e220000000c00 */
[----:B------:R-:W-:Y:S01]  /*0860*/  FFMA R48, R12, R15, R48 ;  /* 0x0000000f0c307223 */ /* 0x000fe20000000030 */
[C---:B-----5:R-:W-:Y:S01]  /*0870*/  FFMA R49, R26.reuse, R31, R25 ;  /* 0x0000001f1a317223 */ /* 0x060fe20000000019 */
[C---:B------:R-:W-:Y:S01]  /*0880*/  FFMA R51, R26.reuse, R7, R42 ;  /* 0x000000071a337223 */ /* 0x040fe2000000002a */
[----:B------:R-:W1:Y:S01]  /*0890*/  LDS R47, [R34.X4+0x7e0] ;  /* 0x0007e000222f7984 */ /* 0x000e620000004800 */
[C---:B------:R-:W-:Y:S01]  /*08a0*/  FFMA R53, R26.reuse, R11, R44 ;  /* 0x0000000b1a357223 */ /* 0x040fe2000000002c */
[----:B------:R-:W-:-:S02]  /*08b0*/  FFMA R52, R26, R15, R52 ;  /* 0x0000000f1a347223 */ /* 0x000fc40000000034 */
[----:B------:R-:W2:Y:S01]  /*08c0*/  LDS R41, [R34.X4+0x770] ;  /* 0x0007700022297984 */ /* 0x000ea20000004800 */
[-C--:B------:R-:W-:Y:S01]  /*08d0*/  FFMA R12, R40, R31.reuse, R29 ;  /* 0x0000001f280c7223 */ /* 0x080fe2000000001d */
[C---:B------:R-:W-:Y:S02]  /*08e0*/  FFMA R42, R4.reuse, R31, R39 ;  /* 0x0000001f042a7223 */ /* 0x040fe40000000027 */
[----:B------:R-:W3:Y:S04]  /*08f0*/  LDS R45, [R34.X4+0x850] ;  /* 0x00085000222d7984 */ /* 0x000ee80000004800 */
[----:B------:R-:W4:Y:S04]  /*0900*/  LDS.128 R20, [R36+0xf10] ;  /* 0x000f100024147984 */ /* 0x000f280000000c00 */
[----:B------:R-:W5:Y:S04]  /*0910*/  LDS.128 R24, [R36+0x1010] ;  /* 0x0010100024187984 */ /* 0x000f680000000c00 */
[----:B------:R-:W5:Y:S01]  /*0920*/  LDS.128 R28, [R36+0x1110] ;  /* 0x00111000241c7984 */ /* 0x000f620000000c00 */
[C---:B------:R-:W-:Y:S01]  /*0930*/  FFMA R6, R4.reuse, R7, R6 ;  /* 0x0000000704067223 */ /* 0x040fe20000000006 */
[C---:B------:R-:W-:Y:S01]  /*0940*/  FFMA R10, R4.reuse, R11, R10 ;  /* 0x0000000b040a7223 */ /* 0x040fe2000000000a */
[----:B------:R-:W-:Y:S01]  /*0950*/  FFMA R14, R4, R15, R14 ;  /* 0x0000000f040e7223 */ /* 0x000fe2000000000e */
[----:B------:R-:W-:Y:S04]  /*0960*/  LDS R44, [R34.X4+0x9a0] ;  /* 0x0009a000222c7984 */ /* 0x000fe80000004800 */
[----:B------:R-:W5:Y:S01]  /*0970*/  LDS R4, [R34.X4+0x8c0] ;  /* 0x0008c00022047984 */ /* 0x000f620000004800 */
[C---:B------:R-:W-:Y:S01]  /*0980*/  FFMA R46, R40.reuse, R7, R46 ;  /* 0x00000007282e7223 */ /* 0x040fe2000000002e */
[----:B------:R-:W-:-:S02]  /*0990*/  FFMA R50, R40, R11, R50 ;  /* 0x0000000b28327223 */ /* 0x000fc40000000032 */
[----:B------:R-:W5:Y:S01]  /*09a0*/  LDS R7, [R34.X4+0x930] ;  /* 0x0009300022077984 */ /* 0x000f620000004800 */
[C---:B0-----:R-:W-:Y:S01]  /*09b0*/  FFMA R13, R5.reuse, R16, R13 ;  /* 0x00000010050d7223 */ /* 0x041fe2000000000d */
[C---:B-1----:R-:W-:Y:S01]  /*09c0*/  FFMA R49, R16.reuse, R47, R49 ;  /* 0x0000002f10317223 */ /* 0x042fe20000000031 */
[C---:B--2---:R-:W-:Y:S01]  /*09d0*/  FFMA R12, R16.reuse, R41, R12 ;  /* 0x00000029100c7223 */ /* 0x044fe2000000000c */
[----:B------:R-:W-:Y:S01]  /*09e0*/  LDS R39, [R34.X4+0xbd0] ;  /* 0x000bd00022277984 */ /* 0x000fe20000004800 */
[----:B---3--:R-:W-:Y:S01]  /*09f0*/  FFMA R42, R16, R45, R42 ;  /* 0x0000002d102a7223 */ /* 0x008fe2000000002a */
[C---:B----4-:R-:W-:Y:S01]  /*0a00*/  FFMA R8, R5.reuse, R20, R8 ;  /* 0x0000001405087223 */ /* 0x050fe20000000008 */
[C---:B------:R-:W-:Y:S01]  /*0a10*/  FFMA R16, R20.reuse, R47, R51 ;  /* 0x0000002f14107223 */ /* 0x040fe20000000033 */
[C---:B------:R-:W-:Y:S01]  /*0a20*/  FFMA R46, R20.reuse, R41, R46 ;  /* 0x00000029142e7223 */ /* 0x040fe2000000002e */
[----:B------:R-:W-:Y:S01]  /*0a30*/  FFMA R6, R20, R45, R6 ;  /* 0x0000002d14067223 */ /* 0x000fe20000000006 */
[C---:B-----5:R-:W-:Y:S01]  /*0a40*/  FFMA R20, R5.reuse, R24, R9 ;  /* 0x0000001805147223 */ /* 0x060fe20000000009 */
[----:B------:R-:W-:Y:S01]  /*0a50*/  FFMA R40, R40, R15, R43 ;  /* 0x0000000f28287223 */ /* 0x000fe2000000002b */
[----:B------:R-:W0:Y:S01]  /*0a60*/  LDS R9, [R34.X4+0xa10] ;  /* 0x000a100022097984 */ /* 0x000e220000004800 */
[----:B------:R-:W-:-:S03]  /*0a70*/  FFMA R48, R5, R28, R48 ;  /* 0x0000001c05307223 */ /* 0x000fc60000000030 */
[----:B------:R-:W1:Y:S04]  /*0a80*/  LDS R5, [R34.X4+0xa80] ;  /* 0x000a800022057984 */ /* 0x000e680000004800 */
[----:B------:R-:W2:Y:S01]  /*0a90*/  LDS R11, [R34.X4+0xb60] ;  /* 0x000b6000220b7984 */ /* 0x000ea20000004800 */
[C---:B------:R-:W-:Y:S01]  /*0aa0*/  FFMA R53, R24.reuse, R47, R53 ;  /* 0x0000002f18357223 */ /* 0x040fe20000000035 */
[C---:B------:R-:W-:Y:S02]  /*0ab0*/  FFMA R50, R24.reuse, R41, R50 ;  /* 0x0000002918327223 */ /* 0x040fe40000000032 */
[----:B------:R-:W3:Y:S01]  /*0ac0*/  LDS R15, [R34.X4+0xaf0] ;  /* 0x000af000220f7984 */ /* 0x000ee20000004800 */
[----:B------:R-:W-:Y:S01]  /*0ad0*/  FFMA R10, R24, R45, R10 ;  /* 0x0000002d180a7223 */ /* 0x000fe2000000000a */
[C---:B------:R-:W-:Y:S01]  /*0ae0*/  FFMA R52, R28.reuse, R47, R52 ;  /* 0x0000002f1c347223 */ /* 0x040fe20000000034 */
[C---:B------:R-:W-:Y:S01]  /*0af0*/  FFMA R40, R28.reuse, R41, R40 ;  /* 0x000000291c287223 */ /* 0x040fe20000000028 */
[----:B------:R-:W-:Y:S01]  /*0b00*/  FFMA R28, R28, R45, R14 ;  /* 0x0000002d1c1c7223 */ /* 0x000fe2000000000e */
[C---:B------:R-:W-:Y:S01]  /*0b10*/  FFMA R24, R4.reuse, R17, R13 ;  /* 0x0000001104187223 */ /* 0x040fe2000000000d */
[-C--:B------:R-:W-:Y:S01]  /*0b20*/  FFMA R13, R4, R21.reuse, R8 ;  /* 0x00000015040d7223 */ /* 0x080fe20000000008 */
[----:B------:R-:W-:Y:S01]  /*0b30*/  FFMA R45, R44, R21, R16 ;  /* 0x000000152c2d7223 */ /* 0x000fe20000000010 */
[----:B------:R-:W4:Y:S01]  /*0b40*/  LDS R14, [R34.X4+0xc40] ;  /* 0x000c4000220e7984 */ /* 0x000f220000004800 */
[C---:B------:R-:W-:Y:S01]  /*0b50*/  FFMA R41, R4.reuse, R25, R20 ;  /* 0x0000001904297223 */ /* 0x040fe20000000014 */
[----:B------:R-:W-:-:S02]  /*0b60*/  FFMA R43, R4, R29, R48 ;  /* 0x0000001d042b7223 */ /* 0x000fc40000000030 */
[----:B------:R-:W5:Y:S04]  /*0b70*/  LDS R8, [R34.X4+0xd20] ;  /* 0x000d200022087984 */ /* 0x000f680000004800 */
[----:B------:R-:W5:Y:S04]  /*0b80*/  LDS R16, [R34.X4+0xcb0] ;  /* 0x000cb00022107984 */ /* 0x000f680000004800 */
[----:B------:R-:W5:Y:S01]  /*0b90*/  LDS R4, [R34.X4+0xd90] ;  /* 0x000d900022047984 */ /* 0x000f620000004800 */
[C---:B------:R-:W-:Y:S01]  /*0ba0*/  FFMA R20, R44.reuse, R17, R49 ;  /* 0x000000112c147223 */ /* 0x040fe20000000031 */
[C---:B------:R-:W-:Y:S01]  /*0bb0*/  FFMA R53, R44.reuse, R25, R53 ;  /* 0x000000192c357223 */ /* 0x040fe20000000035 */
[----:B------:R-:W-:Y:S01]  /*0bc0*/  FFMA R47, R44, R29, R52 ;  /* 0x0000001d2c2f7223 */ /* 0x000fe20000000034 */
[C---:B------:R-:W-:Y:S01]  /*0bd0*/  FFMA R12, R7.reuse, R17, R12 ;  /* 0x00000011070c7223 */ /* 0x040fe2000000000c */
[C---:B------:R-:W-:Y:S01]  /*0be0*/  FFMA R49, R7.reuse, R21, R46 ;  /* 0x0000001507317223 */ /* 0x040fe2000000002e */
[C---:B------:R-:W-:Y:S01]  /*0bf0*/  FFMA R51, R7.reuse, R25, R50 ;  /* 0x0000001907337223 */ /* 0x040fe20000000032 */
[----:B------:R-:W-:Y:S01]  /*0c00*/  FFMA R7, R7, R29, R40 ;  /* 0x0000001d07077223 */ /* 0x000fe20000000028 */
[C---:B0-----:R-:W-:Y:S01]  /*0c10*/  FFMA R42, R9.reuse, R17, R42 ;  /* 0x00000011092a7223 */ /* 0x041fe2000000002a */
[C---:B------:R-:W-:Y:S01]  /*0c20*/  FFMA R21, R9.reuse, R21, R6 ;  /* 0x0000001509157223 */ /* 0x040fe20000000006 */
[----:B------:R-:W-:Y:S01]  /*0c30*/  FFMA R25, R9, R25, R10 ;  /* 0x0000001909197223 */ /* 0x000fe2000000000a */
[C---:B-1----:R-:W-:Y:S01]  /*0c40*/  FFMA R17, R5.reuse, R18, R24 ;  /* 0x0000001205117223 */ /* 0x042fe20000000018 */
[C---:B------:R-:W-:Y:S01]  /*0c50*/  FFMA R10, R5.reuse, R22, R13 ;  /* 0x00000016050a7223 */ /* 0x040fe2000000000d */
[C---:B------:R-:W-:Y:S01]  /*0c60*/  FFMA R6, R5.reuse, R26, R41 ;  /* 0x0000001a05067223 */ /* 0x040fe20000000029 */
[----:B------:R-:W-:Y:S01]  /*0c70*/  FFMA R24, R5, R30, R43 ;  /* 0x0000001e05187223 */ /* 0x000fe2000000002b */
[----:B------:R-:W-:Y:S01]  /*0c80*/  FFMA R9, R9, R29, R28 ;  /* 0x0000001d09097223 */ /* 0x000fe2000000001c */
[C---:B--2---:R-:W-:Y:S01]  /*0c90*/  FFMA R5, R11.reuse, R18, R20 ;  /* 0x000000120b057223 */ /* 0x044fe20000000014 */
[C---:B------:R-:W-:Y:S01]  /*0ca0*/  FFMA R28, R11.reuse, R22, R45 ;  /* 0x000000160b1c7223 */ /* 0x040fe2000000002d */
[C---:B------:R-:W-:Y:S01]  /*0cb0*/  FFMA R20, R11.reuse, R26, R53 ;  /* 0x0000001a0b147223 */ /* 0x040fe20000000035 */
[----:B------:R-:W-:Y:S01]  /*0cc0*/  FFMA R40, R11, R30, R47 ;  /* 0x0000001e0b287223 */ /* 0x000fe2000000002f */
[C---:B---3--:R-:W-:Y:S01]  /*0cd0*/  FFMA R11, R15.reuse, R18, R12 ;  /* 0x000000120f0b7223 */ /* 0x048fe2000000000c */
[C---:B------:R-:W-:Y:S01]  /*0ce0*/  FFMA R46, R15.reuse, R30, R7 ;  /* 0x0000001e0f2e7223 */ /* 0x040fe20000000007 */
[----:B------:R-:W-:Y:S01]  /*0cf0*/  FFMA R12, R15, R26, R51 ;  /* 0x0000001a0f0c7223 */ /* 0x000fe20000000033 */
[----:B------:R-:W-:Y:S01]  /*0d00*/  FFMA R7, R39, R18, R42 ;  /* 0x0000001227077223 */ /* 0x000fe2000000002a */
[----:B------:R-:W-:Y:S01]  /*0d10*/  FFMA R44, R15, R22, R49 ;  /* 0x000000160f2c7223 */ /* 0x000fe20000000031 */
[C---:B------:R-:W-:Y:S01]  /*0d20*/  FFMA R42, R39.reuse, R26, R25 ;  /* 0x0000001a272a7223 */ /* 0x040fe20000000019 */
[C---:B------:R-:W-:Y:S01]  /*0d30*/  FFMA R18, R39.reuse, R22, R21 ;  /* 0x0000001627127223 */ /* 0x040fe20000000015 */
[----:B------:R-:W-:Y:S01]  /*0d40*/  FFMA R30, R39, R30, R9 ;  /* 0x0000001e271e7223 */ /* 0x000fe20000000009 */
[C---:B----4-:R-:W-:Y:S01]  /*0d50*/  FFMA R25, R14.reuse, R27, R6 ;  /* 0x0000001b0e197223 */ /* 0x050fe20000000006 */
[C---:B------:R-:W-:Y:S01]  /*0d60*/  FFMA R53, R14.reuse, R23, R10 ;  /* 0x000000170e357223 */ /* 0x040fe2000000000a */
[----:B------:R-:W-:Y:S01]  /*0d70*/  FFMA R43, R14, R31, R24 ;  /* 0x0000001f0e2b7223 */ /* 0x000fe20000000018 */
[C---:B-----5:R-:W-:Y:S01]  /*0d80*/  FFMA R41, R8.reuse, R27, R20 ;  /* 0x0000001b08297223 */ /* 0x060fe20000000014 */
[C---:B------:R-:W-:Y:S01]  /*0d90*/  FFMA R49, R8.reuse, R23, R28 ;  /* 0x0000001708317223 */ /* 0x040fe2000000001c */
[----:B------:R-:W-:Y:S01]  /*0da0*/  FFMA R47, R8, R31, R40 ;  /* 0x0000001f082f7223 */ /* 0x000fe20000000028 */
[C---:B------:R-:W-:Y:S01]  /*0db0*/  FFMA R39, R16.reuse, R27, R12 ;  /* 0x0000001b10277223 */ /* 0x040fe2000000000c */
[----:B------:R-:W-:Y:S01]  /*0dc0*/  FFMA R51, R16, R23, R44 ;  /* 0x0000001710337223 */ /* 0x000fe2000000002c */
[-C--:B------:R-:W-:Y:S01]  /*0dd0*/  FFMA R26, R14, R19.reuse, R17 ;  /* 0x000000130e1a7223 */ /* 0x080fe20000000011 */
[----:B------:R-:W-:Y:S01]  /*0de0*/  FFMA R22, R8, R19, R5 ;  /* 0x0000001308167223 */ /* 0x000fe20000000005 */
[----:B------:R-:W-:Y:S01]  /*0df0*/  FFMA R27, R4, R27, R42 ;  /* 0x0000001b041b7223 */ /* 0x000fe2000000002a */
[C---:B------:R-:W-:Y:S01]  /*0e00*/  FFMA R24, R16.reuse, R19, R11 ;  /* 0x0000001310187223 */ /* 0x040fe2000000000b */
[----:B------:R-:W-:Y:S01]  /*0e10*/  FFMA R45, R16, R31, R46 ;  /* 0x0000001f102d7223 */ /* 0x000fe2000000002e */
[C---:B------:R-:W-:Y:S01]  /*0e20*/  FFMA R40, R4.reuse, R19, R7 ;  /* 0x0000001304287223 */ /* 0x040fe20000000007 */
[C---:B------:R-:W-:Y:S01]  /*0e30*/  FFMA R23, R4.reuse, R23, R18 ;  /* 0x0000001704177223 */ /* 0x040fe20000000012 */
[----:B------:R-:W-:Y:S01]  /*0e40*/  FFMA R42, R4, R31, R30 ;  /* 0x0000001f042a7223 */ /* 0x000fe2000000001e */
[----:B------:R-:W-:Y:S05]  /*0e50*/  @!P1 BRA `(.L_x_19) ;  /* 0xfffff3e000009947 */ /* 0x000fea000383ffff */
[----:B------:R-:W0:Y:S01]  /*0e60*/  S2R R10, SR_CTAID.Z ;  /* 0x00000000000a7919 */ /* 0x000e220000002700 */
[----:B------:R-:W-:-:S02]  /*0e70*/  MOV R3, 0x4 ;  /* 0x0000000400037802 */ /* 0x000fc40000000f00 */
[----:B0-----:R-:W-:-:S05]  /*0e80*/  LEA R6, R10, R33, 0x5 ;  /* 0x000000210a067211 */ /* 0x001fca00078e28ff */
[----:B------:R-:W-:-:S05]  /*0e90*/  IMAD.WIDE R6, R6, R3, c[0x0][0x178] ;  /* 0x00005e0006067625 */ /* 0x000fca00078e0203 */
[----:B------:R-:W2:Y:S04]  /*0ea0*/  LDG.E.CONSTANT R4, [R6.64+0x20] ;  /* 0x0000200406047981 */ /* 0x000ea8000c1e9900 */
[----:B------:R-:W3:Y:S04]  /*0eb0*/  LDG.E.CONSTANT R8, [R6.64+0x40] ;  /* 0x0000400406087981 */ /* 0x000ee8000c1e9900 */
[----:B------:R0:W4:Y:S04]  /*0ec0*/  LDG.E.CONSTANT R0, [R6.64+0x60] ;  /* 0x0000600406007981 */ /* 0x000128000c1e9900 */
[----:B------:R0:W5:Y:S01]  /*0ed0*/  LDG.E.CONSTANT R5, [R6.64] ;  /* 0x0000000406057981 */ /* 0x000162000c1e9900 */
[----:B------:R-:W-:-:S04]  /*0ee0*/  IMAD R33, R33, 0xc40, R34 ;  /* 0x00000c4021217824 */ /* 0x000fc800078e0222 */
[----:B------:R-:W-:-:S04]  /*0ef0*/  IMAD R33, R10, 0x18800, R33 ;  /* 0x000188000a217824 */ /* 0x000fc800078e0221 */
[----:B------:R-:W-:-:S04]  /*0f00*/  IMAD R33, R32, 0xe0, R33 ;  /* 0x000000e020217824 */ /* 0x000fc800078e0221 */
[----:B------:R-:W-:-:S04]  /*0f10*/  IMAD R2, R2, 0x1c, R33 ;  /* 0x0000001c02027824 */ /* 0x000fc800078e0221 */
[----:B------:R-:W-:Y:S01]  /*0f20*/  IMAD.WIDE R2, R2, R3, c[0x0][0x160] ;  /* 0x0000580002027625 */ /* 0x000fe200078e0203 */
[--C-:B--2---:R-:W-:Y:S01]  /*0f30*/  FADD R53, R53, R4.reuse ;  /* 0x0000000435357221 */ /* 0x104fe20000000000 */
[--C-:B------:R-:W-:Y:S01]  /*0f40*/  FADD R49, R49, R4.reuse ;  /* 0x0000000431317221 */ /* 0x100fe20000000000 */
[--C-:B------:R-:W-:Y:S01]  /*0f50*/  FADD R51, R51, R4.reuse ;  /* 0x0000000433337221 */ /* 0x100fe20000000000 */
[----:B------:R-:W-:Y:S01]  /*0f60*/  FADD R4, R23, R4 ;  /* 0x0000000417047221 */ /* 0x000fe20000000000 */
[--C-:B---3--:R-:W-:Y:S01]  /*0f70*/  FADD R25, R25, R8.reuse ;  /* 0x0000000819197221 */ /* 0x108fe20000000000 */
[--C-:B------:R-:W-:Y:S01]  /*0f80*/  FADD R41, R41, R8.reuse ;  /* 0x0000000829297221 */ /* 0x100fe20000000000 */
[--C-:B------:R-:W-:Y:S01]  /*0f90*/  FADD R39, R39, R8.reuse ;  /* 0x0000000827277221 */ /* 0x100fe20000000000 */
[----:B------:R-:W-:Y:S01]  /*0fa0*/  FADD R8, R27, R8 ;  /* 0x000000081b087221 */ /* 0x000fe20000000000 */
[----:B0-----:R-:W-:Y:S01]  /*0fb0*/  FMNMX R7, RZ, R4, !PT ;  /* 0x00000004ff077209 */ /* 0x001fe20007800000 */
[--C-:B----4-:R-:W-:Y:S01]  /*0fc0*/  FADD R43, R43, R0.reuse ;  /* 0x000000002b2b7221 */ /* 0x110fe20000000000 */
[--C-:B------:R-:W-:Y:S01]  /*0fd0*/  FADD R47, R47, R0.reuse ;  /* 0x000000002f2f7221 */ /* 0x100fe20000000000 */
[--C-:B------:R-:W-:Y:S01]  /*0fe0*/  FADD R45, R45, R0.reuse ;  /* 0x000000002d2d7221 */ /* 0x100fe20000000000 */
[----:B------:R-:W-:Y:S01]  /*0ff0*/  FMNMX R9, RZ, R8, !PT ;  /* 0x00000008ff097209 */ /* 0x000fe20007800000 */
[----:B------:R-:W-:Y:S01]  /*1000*/  FADD R0, R42, R0 ;  /* 0x000000002a007221 */ /* 0x000fe20000000000 */
[--C-:B-----5:R-:W-:Y:S01]  /*1010*/  FADD R26, R26, R5.reuse ;  /* 0x000000051a1a7221 */ /* 0x120fe20000000000 */
[--C-:B------:R-:W-:Y:S01]  /*1020*/  FADD R22, R22, R5.reuse ;  /* 0x0000000516167221 */ /* 0x100fe20000000000 */
[--C-:B------:R-:W-:Y:S01]  /*1030*/  FADD R24, R24, R5.reuse ;  /* 0x0000000518187221 */ /* 0x100fe20000000000 */
[----:B------:R-:W-:Y:S01]  /*1040*/  FADD R40, R40, R5 ;  /* 0x0000000528287221 */ /* 0x000fe20000000000 */
[----:B------:R0:W-:Y:S01]  /*1050*/  STG.E [R2.64+0x18aa0], R7 ;  /* 0x018aa00702007986 */ /* 0x0001e2000c101904 */
[----:B------:R-:W-:-:S02]  /*1060*/  FMNMX R53, RZ, R53, !PT ;  /* 0x00000035ff357209 */ /* 0x000fc40007800000 */
[----:B------:R-:W-:Y:S01]  /*1070*/  FMNMX R49, RZ, R49, !PT ;  /* 0x00000031ff317209 */ /* 0x000fe20007800000 */
[----:B------:R1:W-:Y:S01]  /*1080*/  STG.E [R2.64+0x312a0], R9 ;  /* 0x0312a00902007986 */ /* 0x0003e2000c101904 */
[----:B------:R-:W-:Y:S02]  /*1090*/  FMNMX R51, RZ, R51, !PT ;  /* 0x00000033ff337209 */ /* 0x000fe40007800000 */
[----:B------:R-:W-:Y:S01]  /*10a0*/  FMNMX R25, RZ, R25, !PT ;  /* 0x00000019ff197209 */ /* 0x000fe20007800000 */
[----:B------:R-:W-:Y:S01]  /*10b0*/  STG.E [R2.64+0x18800], R53 ;  /* 0x0188003502007986 */ /* 0x000fe2000c101904 */
[----:B------:R-:W-:Y:S02]  /*10c0*/  FMNMX R41, RZ, R41, !PT ;  /* 0x00000029ff297209 */ /* 0x000fe40007800000 */
[----:B------:R-:W-:Y:S01]  /*10d0*/  FMNMX R39, RZ, R39, !PT ;  /* 0x00000027ff277209 */ /* 0x000fe20007800000 */
[----:B------:R-:W-:Y:S01]  /*10e0*/  STG.E [R2.64+0x189c0], R49 ;  /* 0x0189c03102007986 */ /* 0x000fe2000c101904 */
[----:B------:R-:W-:-:S02]  /*10f0*/  FMNMX R43, RZ, R43, !PT ;  /* 0x0000002bff2b7209 */ /* 0x000fc40007800000 */
[----:B------:R-:W-:Y:S01]  /*1100*/  FMNMX R47, RZ, R47, !PT ;  /* 0x0000002fff2f7209 */ /* 0x000fe20007800000 */
[----:B------:R-:W-:Y:S01]  /*1110*/  STG.E [R2.64+0x188e0], R51 ;  /* 0x0188e03302007986 */ /* 0x000fe2000c101904 */
[----:B------:R-:W-:Y:S02]  /*1120*/  FMNMX R45, RZ, R45, !PT ;  /* 0x0000002dff2d7209 */ /* 0x000fe40007800000 */
[----:B------:R-:W-:Y:S01]  /*1130*/  FMNMX R13, RZ, R0, !PT ;  /* 0x00000000ff0d7209 */ /* 0x000fe20007800000 */
[----:B------:R-:W-:Y:S01]  /*1140*/  STG.E [R2.64+0x31000], R25 ;  /* 0x0310001902007986 */ /* 0x000fe2000c101904 */
[----:B------:R-:W-:Y:S02]  /*1150*/  FMNMX R5, RZ, R26, !PT ;  /* 0x0000001aff057209 */ /* 0x000fe40007800000 */
[----:B0-----:R-:W-:Y:S01]  /*1160*/  FMNMX R7, RZ, R22, !PT ;  /* 0x00000016ff077209 */ /* 0x001fe20007800000 */
[----:B------:R-:W-:Y:S01]  /*1170*/  STG.E [R2.64+0x311c0], R41 ;  /* 0x0311c02902007986 */ /* 0x000fe2000c101904 */
[----:B-1----:R-:W-:-:S02]  /*1180*/  FMNMX R9, RZ, R24, !PT ;  /* 0x00000018ff097209 */ /* 0x002fc40007800000 */
[----:B------:R-:W-:Y:S01]  /*1190*/  FMNMX R11, RZ, R40, !PT ;  /* 0x00000028ff0b7209 */ /* 0x000fe20007800000 */
[----:B------:R-:W-:Y:S04]  /*11a0*/  STG.E [R2.64+0x310e0], R39 ;  /* 0x0310e02702007986 */ /* 0x000fe8000c101904 */
[----:B------:R-:W-:Y:S04]  /*11b0*/  STG.E [R2.64+0x49800], R43 ;  /* 0x0498002b02007986 */ /* 0x000fe8000c101904 */
[----:B------:R-:W-:Y:S04]  /*11c0*/  STG.E [R2.64+0x499c0], R47 ;  /* 0x0499c02f02007986 */ /* 0x000fe8000c101904 */
[----:B------:R-:W-:Y:S04]  /*11d0*/  STG.E [R2.64+0x498e0], R45 ;  /* 0x0498e02d02007986 */ /* 0x000fe8000c101904 */
[----:B------:R-:W-:Y:S04]  /*11e0*/  STG.E [R2.64+0x49aa0], R13 ;  /* 0x049aa00d02007986 */ /* 0x000fe8000c101904 */
[----:B------:R-:W-:Y:S04]  /*11f0*/  STG.E [R2.64], R5 ;  /* 0x0000000502007986 */ /* 0x000fe8000c101904 */
[----:B------:R-:W-:Y:S04]  /*1200*/  STG.E [R2.64+0x1c0], R7 ;  /* 0x0001c00702007986 */ /* 0x000fe8000c101904 */
[----:B------:R-:W-:Y:S04]  /*1210*/  STG.E [R2.64+0xe0], R9 ;  /* 0x0000e00902007986 */ /* 0x000fe8000c101904 */
[----:B------:R-:W-:Y:S01]  /*1220*/  STG.E [R2.64+0x2a0], R11 ;  /* 0x0002a00b02007986 */ /* 0x000fe2000c101904 */
[----:B------:R-:W-:Y:S05]  /*1230*/  EXIT ;  /* 0x000000000000794d */ /* 0x000fea0003800000 */
.L_x_20:
        /* <DEDUP_REMOVED lines=12> */
.L_x_120:


//--------------------- .text.tvmgen_default_fused_nn_contrib_conv2d_winograd_without_weight_transform_add_nn_relu_1_kernel_1 --------------------------
	.section	.text.tvmgen_default_fused_nn_contrib_conv2d_winograd_without_weight_transform_add_nn_relu_1_kernel_1,"ax",@progbits
	.sectionflags	@"SHF_BARRIERS=1"
	.sectioninfo	@"SHI_REGISTERS=51"
	.align	128
        .global         tvmgen_default_fused_nn_contrib_conv2d_winograd_without_weight_transform_add_nn_relu_1_kernel_1
        .type           tvmgen_default_fused_nn_contrib_conv2d_winograd_without_weight_transform_add_nn_relu_1_kernel_1,@function
        .size           tvmgen_default_fused_nn_contrib_conv2d_winograd_without_weight_transform_add_nn_relu_1_kernel_1,(.L_x_121 - tvmgen_default_fused_nn_contrib_conv2d_winograd_without_weight_transform_add_nn_relu_1_kernel_1)
        .other          tvmgen_default_fused_nn_contrib_conv2d_winograd_without_weight_transform_add_nn_relu_1_kernel_1,@"STO_CUDA_ENTRY STV_DEFAULT"
tvmgen_default_fused_nn_contrib_conv2d_winograd_without_weight_transform_add_nn_relu_1_kernel_1:
.text.tvmgen_default_fused_nn_contrib_conv2d_winograd_without_weight_transform_add_nn_relu_1_kernel_1:
[----:B------:R-:W-:Y:S02]  /*0000*/  MOV R1, c[0x0][0x28] ;  /* 0x00000a0000017a02 */ /* 0x000fe40000000f00 */
[----:B------:R-:W0:Y:S01]  /*0010*/  S2R R0, SR_CTAID.Z ;  /* 0x0000000000007919 */ /* 0x000e220000002700 */
[----:B------:R-:W-:Y:S01]  /*0020*/  MOV R28, RZ ;  /* 0x000000ff001c7202 */ /* 0x000fe20000000f00 */
[----:B------:R-:W-:Y:S01]  /*0030*/  CS2R R40, SRZ ;  /* 0x0000000000287805 */ /* 0x000fe2000001ff00 */
[----:B------:R-:W-:Y:S01]  /*0040*/  MOV R5, RZ ;  /* 0x000000ff00057202 */ /* 0x000fe20000000f00 */
[----:B------:R-:W1:Y:S01]  /*0050*/  S2R R2, SR_TID.Y ;  /* 0x0000000000027919 */ /* 0x000e620000002200 */
[----:B------:R-:W-:Y:S01]  /*0060*/  MOV R20, RZ ;  /* 0x000000ff00147202 */ /* 0x000fe20000000f00 */
[----:B------:R-:W-:Y:S01]  /*0070*/  CS2R R38, SRZ ;  /* 0x0000000000267805 */ /* 0x000fe2000001ff00 */
[----:B------:R-:W-:Y:S01]  /*0080*/  MOV R35, RZ ;  /* 0x000000ff00237202 */ /* 0x000fe20000000f00 */
[----:B------:R-:W2:Y:S01]  /*0090*/  S2R R3, SR_TID.X ;  /* 0x0000000000037919 */ /* 0x000ea20000002100 */
[----:B------:R-:W-:Y:S01]  /*00a0*/  CS2R R36, SRZ ;  /* 0x0000000000247805 */ /* 0x000fe2000001ff00 */
[----:B------:R-:W-:Y:S01]  /*00b0*/  CS2R R30, SRZ ;  /* 0x00000000001e7805 */ /* 0x000fe2000001ff00 */
[----:B------:R-:W-:Y:S01]  /*00c0*/  MOV R25, RZ ;  /* 0x000000ff00197202 */ /* 0x000fe20000000f00 */
[----:B------:R-:W-:Y:S01]  /*00d0*/  ULDC.64 UR4, c[0x0][0x118] ;  /* 0x0000460000047ab9 */ /* 0x000fe20000000a00 */
[----:B------:R-:W-:-:S02]  /*00e0*/  MOV R26, RZ ;  /* 0x000000ff001a7202 */ /* 0x000fc40000000f00 */
[----:B------:R-:W-:Y:S02]  /*00f0*/  MOV R22, RZ ;  /* 0x000000ff00167202 */ /* 0x000fe40000000f00 */
[----:B------:R-:W-:Y:S02]  /*0100*/  MOV R14, RZ ;  /* 0x000000ff000e7202 */ /* 0x000fe40000000f00 */
[----:B------:R-:W-:Y:S02]  /*0110*/  MOV R12, RZ ;  /* 0x000000ff000c7202 */ /* 0x000fe40000000f00 */
.L_x_22:
[----:B------:R-:W3:Y:S01]  /*0120*/  S2R R7, SR_CTAID.Y ;  /* 0x0000000000077919 */ /* 0x000ee20000002600 */
[--C-:B-12---:R-:W-:Y:S01]  /*0130*/  IMAD R13, R2, 0x31, R3.reuse ;  /* 0x00000031020d7824 */ /* 0x106fe200078e0203 */
[C---:B0-----:R-:W-:Y:S02]  /*0140*/  LEA R9, R0.reuse, R5, 0x3 ;  /* 0x0000000500097211 */ /* 0x041fe400078e18ff */
[----:B------:R-:W-:Y:S01]  /*0150*/  MOV R4, 0x4 ;  /* 0x0000000400047802 */ /* 0x000fe20000000f00 */
[----:B------:R-:W-:Y:S01]  /*0160*/  IMAD R17, R0, 0x6200, R3 ;  /* 0x0000620000117824 */ /* 0x000fe200078e0203 */
[----:B------:R-:W-:Y:S01]  /*0170*/  SHF.L.U32 R15, R13, 0x2, RZ ;  /* 0x000000020d0f7819 */ /* 0x000fe200000006ff */
[----:B------:R-:W-:Y:S01]  /*0180*/  BAR.SYNC.DEFER_BLOCKING 0x0 ;  /* 0x0000000000007b1d */ /* 0x000fe20000010000 */
[----:B------:R-:W-:-:S02]  /*0190*/  SHF.L.U32 R9, R9, 0xb, RZ ;  /* 0x0000000b09097819 */ /* 0x000fc400000006ff */
[----:B------:R-:W-:Y:S02]  /*01a0*/  LOP3.LUT R8, R15, 0xffffff80, RZ, 0xc0, !PT ;  /* 0xffffff800f087812 */ /* 0x000fe400078ec0ff */
[----:B---3--:R-:W-:-:S04]  /*01b0*/  SHF.L.U32 R16, R7, 0x5, RZ ;  /* 0x0000000507107819 */ /* 0x008fc800000006ff */
[----:B------:R-:W-:-:S04]  /*01c0*/  LOP3.LUT R6, R16, 0xffffffe0, R13, 0xe2, !PT ;  /* 0xffffffe010067812 */ /* 0x000fc800078ee20d */
[----:B------:R-:W-:Y:S02]  /*01d0*/  IADD3 R11, R9, R6, R8 ;  /* 0x00000006090b7210 */ /* 0x000fe40007ffe008 */
[----:B------:R-:W0:Y:S01]  /*01e0*/  S2R R8, SR_CTAID.X ;  /* 0x0000000000087919 */ /* 0x000e220000002500 */
[C---:B------:R-:W-:Y:S02]  /*01f0*/  ISETP.GT.AND P0, PT, R13.reuse, 0x77, PT ;  /* 0x000000770d00780c */ /* 0x040fe40003f04270 */
[----:B------:R-:W-:Y:S01]  /*0200*/  IADD3 R18, R13, 0x4, RZ ;  /* 0x000000040d127810 */ /* 0x000fe20007ffe0ff */
[----:B------:R-:W-:Y:S01]  /*0210*/  IMAD.WIDE R10, R11, R4, c[0x0][0x170] ;  /* 0x00005c000b0a7625 */ /* 0x000fe200078e0204 */
[----:B------:R-:W-:Y:S02]  /*0220*/  ISETP.GT.OR P0, PT, R2, 0x2, P0 ;  /* 0x000000020200780c */ /* 0x000fe40000704670 */
[----:B------:R-:W-:Y:S02]  /*0230*/  SHF.L.U32 R19, R7, 0x5, RZ ;  /* 0x0000000507137819 */ /* 0x000fe400000006ff */
[----:B------:R-:W-:Y:S01]  /*0240*/  SHF.R.S32.HI R24, RZ, 0x1, R2 ;  /* 0x00000001ff187819 */ /* 0x000fe20000011402 */
[----:B------:R1:W2:Y:S01]  /*0250*/  LDG.E.CONSTANT R6, [R10.64] ;  /* 0x000000040a067981 */ /* 0x0002a2000c1e9900 */
[----:B------:R-:W-:-:S02]  /*0260*/  LOP3.LUT R18, R19, 0xffffffe0, R18, 0xe2, !PT ;  /* 0xffffffe013127812 */ /* 0x000fc400078ee212 */
[----:B-1----:R-:W-:-:S05]  /*0270*/  IADD3 R10, R15, 0x310, RZ ;  /* 0x000003100f0a7810 */ /* 0x002fca0007ffe0ff */
[----:B------:R-:W-:Y:S01]  /*0280*/  @!P0 IADD3 R15, R15, 0x620, RZ ;  /* 0x000006200f0f8810 */ /* 0x000fe20007ffe0ff */
[----:B0-----:R-:W-:Y:S01]  /*0290*/  IMAD R19, R8, 0x62, R17 ;  /* 0x0000006208137824 */ /* 0x001fe200078e0211 */
[----:B------:R-:W-:Y:S02]  /*02a0*/  @!P0 IADD3 R17, R13, 0x8, RZ ;  /* 0x000000080d118810 */ /* 0x000fe40007ffe0ff */
[----:B------:R-:W-:Y:S01]  /*02b0*/  LOP3.LUT R10, R10, 0xffffff80, RZ, 0xc0, !PT ;  /* 0xffffff800a0a7812 */ /* 0x000fe200078ec0ff */
[----:B------:R-:W-:Y:S01]  /*02c0*/  IMAD R19, R24, 0xc4, R19 ;  /* 0x000000c418137824 */ /* 0x000fe200078e0213 */
[----:B------:R-:W-:Y:S02]  /*02d0*/  LOP3.LUT R24, R2, 0x1, RZ, 0xc0, !PT ;  /* 0x0000000102187812 */ /* 0x000fe400078ec0ff */
[----:B------:R-:W-:Y:S02]  /*02e0*/  @!P0 LOP3.LUT R16, R16, 0xffffffe0, R17, 0xe2, !PT ;  /* 0xffffffe010108812 */ /* 0x000fe400078ee211 */
[----:B------:R-:W-:Y:S01]  /*02f0*/  @!P0 LOP3.LUT R15, R15, 0xffffff80, RZ, 0xc0, !PT ;  /* 0xffffff800f0f8812 */ /* 0x000fe200078ec0ff */
[----:B------:R-:W-:Y:S01]  /*0300*/  IMAD R24, R24, 0x31, R19 ;  /* 0x0000003118187824 */ /* 0x000fe200078e0213 */
[----:B------:R-:W-:-:S02]  /*0310*/  IADD3 R19, R9, R18, R10 ;  /* 0x0000001209137210 */ /* 0x000fc40007ffe00a */
[----:B------:R-:W-:Y:S01]  /*0320*/  @!P0 IADD3 R15, R9, R16, R15 ;  /* 0x00000010090f8210 */ /* 0x000fe20007ffe00f */
[----:B------:R-:W-:Y:S02]  /*0330*/  IMAD R11, R5, 0xc40, R24 ;  /* 0x00000c40050b7824 */ /* 0x000fe400078e0218 */
[----:B------:R-:W-:-:S04]  /*0340*/  IMAD.WIDE R18, R19, R4, c[0x0][0x170] ;  /* 0x00005c0013127625 */ /* 0x000fc800078e0204 */
[-C--:B------:R-:W-:Y:S02]  /*0350*/  @!P0 IMAD.WIDE R16, R15, R4.reuse, c[0x0][0x170] ;  /* 0x00005c000f108625 */ /* 0x080fe400078e0204 */
[----:B------:R-:W3:Y:S02]  /*0360*/  LDG.E.CONSTANT R18, [R18.64] ;  /* 0x0000000412127981 */ /* 0x000ee4000c1e9900 */
[----:B------:R-:W-:Y:S02]  /*0370*/  IMAD.WIDE R10, R11, R4, c[0x0][0x168] ;  /* 0x00005a000b0a7625 */ /* 0x000fe400078e0204 */
[----:B------:R-:W4:Y:S04]  /*0380*/  @!P0 LDG.E.CONSTANT R16, [R16.64] ;  /* 0x0000000410108981 */ /* 0x000f28000c1e9900 */
[----:B------:R-:W5:Y:S04]  /*0390*/  LDG.E.CONSTANT R4, [R10.64] ;  /* 0x000000040a047981 */ /* 0x000f68000c1e9900 */
[----:B------:R-:W5:Y:S04]  /*03a0*/  LDG.E.CONSTANT R24, [R10.64+0x620] ;  /* 0x000620040a187981 */ /* 0x000f68000c1e9900 */
[----:B------:R-:W5:Y:S04]  /*03b0*/  LDG.E.CONSTANT R32, [R10.64+0xc40] ;  /* 0x000c40040a207981 */ /* 0x000f68000c1e9900 */
[----:B------:R-:W5:Y:S04]  /*03c0*/  LDG.E.CONSTANT R34, [R10.64+0x1260] ;  /* 0x001260040a227981 */ /* 0x000f68000c1e9900 */
[----:B------:R-:W5:Y:S04]  /*03d0*/  LDG.E.CONSTANT R42, [R10.64+0x1880] ;  /* 0x001880040a2a7981 */ /* 0x000f68000c1e9900 */
[----:B------:R-:W5:Y:S04]  /*03e0*/  LDG.E.CONSTANT R44, [R10.64+0x1ea0] ;  /* 0x001ea0040a2c7981 */ /* 0x000f68000c1e9900 */
[----:B------:R-:W5:Y:S04]  /*03f0*/  LDG.E.CONSTANT R46, [R10.64+0x24c0] ;  /* 0x0024c0040a2e7981 */ /* 0x000f68000c1e9900 */
[----:B------:R-:W5:Y:S01]  /*0400*/  LDG.E.CONSTANT R48, [R10.64+0x2ae0] ;  /* 0x002ae0040a307981 */ /* 0x000f62000c1e9900 */
[----:B------:R-:W-:-:S03]  /*0410*/  LEA R9, R2, 0x80, 0x3 ;  /* 0x0000008002097811 */ /* 0x000fc600078e18ff */
[----:B--2---:R0:W-:Y:S02]  /*0420*/  STS [R13.X4], R6 ;  /* 0x000000060d007388 */ /* 0x0041e40000004800 */
[----:B0-----:R-:W-:-:S04]  /*0430*/  LEA R6, R3, 0x800, 0x2 ;  /* 0x0000080003067811 */ /* 0x001fc800078e10ff */
[----:B------:R-:W-:Y:S01]  /*0440*/  IADD3 R6, R6, 0x188, RZ ;  /* 0x0000018806067810 */ /* 0x000fe20007ffe0ff */
[----:B---3--:R-:W-:Y:S04]  /*0450*/  STS [R13.X4+0x310], R18 ;  /* 0x000310120d007388 */ /* 0x008fe80000004800 */
[----:B----4-:R-:W-:Y:S04]  /*0460*/  @!P0 STS [R13.X4+0x620], R16 ;  /* 0x000620100d008388 */ /* 0x010fe80000004800 */
[----:B-----5:R0:W-:Y:S04]  /*0470*/  STS [R13.X4+0x800], R4 ;  /* 0x000800040d007388 */ /* 0x0201e80000004800 */
[----:B------:R1:W-:Y:S04]  /*0480*/  STS [R13.X4+0xb10], R24 ;  /* 0x000b10180d007388 */ /* 0x0003e80000004800 */
[----:B------:R1:W-:Y:S04]  /*0490*/  STS [R13.X4+0xe20], R32 ;  /* 0x000e20200d007388 */ /* 0x0003e80000004800 */
[----:B------:R1:W-:Y:S04]  /*04a0*/  STS [R13.X4+0x1130], R34 ;  /* 0x001130220d007388 */ /* 0x0003e80000004800 */
[----:B------:R1:W-:Y:S04]  /*04b0*/  STS [R13.X4+0x1440], R42 ;  /* 0x0014402a0d007388 */ /* 0x0003e80000004800 */
[----:B------:R1:W-:Y:S04]  /*04c0*/  STS [R13.X4+0x1750], R44 ;  /* 0x0017502c0d007388 */ /* 0x0003e80000004800 */
[----:B------:R1:W-:Y:S04]  /*04d0*/  STS [R13.X4+0x1a60], R46 ;  /* 0x001a602e0d007388 */ /* 0x0003e80000004800 */
[----:B------:R1:W-:Y:S01]  /*04e0*/  STS [R13.X4+0x1d70], R48 ;  /* 0x001d70300d007388 */ /* 0x0003e20000004800 */
[----:B0-----:R-:W-:-:S03]  /*04f0*/  MOV R4, 0x80 ;  /* 0x0000008000047802 */ /* 0x001fc60000000f00 */
[----:B------:R-:W-:Y:S06]  /*0500*/  BAR.SYNC.DEFER_BLOCKING 0x0 ;  /* 0x0000000000007b1d */ /* 0x000fec0000010000 */
.L_x_21:
[----:B------:R-:W-:Y:S01]  /*0510*/  LDS R29, [R6+-0x188] ;  /* 0xfffe7800061d7984 */ /* 0x000fe20000000800 */
[----:B------:R-:W-:-:S03]  /*0520*/  IADD3 R4, R4, 0x400, RZ ;  /* 0x0000040004047810 */ /* 0x000fc60007ffe0ff */
[----:B------:R-:W0:Y:S01]  /*0530*/  LDS.64 R16, [R9+-0x80] ;  /* 0xffff800009107984 */ /* 0x000e220000000a00 */
[----:B------:R-:W-:-:S03]  /*0540*/  ISETP.NE.AND P0, PT, R4, 0x880, PT ;  /* 0x000008800400780c */ /* 0x000fc60003f05270 */
[----:B------:R-:W2:Y:S04]  /*0550*/  LDS R15, [R6+-0xc4] ;  /* 0xffff3c00060f7984 */ /* 0x000ea80000000800 */
[----:B------:R-:W3:Y:S04]  /*0560*/  LDS.64 R10, [R9+-0x60] ;  /* 0xffffa000090a7984 */ /* 0x000ee80000000a00 */
[----:B-1----:R-:W1:Y:S01]  /*0570*/  LDS.64 R32, [R9+-0x40] ;  /* 0xffffc00009207984 */ /* 0x002e620000000a00 */
[C---:B0-----:R-:W-:Y:S01]  /*0580*/  FFMA R34, R29.reuse, R17, R20 ;  /* 0x000000111d227223 */ /* 0x041fe20000000014 */
[----:B------:R-:W-:-:S02]  /*0590*/  FFMA R13, R29, R16, R28 ;  /* 0x000000101d0d7223 */ /* 0x000fc4000000001c */
[----:B------:R-:W0:Y:S01]  /*05a0*/  LDS.64 R20, [R9+-0x20] ;  /* 0xffffe00009147984 */ /* 0x000e220000000a00 */
[----:B--2---:R-:W-:Y:S01]  /*05b0*/  FFMA R23, R16, R15, R35 ;  /* 0x0000000f10177223 */ /* 0x004fe20000000023 */
[----:B------:R-:W-:Y:S02]  /*05c0*/  FFMA R18, R15, R17, R40 ;  /* 0x000000110f127223 */ /* 0x000fe40000000028 */
[----:B------:R-:W-:Y:S01]  /*05d0*/  LDS.64 R16, [R9] ;  /* 0x0000000009107984 */ /* 0x000fe20000000a00 */
[C---:B---3--:R-:W-:Y:S01]  /*05e0*/  FFMA R27, R29.reuse, R10, R38 ;  /* 0x0000000a1d1b7223 */ /* 0x048fe20000000026 */
[-C--:B------:R-:W-:Y:S01]  /*05f0*/  FFMA R28, R29, R11.reuse, R36 ;  /* 0x0000000b1d1c7223 */ /* 0x080fe20000000024 */
[----:B------:R-:W-:Y:S01]  /*0600*/  FFMA R24, R15, R11, R30 ;  /* 0x0000000b0f187223 */ /* 0x000fe2000000001e */
[----:B------:R-:W-:Y:S01]  /*0610*/  FFMA R19, R10, R15, R41 ;  /* 0x0000000f0a137223 */ /* 0x000fe20000000029 */
[C---:B-1----:R-:W-:Y:S01]  /*0620*/  FFMA R35, R29.reuse, R32, R25 ;  /* 0x000000201d237223 */ /* 0x042fe20000000019 */
[----:B------:R-:W-:Y:S01]  /*0630*/  FFMA R26, R29, R33, R26 ;  /* 0x000000211d1a7223 */ /* 0x000fe2000000001a */
[----:B------:R-:W-:Y:S01]  /*0640*/  FFMA R25, R32, R15, R39 ;  /* 0x0000000f20197223 */ /* 0x000fe20000000027 */
[----:B------:R-:W1:Y:S01]  /*0650*/  LDS R30, [R6] ;  /* 0x00000000061e7984 */ /* 0x000e620000000800 */
[----:B------:R-:W-:-:S03]  /*0660*/  FFMA R33, R15, R33, R22 ;  /* 0x000000210f217223 */ /* 0x000fc60000000016 */
[----:B------:R-:W2:Y:S04]  /*0670*/  LDS R32, [R6+0xc4] ;  /* 0x0000c40006207984 */ /* 0x000ea80000000800 */
[----:B------:R-:W3:Y:S01]  /*0680*/  LDS.64 R10, [R9+0x40] ;  /* 0x00004000090a7984 */ /* 0x000ee20000000a00 */
[C---:B0-----:R-:W-:Y:S01]  /*0690*/  FFMA R31, R29.reuse, R20, R31 ;  /* 0x000000141d1f7223 */ /* 0x041fe2000000001f */
[----:B------:R-:W-:Y:S01]  /*06a0*/  FFMA R29, R29, R21, R14 ;  /* 0x000000151d1d7223 */ /* 0x000fe2000000000e */
[----:B------:R-:W-:Y:S01]  /*06b0*/  FFMA R37, R20, R15, R37 ;  /* 0x0000000f14257223 */ /* 0x000fe20000000025 */
[----:B------:R-:W-:Y:S02]  /*06c0*/  FFMA R21, R15, R21, R12 ;  /* 0x000000150f157223 */ /* 0x000fe4000000000c */
[----:B------:R-:W0:Y:S01]  /*06d0*/  LDS.64 R14, [R9+0x20] ;  /* 0x00002000090e7984 */ /* 0x000e220000000a00 */
[C---:B-1----:R-:W-:Y:S01]  /*06e0*/  FFMA R22, R30.reuse, R16, R13 ;  /* 0x000000101e167223 */ /* 0x042fe2000000000d */
[----:B------:R-:W-:-:S02]  /*06f0*/  FFMA R34, R30, R17, R34 ;  /* 0x000000111e227223 */ /* 0x000fc40000000022 */
[----:B------:R-:W1:Y:S01]  /*0700*/  LDS.64 R12, [R9+0x60] ;  /* 0x00006000090c7984 */ /* 0x000e620000000a00 */
[----:B--2---:R-:W-:Y:S01]  /*0710*/  FFMA R23, R16, R32, R23 ;  /* 0x0000002010177223 */ /* 0x004fe20000000017 */
[----:B------:R-:W-:Y:S01]  /*0720*/  FFMA R18, R32, R17, R18 ;  /* 0x0000001120127223 */ /* 0x000fe20000000012 */
[----:B---3--:R-:W-:Y:S01]  /*0730*/  FFMA R17, R30, R10, R35 ;  /* 0x0000000a1e117223 */ /* 0x008fe20000000023 */
[----:B------:R-:W-:Y:S01]  /*0740*/  FFMA R25, R10, R32, R25 ;  /* 0x000000200a197223 */ /* 0x000fe20000000019 */
[C---:B------:R-:W-:Y:S01]  /*0750*/  FFMA R26, R30.reuse, R11, R26 ;  /* 0x0000000b1e1a7223 */ /* 0x040fe2000000001a */
[----:B------:R-:W-:Y:S01]  /*0760*/  LDS R35, [R6+0x24c] ;  /* 0x00024c0006237984 */ /* 0x000fe20000000800 */
[CC--:B0-----:R-:W-:Y:S01]  /*0770*/  FFMA R16, R30.reuse, R15.reuse, R28 ;  /* 0x0000000f1e107223 */ /* 0x0c1fe2000000001c */
[----:B------:R-:W-:Y:S01]  /*0780*/  FFMA R27, R30, R14, R27 ;  /* 0x0000000e1e1b7223 */ /* 0x000fe2000000001b */
[-C--:B------:R-:W-:Y:S01]  /*0790*/  FFMA R19, R14, R32.reuse, R19 ;  /* 0x000000200e137223 */ /* 0x080fe20000000013 */
[C---:B------:R-:W-:Y:S01]  /*07a0*/  FFMA R24, R32.reuse, R15, R24 ;  /* 0x0000000f20187223 */ /* 0x040fe20000000018 */
[----:B------:R-:W-:Y:S01]  /*07b0*/  FFMA R28, R32, R11, R33 ;  /* 0x0000000b201c7223 */ /* 0x000fe20000000021 */
[----:B------:R-:W0:Y:S04]  /*07c0*/  LDS.64 R14, [R9+0xa0] ;  /* 0x0000a000090e7984 */ /* 0x000e280000000a00 */
[----:B------:R-:W2:Y:S01]  /*07d0*/  LDS.64 R10, [R9+0x80] ;  /* 0x00008000090a7984 */ /* 0x000ea20000000a00 */
[----:B-1----:R-:W-:Y:S01]  /*07e0*/  FFMA R37, R12, R32, R37 ;  /* 0x000000200c257223 */ /* 0x002fe20000000025 */
[----:B------:R-:W-:Y:S01]  /*07f0*/  FFMA R31, R30, R12, R31 ;  /* 0x0000000c1e1f7223 */ /* 0x000fe2000000001f */
[-C--:B------:R-:W-:Y:S01]  /*0800*/  FFMA R32, R32, R13.reuse, R21 ;  /* 0x0000000d20207223 */ /* 0x080fe20000000015 */
[----:B------:R-:W1:Y:S01]  /*0810*/  LDS R33, [R6+0x188] ;  /* 0x0001880006217984 */ /* 0x000e620000000800 */
[----:B------:R-:W-:-:S03]  /*0820*/  FFMA R30, R30, R13, R29 ;  /* 0x0000000d1e1e7223 */ /* 0x000fc6000000001d */
[----:B------:R-:W3:Y:S04]  /*0830*/  LDS.64 R20, [R9+0xc0] ;  /* 0x0000c00009147984 */ /* 0x000ee80000000a00 */
[----:B------:R-:W-:Y:S01]  /*0840*/  LDS R29, [R6+0x3d4] ;  /* 0x0003d400061d7984 */ /* 0x000fe20000000800 */
[----:B0-----:R-:W-:Y:S01]  /*0850*/  FFMA R13, R14, R35, R19 ;  /* 0x000000230e0d7223 */ /* 0x001fe20000000013 */
[C---:B------:R-:W-:Y:S01]  /*0860*/  FFMA R24, R35.reuse, R15, R24 ;  /* 0x0000000f23187223 */ /* 0x040fe20000000018 */
[----:B--2---:R-:W-:Y:S01]  /*0870*/  FFMA R12, R35, R11, R18 ;  /* 0x0000000b230c7223 */ /* 0x004fe20000000012 */
[----:B------:R-:W-:Y:S01]  /*0880*/  FFMA R23, R10, R35, R23 ;  /* 0x000000230a177223 */ /* 0x000fe20000000017 */
[----:B------:R-:W0:Y:S01]  /*0890*/  LDS.64 R18, [R9+0xe0] ;  /* 0x0000e00009127984 */ /* 0x000e220000000a00 */
[C---:B-1----:R-:W-:Y:S01]  /*08a0*/  FFMA R22, R33.reuse, R10, R22 ;  /* 0x0000000a21167223 */ /* 0x042fe20000000016 */
[C---:B------:R-:W-:Y:S01]  /*08b0*/  FFMA R10, R33.reuse, R11, R34 ;  /* 0x0000000b210a7223 */ /* 0x040fe20000000022 */
[C---:B------:R-:W-:Y:S01]  /*08c0*/  FFMA R11, R33.reuse, R14, R27 ;  /* 0x0000000e210b7223 */ /* 0x040fe2000000001b */
[C---:B------:R-:W-:Y:S01]  /*08d0*/  FFMA R14, R33.reuse, R15, R16 ;  /* 0x0000000f210e7223 */ /* 0x040fe20000000010 */
[C---:B---3--:R-:W-:Y:S01]  /*08e0*/  FFMA R15, R33.reuse, R20, R17 ;  /* 0x00000014210f7223 */ /* 0x048fe20000000011 */
[----:B------:R-:W-:Y:S01]  /*08f0*/  LDS R27, [R6+0x310] ;  /* 0x00031000061b7984 */ /* 0x000fe20000000800 */
[----:B------:R-:W-:Y:S01]  /*0900*/  FFMA R25, R20, R35, R25 ;  /* 0x0000002314197223 */ /* 0x000fe20000000019 */
[-C--:B------:R-:W-:Y:S01]  /*0910*/  FFMA R26, R33, R21.reuse, R26 ;  /* 0x00000015211a7223 */ /* 0x080fe2000000001a */
[----:B------:R-:W-:Y:S01]  /*0920*/  FFMA R28, R35, R21, R28 ;  /* 0x00000015231c7223 */ /* 0x000fe2000000001c */
[----:B------:R-:W1:Y:S04]  /*0930*/  LDS.64 R16, [R9+0x100] ;  /* 0x0001000009107984 */ /* 0x000e680000000a00 */
[----:B------:R-:W2:Y:S01]  /*0940*/  LDS.64 R20, [R9+0x140] ;  /* 0x0001400009147984 */ /* 0x000ea20000000a00 */
[C---:B0-----:R-:W-:Y:S01]  /*0950*/  FFMA R31, R33.reuse, R18, R31 ;  /* 0x00000012211f7223 */ /* 0x041fe2000000001f */
[----:B------:R-:W-:Y:S01]  /*0960*/  FFMA R37, R18, R35, R37 ;  /* 0x0000002312257223 */ /* 0x000fe20000000025 */
[-C--:B------:R-:W-:Y:S01]  /*0970*/  FFMA R30, R33, R19.reuse, R30 ;  /* 0x00000013211e7223 */ /* 0x080fe2000000001e */
[----:B------:R-:W-:-:S02]  /*0980*/  FFMA R32, R35, R19, R32 ;  /* 0x0000001323207223 */ /* 0x000fc40000000020 */
[----:B------:R-:W0:Y:S01]  /*0990*/  LDS.64 R18, [R9+0x120] ;  /* 0x0001200009127984 */ /* 0x000e220000000a00 */
[C---:B-1----:R-:W-:Y:S01]  /*09a0*/  FFMA R33, R27.reuse, R16, R22 ;  /* 0x000000101b217223 */ /* 0x042fe20000000016 */
[----:B------:R-:W-:Y:S01]  /*09b0*/  FFMA R35, R16, R29, R23 ;  /* 0x0000001d10237223 */ /* 0x000fe20000000017 */
[-C--:B------:R-:W-:Y:S01]  /*09c0*/  FFMA R10, R27, R17.reuse, R10 ;  /* 0x000000111b0a7223 */ /* 0x080fe2000000000a */
[----:B------:R-:W-:Y:S01]  /*09d0*/  FFMA R16, R29, R17, R12 ;  /* 0x000000111d107223 */ /* 0x000fe2000000000c */
[----:B------:R-:W1:Y:S01]  /*09e0*/  LDS.64 R22, [R9+0x160] ;  /* 0x0001600009167984 */ /* 0x000e620000000a00 */
[C---:B--2---:R-:W-:Y:S01]  /*09f0*/  FFMA R36, R27.reuse, R20, R15 ;  /* 0x000000141b247223 */ /* 0x044fe2000000000f */
[-C--:B------:R-:W-:Y:S01]  /*0a00*/  FFMA R26, R27, R21.reuse, R26 ;  /* 0x000000151b1a7223 */ /* 0x080fe2000000001a */
[----:B------:R-:W-:Y:S01]  /*0a10*/  FFMA R28, R29, R21, R28 ;  /* 0x000000151d1c7223 */ /* 0x000fe2000000001c */
[-C--:B------:R-:W-:Y:S01]  /*0a20*/  FFMA R25, R20, R29.reuse, R25 ;  /* 0x0000001d14197223 */ /* 0x080fe20000000019 */
[----:B------:R-:W-:Y:S01]  /*0a30*/  LDS R21, [R6+0x498] ;  /* 0x0004980006157984 */ /* 0x000fe20000000800 */
[----:B0-----:R-:W-:Y:S01]  /*0a40*/  FFMA R17, R18, R29, R13 ;  /* 0x0000001d12117223 */ /* 0x001fe2000000000d */
[----:B------:R-:W-:-:S02]  /*0a50*/  FFMA R34, R27, R19, R14 ;  /* 0x000000131b227223 */ /* 0x000fc4000000000e */
[----:B------:R-:W0:Y:S01]  /*0a60*/  LDS.64 R12, [R9+0x180] ;  /* 0x00018000090c7984 */ /* 0x000e220000000a00 */
[----:B------:R-:W-:Y:S01]  /*0a70*/  FFMA R11, R27, R18, R11 ;  /* 0x000000121b0b7223 */ /* 0x000fe2000000000b */
[----:B------:R-:W-:Y:S02]  /*0a80*/  FFMA R24, R29, R19, R24 ;  /* 0x000000131d187223 */ /* 0x000fe40000000018 */
[----:B------:R-:W2:Y:S01]  /*0a90*/  LDS.64 R14, [R9+0x1a0] ;  /* 0x0001a000090e7984 */ /* 0x000ea20000000a00 */
[-C--:B-1----:R-:W-:Y:S01]  /*0aa0*/  FFMA R30, R27, R23.reuse, R30 ;  /* 0x000000171b1e7223 */ /* 0x082fe2000000001e */
[----:B------:R-:W-:Y:S01]  /*0ab0*/  FFMA R32, R29, R23, R32 ;  /* 0x000000171d207223 */ /* 0x000fe20000000020 */
[----:B------:R-:W-:Y:S01]  /*0ac0*/  FFMA R31, R27, R22, R31 ;  /* 0x000000161b1f7223 */ /* 0x000fe2000000001f */
[----:B------:R-:W-:Y:S01]  /*0ad0*/  FFMA R22, R22, R29, R37 ;  /* 0x0000001d16167223 */ /* 0x000fe20000000025 */
[----:B------:R-:W1:Y:S04]  /*0ae0*/  LDS.64 R18, [R9+0x1c0] ;  /* 0x0001c00009127984 */ /* 0x000e680000000a00 */
[----:B------:R-:W3:Y:S01]  /*0af0*/  LDS R37, [R6+0x55c] ;  /* 0x00055c0006257984 */ /* 0x000ee20000000800 */
[C---:B0-----:R-:W-:Y:S01]  /*0b00*/  FFMA R20, R21.reuse, R13, R10 ;  /* 0x0000000d15147223 */ /* 0x041fe2000000000a */
[C---:B------:R-:W-:Y:S01]  /*0b10*/  FFMA R33, R21.reuse, R12, R33 ;  /* 0x0000000c15217223 */ /* 0x040fe20000000021 */
[C---:B--2---:R-:W-:Y:S01]  /*0b20*/  FFMA R23, R21.reuse, R14, R11 ;  /* 0x0000000e15177223 */ /* 0x044fe2000000000b */
[C---:B------:R-:W-:Y:S01]  /*0b30*/  FFMA R34, R21.reuse, R15, R34 ;  /* 0x0000000f15227223 */ /* 0x040fe20000000022 */
[----:B------:R-:W0:Y:S01]  /*0b40*/  LDS.64 R10, [R9+0x1e0] ;  /* 0x0001e000090a7984 */ /* 0x000e220000000a00 */
[C---:B-1----:R-:W-:Y:S01]  /*0b50*/  FFMA R27, R21.reuse, R18, R36 ;  /* 0x00000012151b7223 */ /* 0x042fe20000000024 */
[----:B------:R-:W-:-:S02]  /*0b60*/  FFMA R26, R21, R19, R26 ;  /* 0x00000013151a7223 */ /* 0x000fc4000000001a */
[----:B------:R-:W-:Y:S01]  /*0b70*/  LDS R36, [R6+0x620] ;  /* 0x0006200006247984 */ /* 0x000fe20000000800 */
[----:B---3--:R-:W-:Y:S01]  /*0b80*/  FFMA R29, R18, R37, R25 ;  /* 0x00000025121d7223 */ /* 0x008fe20000000019 */
[C---:B------:R-:W-:Y:S02]  /*0b90*/  FFMA R28, R37.reuse, R19, R28 ;  /* 0x00000013251c7223 */ /* 0x040fe4000000001c */
[----:B------:R-:W-:Y:S01]  /*0ba0*/  LDS R25, [R6+0x6e4] ;  /* 0x0006e40006197984 */ /* 0x000fe20000000800 */
[----:B------:R-:W-:Y:S01]  /*0bb0*/  FFMA R35, R12, R37, R35 ;  /* 0x000000250c237223 */ /* 0x000fe20000000023 */
[C---:B------:R-:W-:Y:S01]  /*0bc0*/  FFMA R16, R37.reuse, R13, R16 ;  /* 0x0000000d25107223 */ /* 0x040fe20000000010 */
[----:B------:R-:W-:Y:S01]  /*0bd0*/  FFMA R17, R14, R37, R17 ;  /* 0x000000250e117223 */ /* 0x000fe20000000011 */
[----:B------:R-:W1:Y:S01]  /*0be0*/  LDS.64 R18, [R9+0x260] ;  /* 0x0002600009127984 */ /* 0x000e620000000a00 */
[----:B------:R-:W-:-:S03]  /*0bf0*/  FFMA R24, R37, R15, R24 ;  /* 0x0000000f25187223 */ /* 0x000fc60000000018 */
[----:B------:R-:W2:Y:S04]  /*0c00*/  LDS.64 R12, [R9+0x200] ;  /* 0x00020000090c7984 */ /* 0x000ea80000000a00 */
[----:B------:R-:W3:Y:S01]  /*0c10*/  LDS.64 R14, [R9+0x240] ;  /* 0x00024000090e7984 */ /* 0x000ee20000000a00 */
[C---:B0-----:R-:W-:Y:S01]  /*0c20*/  FFMA R31, R21.reuse, R10, R31 ;  /* 0x0000000a151f7223 */ /* 0x041fe2000000001f */
[----:B------:R-:W-:Y:S01]  /*0c30*/  FFMA R22, R10, R37, R22 ;  /* 0x000000250a167223 */ /* 0x000fe20000000016 */
[-C--:B------:R-:W-:Y:S01]  /*0c40*/  FFMA R21, R21, R11.reuse, R30 ;  /* 0x0000000b15157223 */ /* 0x080fe2000000001e */
[----:B------:R-:W-:Y:S02]  /*0c50*/  FFMA R32, R37, R11, R32 ;  /* 0x0000000b25207223 */ /* 0x000fe40000000020 */
[----:B------:R-:W0:Y:S01]  /*0c60*/  LDS.64 R10, [R9+0x220] ;  /* 0x00022000090a7984 */ /* 0x000e220000000a00 */
[----:B-1----:R-:W-:Y:S01]  /*0c70*/  FFMA R31, R36, R18, R31 ;  /* 0x00000012241f7223 */ /* 0x002fe2000000001f */
[----:B------:R-:W-:-:S02]  /*0c80*/  FFMA R37, R18, R25, R22 ;  /* 0x0000001912257223 */ /* 0x000fc40000000016 */
[----:B------:R-:W-:Y:S01]  /*0c90*/  LDS R22, [R6+0x7a8] ;  /* 0x0007a80006167984 */ /* 0x000fe20000000800 */
[----:B--2---:R-:W-:Y:S01]  /*0ca0*/  FFMA R33, R36, R12, R33 ;  /* 0x0000000c24217223 */ /* 0x004fe20000000021 */
[----:B------:R-:W-:Y:S01]  /*0cb0*/  FFMA R35, R12, R25, R35 ;  /* 0x000000190c237223 */ /* 0x000fe20000000023 */
[CC--:B------:R-:W-:Y:S01]  /*0cc0*/  FFMA R20, R36.reuse, R13.reuse, R20 ;  /* 0x0000000d24147223 */ /* 0x0c0fe20000000014 */
[----:B------:R-:W-:Y:S01]  /*0cd0*/  LDS R18, [R6+0x86c] ;  /* 0x00086c0006127984 */ /* 0x000fe20000000800 */
[C---:B------:R-:W-:Y:S01]  /*0ce0*/  FFMA R16, R25.reuse, R13, R16 ;  /* 0x0000000d19107223 */ /* 0x040fe20000000010 */
[----:B---3--:R-:W-:Y:S01]  /*0cf0*/  FFMA R27, R36, R14, R27 ;  /* 0x0000000e241b7223 */ /* 0x008fe2000000001b */
[----:B------:R-:W-:Y:S01]  /*0d00*/  FFMA R29, R14, R25, R29 ;  /* 0x000000190e1d7223 */ /* 0x000fe2000000001d */
[CC--:B------:R-:W-:Y:S01]  /*0d10*/  FFMA R26, R36.reuse, R15.reuse, R26 ;  /* 0x0000000f241a7223 */ /* 0x0c0fe2000000001a */
[C---:B------:R-:W-:Y:S01]  /*0d20*/  FFMA R28, R25.reuse, R15, R28 ;  /* 0x0000000f191c7223 */ /* 0x040fe2000000001c */
[----:B------:R-:W1:Y:S04]  /*0d30*/  LDS.64 R12, [R9+0x2a0] ;  /* 0x0002a000090c7984 */ /* 0x000e680000000a00 */
[----:B------:R-:W2:Y:S01]  /*0d40*/  LDS.64 R14, [R9+0x2c0] ;  /* 0x0002c000090e7984 */ /* 0x000ea20000000a00 */
[----:B0-----:R-:W-:Y:S01]  /*0d50*/  FFMA R23, R36, R10, R23 ;  /* 0x0000000a24177223 */ /* 0x001fe20000000017 */
[----:B------:R-:W-:Y:S01]  /*0d60*/  FFMA R17, R10, R25, R17 ;  /* 0x000000190a117223 */ /* 0x000fe20000000011 */
[CC--:B------:R-:W-:Y:S01]  /*0d70*/  FFMA R34, R36.reuse, R11.reuse, R34 ;  /* 0x0000000b24227223 */ /* 0x0c0fe20000000022 */
[C---:B------:R-:W-:Y:S01]  /*0d80*/  FFMA R24, R25.reuse, R11, R24 ;  /* 0x0000000b19187223 */ /* 0x040fe20000000018 */
[-C--:B------:R-:W-:Y:S01]  /*0d90*/  FFMA R36, R36, R19.reuse, R21 ;  /* 0x0000001324247223 */ /* 0x080fe20000000015 */
[----:B------:R-:W0:Y:S01]  /*0da0*/  LDS.64 R10, [R9+0x280] ;  /* 0x00028000090a7984 */ /* 0x000e220000000a00 */
[----:B------:R-:W-:-:S03]  /*0db0*/  FFMA R19, R25, R19, R32 ;  /* 0x0000001319137223 */ /* 0x000fc60000000020 */
[----:B------:R-:W-:Y:S01]  /*0dc0*/  LDS R21, [R6+0x9f4] ;  /* 0x0009f40006157984 */ /* 0x000fe20000000800 */
[----:B-1----:R-:W-:Y:S01]  /*0dd0*/  FFMA R23, R22, R12, R23 ;  /* 0x0000000c16177223 */ /* 0x002fe20000000017 */
[----:B------:R-:W-:Y:S01]  /*0de0*/  FFMA R17, R12, R18, R17 ;  /* 0x000000120c117223 */ /* 0x000fe20000000011 */
[-C--:B------:R-:W-:Y:S01]  /*0df0*/  FFMA R34, R22, R13.reuse, R34 ;  /* 0x0000000d16227223 */ /* 0x080fe20000000022 */
[----:B------:R-:W-:Y:S01]  /*0e00*/  FFMA R30, R18, R13, R24 ;  /* 0x0000000d121e7223 */ /* 0x000fe20000000018 */
[----:B--2---:R-:W-:Y:S01]  /*0e10*/  FFMA R27, R22, R14, R27 ;  /* 0x0000000e161b7223 */ /* 0x004fe2000000001b */
[----:B------:R-:W-:Y:S01]  /*0e20*/  FFMA R29, R14, R18, R29 ;  /* 0x000000120e1d7223 */ /* 0x000fe2000000001d */
[-C--:B------:R-:W-:Y:S01]  /*0e30*/  FFMA R26, R22, R15.reuse, R26 ;  /* 0x0000000f161a7223 */ /* 0x080fe2000000001a */
[----:B------:R-:W-:Y:S01]  /*0e40*/  FFMA R32, R18, R15, R28 ;  /* 0x0000000f12207223 */ /* 0x000fe2000000001c */
[----:B------:R1:W-:Y:S04]  /*0e50*/  LDS R24, [R6+0x930] ;  /* 0x0009300006187984 */ /* 0x0003e80000000800 */
[----:B------:R-:W2:Y:S04]  /*0e60*/  LDS.64 R12, [R9+0x300] ;  /* 0x00030000090c7984 */ /* 0x000ea80000000a00 */
[----:B------:R-:W3:Y:S01]  /*0e70*/  LDS.64 R14, [R9+0x320] ;  /* 0x00032000090e7984 */ /* 0x000ee20000000a00 */
[----:B-1----:R-:W-:Y:S01]  /*0e80*/  IADD3 R6, R6, 0xc40, RZ ;  /* 0x00000c4006067810 */ /* 0x002fe20007ffe0ff */
[----:B0-----:R-:W-:Y:S01]  /*0e90*/  FFMA R33, R22, R10, R33 ;  /* 0x0000000a16217223 */ /* 0x001fe20000000021 */
[----:B------:R-:W-:Y:S01]  /*0ea0*/  FFMA R35, R10, R18, R35 ;  /* 0x000000120a237223 */ /* 0x000fe20000000023 */
[-C--:B------:R-:W-:Y:S01]  /*0eb0*/  FFMA R20, R22, R11.reuse, R20 ;  /* 0x0000000b16147223 */ /* 0x080fe20000000014 */
[----:B------:R-:W-:-:S02]  /*0ec0*/  FFMA R16, R18, R11, R16 ;  /* 0x0000000b12107223 */ /* 0x000fc40000000010 */
[----:B------:R-:W0:Y:S01]  /*0ed0*/  LDS.64 R10, [R9+0x2e0] ;  /* 0x0002e000090a7984 */ /* 0x000e220000000a00 */
[----:B--2---:R-:W-:Y:S01]  /*0ee0*/  FFMA R28, R24, R12, R33 ;  /* 0x0000000c181c7223 */ /* 0x004fe20000000021 */
[----:B------:R-:W-:Y:S01]  /*0ef0*/  FFMA R35, R12, R21, R35 ;  /* 0x000000150c237223 */ /* 0x000fe20000000023 */
[CC--:B------:R-:W-:Y:S01]  /*0f00*/  FFMA R20, R24.reuse, R13.reuse, R20 ;  /* 0x0000000d18147223 */ /* 0x0c0fe20000000014 */
[C---:B------:R-:W-:Y:S01]  /*0f10*/  FFMA R40, R21.reuse, R13, R16 ;  /* 0x0000000d15287223 */ /* 0x040fe20000000010 */
[----:B---3--:R-:W-:Y:S01]  /*0f20*/  FFMA R38, R24, R14, R23 ;  /* 0x0000000e18267223 */ /* 0x008fe20000000017 */
[----:B------:R-:W-:Y:S01]  /*0f30*/  FFMA R41, R14, R21, R17 ;  /* 0x000000150e297223 */ /* 0x000fe20000000011 */
[----:B------:R-:W-:Y:S01]  /*0f40*/  FFMA R30, R21, R15, R30 ;  /* 0x0000000f151e7223 */ /* 0x000fe2000000001e */
[----:B0-----:R-:W-:Y:S01]  /*0f50*/  FFMA R31, R22, R10, R31 ;  /* 0x0000000a161f7223 */ /* 0x001fe2000000001f */
[----:B------:R-:W-:Y:S01]  /*0f60*/  FFMA R37, R10, R18, R37 ;  /* 0x000000120a257223 */ /* 0x000fe20000000025 */
[-C--:B------:R-:W-:Y:S01]  /*0f70*/  FFMA R42, R22, R11.reuse, R36 ;  /* 0x0000000b162a7223 */ /* 0x080fe20000000024 */
[----:B------:R-:W-:Y:S01]  /*0f80*/  FFMA R44, R18, R11, R19 ;  /* 0x0000000b122c7223 */ /* 0x000fe20000000013 */
[C---:B------:R-:W-:Y:S01]  /*0f90*/  FFMA R36, R24.reuse, R15, R34 ;  /* 0x0000000f18247223 */ /* 0x040fe20000000022 */
[----:B------:R-:W0:Y:S04]  /*0fa0*/  LDS.64 R18, [R9+0x340] ;  /* 0x0003400009127984 */ /* 0x000e280000000a00 */
[----:B------:R1:W2:Y:S02]  /*0fb0*/  LDS.64 R10, [R9+0x360] ;  /* 0x00036000090a7984 */ /* 0x0002a40000000a00 */
[----:B-1----:R-:W-:Y:S01]  /*0fc0*/  IADD3 R9, R9, 0x400, RZ ;  /* 0x0000040009097810 */ /* 0x002fe20007ffe0ff */
[----:B0-----:R-:W-:Y:S01]  /*0fd0*/  FFMA R25, R24, R18, R27 ;  /* 0x0000001218197223 */ /* 0x001fe2000000001b */
[----:B------:R-:W-:Y:S01]  /*0fe0*/  FFMA R39, R18, R21, R29 ;  /* 0x0000001512277223 */ /* 0x000fe2000000001d */
[CC--:B------:R-:W-:Y:S01]  /*0ff0*/  FFMA R26, R24.reuse, R19.reuse, R26 ;  /* 0x00000013181a7223 */ /* 0x0c0fe2000000001a */
[C---:B------:R-:W-:Y:S01]  /*1000*/  FFMA R22, R21.reuse, R19, R32 ;  /* 0x0000001315167223 */ /* 0x040fe20000000020 */
[----:B--2---:R-:W-:Y:S01]  /*1010*/  FFMA R31, R24, R10, R31 ;  /* 0x0000000a181f7223 */ /* 0x004fe2000000001f */
[----:B------:R-:W-:Y:S01]  /*1020*/  FFMA R37, R10, R21, R37 ;  /* 0x000000150a257223 */ /* 0x000fe20000000025 */
[-C--:B------:R-:W-:Y:S01]  /*1030*/  FFMA R14, R24, R11.reuse, R42 ;  /* 0x0000000b180e7223 */ /* 0x080fe2000000002a */
[----:B------:R-:W-:Y:S01]  /*1040*/  FFMA R12, R21, R11, R44 ;  /* 0x0000000b150c7223 */ /* 0x000fe2000000002c */
[----:B------:R-:W-:Y:S05]  /*1050*/  @P0 BRA `(.L_x_21) ;  /* 0xfffff4b000000947 */ /* 0x000fea000383ffff */
[----:B------:R-:W-:-:S04]  /*1060*/  IADD3 R5, R5, 0x1, RZ ;  /* 0x0000000105057810 */ /* 0x000fc80007ffe0ff */
[----:B------:R-:W-:-:S13]  /*1070*/  ISETP.GE.U32.AND P0, PT, R5, 0x8, PT ;  /* 0x000000080500780c */ /* 0x000fda0003f06070 */
[----:B------:R-:W-:Y:S05]  /*1080*/  @!P0 BRA `(.L_x_22) ;  /* 0xfffff09000008947 */ /* 0x000fea000383ffff */
[----:B------:R-:W0:Y:S02]  /*1090*/  S2R R3, SR_TID.X ;  /* 0x0000000000037919 */ /* 0x000e240000002100 */
[----:B0-----:R-:W-:Y:S01]  /*10a0*/  IMAD R0, R0, 0x6200, R3 ;  /* 0x0000620000007824 */ /* 0x001fe200078e0203 */
[----:B------:R-:W-:-:S03]  /*10b0*/  MOV R3, 0x4 ;  /* 0x0000000400037802 */ /* 0x000fc60000000f00 */
[----:B------:R-:W-:-:S04]  /*10c0*/  IMAD R7, R7, 0x1880, R0 ;  /* 0x0000188007077824 */ /* 0x000fc800078e0200 */
[----:B------:R-:W-:-:S04]  /*10d0*/  IMAD R7, R2, 0x188, R7 ;  /* 0x0000018802077824 */ /* 0x000fc800078e0207 */
        /* <DEDUP_REMOVED lines=19> */
.L_x_23:
        /* <DEDUP_REMOVED lines=15> */
.L_x_121:


//--------------------- .text.tvmgen_default_fused_nn_conv2d_add_kernel --------------------------
	.section	.text.tvmgen_default_fused_nn_conv2d_add_kernel,"ax",@progbits
	.sectionflags	@"SHF_BARRIERS=1"
	.sectioninfo	@"SHI_REGISTERS=60"
	.align	128
        .global         tvmgen_default_fused_nn_conv2d_add_kernel
        .type           tvmgen_default_fused_nn_conv2d_add_kernel,@function
        .size           tvmgen_default_fused_nn_conv2d_add_kernel,(.L_x_122 - tvmgen_default_fused_nn_conv2d_add_kernel)
        .other          tvmgen_default_fused_nn_conv2d_add_kernel,@"STO_CUDA_ENTRY STV_DEFAULT"
tvmgen_default_fused_nn_conv2d_add_kernel:
.text.tvmgen_default_fused_nn_conv2d_add_kernel:
[----:B------:R-:W-:Y:S02]  /*0000*/  MOV R1, c[0x0][0x28] ;  /* 0x00000a0000017a02 */ /* 0x000fe40000000f00 */
[----:B------:R-:W0:Y:S01]  /*0010*/  S2R R3, SR_TID.X ;  /* 0x0000000000037919 */ /* 0x000e220000002100 */
[----:B------:R-:W-:Y:S01]  /*0020*/  MOV R2, RZ ;  /* 0x000000ff00027202 */ /* 0x000fe20000000f00 */
[----:B------:R-:W-:Y:S01]  /*0030*/  ULDC.64 UR4, c[0x0][0x118] ;  /* 0x0000460000047ab9 */ /* 0x000fe20000000a00 */
[----:B------:R-:W-:Y:S01]  /*0040*/  MOV R22, RZ ;  /* 0x000000ff00167202 */ /* 0x000fe20000000f00 */
[----:B------:R-:W1:Y:S01]  /*0050*/  S2R R21, SR_TID.Z ;  /* 0x0000000000157919 */ /* 0x000e620000002300 */
[----:B------:R-:W-:Y:S02]  /*0060*/  MOV R31, RZ ;  /* 0x000000ff001f7202 */ /* 0x000fe40000000f00 */
[----:B------:R-:W-:Y:S01]  /*0070*/  MOV R25, RZ ;  /* 0x000000ff00197202 */ /* 0x000fe20000000f00 */
[----:B------:R-:W1:Y:S01]  /*0080*/  S2R R0, SR_CTAID.Y ;  /* 0x0000000000007919 */ /* 0x000e620000002600 */
[----:B------:R-:W-:Y:S02]  /*0090*/  MOV R27, RZ ;  /* 0x000000ff001b7202 */ /* 0x000fe40000000f00 */
[----:B------:R-:W-:Y:S01]  /*00a0*/  MOV R29, RZ ;  /* 0x000000ff001d7202 */ /* 0x000fe20000000f00 */
[----:B------:R-:W2:Y:S01]  /*00b0*/  S2R R20, SR_CTAID.X ;  /* 0x0000000000147919 */ /* 0x000ea20000002500 */
[----:B------:R-:W-:-:S02]  /*00c0*/  MOV R43, RZ ;  /* 0x000000ff002b7202 */ /* 0x000fc40000000f00 */
        /* <DEDUP_REMOVED lines=8> */
[----:B------:R-:W-:Y:S02]  /*0150*/  SHF.R.U32.HI R5, RZ, 0x1f, R4 ;  /* 0x0000001fff057819 */ /* 0x000fe40000011604 */
[----:B------:R-:W-:Y:S01]  /*0160*/  MOV R47, RZ ;  /* 0x000000ff002f7202 */ /* 0x000fe20000000f00 */
[----:B-1----:R-:W-:Y:S01]  /*0170*/  IMAD R7, R21, 0xe, R0 ;  /* 0x0000000e15077824 */ /* 0x002fe200078e0200 */
[----:B------:R-:W-:Y:S02]  /*0180*/  LEA.HI.SX32 R5, R4, R5, 0x1e ;  /* 0x0000000504057211 */ /* 0x000fe400078ff2ff */
[----:B------:R-:W-:Y:S02]  /*0190*/  MOV R49, RZ ;  /* 0x000000ff00317202 */ /* 0x000fe40000000f00 */
[----:B--2---:R-:W-:Y:S01]  /*01a0*/  LEA R6, R7, R20, 0x3 ;  /* 0x0000001407067211 */ /* 0x004fe200078e18ff */
[----:B------:R-:W-:Y:S01]  /*01b0*/  IMAD R23, R5, -0x7, R3 ;  /* 0xfffffff905177824 */ /* 0x000fe200078e0203 */
[----:B------:R-:W-:-:S02]  /*01c0*/  MOV R51, RZ ;  /* 0x000000ff00337202 */ /* 0x000fc40000000f00 */
[----:B------:R-:W-:Y:S02]  /*01d0*/  LEA R6, R5, R6, 0x1 ;  /* 0x0000000605067211 */ /* 0x000fe400078e08ff */
[----:B------:R-:W-:-:S03]  /*01e0*/  MOV R53, RZ ;  /* 0x000000ff00357202 */ /* 0x000fc60000000f00 */
[----:B------:R-:W-:Y:S02]  /*01f0*/  IMAD R23, R6, 0x7, R23 ;  /* 0x0000000706177824 */ /* 0x000fe400078e0217 */
.L_x_25:
[----:B------:R-:W-:Y:S01]  /*0200*/  LEA R8, R3, R3, 0x1 ;  /* 0x0000000303087211 */ /* 0x000fe200078e08ff */
[----:B------:R-:W-:Y:S01]  /*0210*/  BAR.SYNC.DEFER_BLOCKING 0x0 ;  /* 0x0000000000007b1d */ /* 0x000fe20000010000 */
[----:B------:R-:W-:Y:S02]  /*0220*/  MOV R17, 0x4 ;  /* 0x0000000400117802 */ /* 0x000fe40000000f00 */
[C---:B------:R-:W-:Y:S02]  /*0230*/  IADD3 R6, R8.reuse, 0x1, RZ ;  /* 0x0000000108067810 */ /* 0x040fe40007ffe0ff */
[-C--:B------:R-:W-:Y:S02]  /*0240*/  LEA.HI.SX32 R4, R8, R21.reuse, 0x1a ;  /* 0x0000001508047211 */ /* 0x080fe400078fd2ff */
[----:B------:R-:W-:Y:S02]  /*0250*/  LEA.HI.SX32 R5, R6, R21, 0x1a ;  /* 0x0000001506057211 */ /* 0x000fe400078fd2ff */
[----:B------:R-:W-:-:S02]  /*0260*/  ISETP.GT.AND P0, PT, R4, 0xf, PT ;  /* 0x0000000f0400780c */ /* 0x000fc40003f04270 */
[C---:B------:R-:W-:Y:S02]  /*0270*/  IADD3 R12, R8.reuse, 0x2, RZ ;  /* 0x00000002080c7810 */ /* 0x040fe40007ffe0ff */
[----:B------:R-:W-:Y:S02]  /*0280*/  ISETP.GT.AND P1, PT, R5, 0xf, PT ;  /* 0x0000000f0500780c */ /* 0x000fe40003f24270 */
[----:B------:R-:W-:Y:S02]  /*0290*/  ISETP.GT.OR P0, PT, R8, 0x3f, P0 ;  /* 0x0000003f0800780c */ /* 0x000fe40000704670 */
[----:B------:R-:W-:Y:S02]  /*02a0*/  LEA.HI.SX32 R4, R12, R21, 0x1a ;  /* 0x000000150c047211 */ /* 0x000fe400078fd2ff */
[----:B------:R-:W-:Y:S02]  /*02b0*/  ISETP.GT.OR P1, PT, R8, 0x3e, P1 ;  /* 0x0000003e0800780c */ /* 0x000fe40000f24670 */
[----:B------:R-:W-:-:S04]  /*02c0*/  ISETP.GT.AND P2, PT, R4, 0xf, PT ;  /* 0x0000000f0400780c */ /* 0x000fc80003f44270 */
[----:B------:R-:W-:-:S03]  /*02d0*/  ISETP.GT.OR P2, PT, R8, 0x3d, P2 ;  /* 0x0000003d0800780c */ /* 0x000fc60001744670 */
[----:B------:R-:W0:Y:S04]  /*02e0*/  @!P0 S2R R4, SR_CTAID.Z ;  /* 0x0000000000048919 */ /* 0x000e280000002700 */
[----:B------:R-:W1:Y:S06]  /*02f0*/  @!P1 S2R R10, SR_CTAID.Z ;  /* 0x00000000000a9919 */ /* 0x000e6c0000002700 */
[----:B------:R-:W2:Y:S01]  /*0300*/  @!P2 S2R R16, SR_CTAID.Z ;  /* 0x000000000010a919 */ /* 0x000ea20000002700 */
[----:B0-----:R-:W-:-:S02]  /*0310*/  @!P0 LEA R5, R4, R21, 0x4 ;  /* 0x0000001504058211 */ /* 0x001fc400078e20ff */
[----:B------:R-:W-:Y:S02]  /*0320*/  @!P0 LOP3.LUT R4, R8, 0xf, RZ, 0xc0, !PT ;  /* 0x0000000f08048812 */ /* 0x000fe400078ec0ff */
[----:B-1----:R-:W-:Y:S01]  /*0330*/  @!P1 LEA R11, R10, R21, 0x4 ;  /* 0x000000150a0b9211 */ /* 0x002fe200078e20ff */
[----:B------:R-:W-:Y:S01]  /*0340*/  IMAD R10, R22, 0x3100, R23 ;  /* 0x00003100160a7824 */ /* 0x000fe200078e0217 */
[-C--:B------:R-:W-:Y:S02]  /*0350*/  @!P0 LEA R7, R5, R22.reuse, 0x4 ;  /* 0x0000001605078211 */ /* 0x080fe400078e20ff */
[----:B------:R-:W-:Y:S02]  /*0360*/  @!P1 LOP3.LUT R5, R6, 0xf, RZ, 0xc0, !PT ;  /* 0x0000000f06059812 */ /* 0x000fe400078ec0ff */
[----:B------:R-:W-:Y:S02]  /*0370*/  @!P1 LEA R14, R11, R22, 0x4 ;  /* 0x000000160b0e9211 */ /* 0x000fe400078e20ff */
[----:B------:R-:W-:-:S02]  /*0380*/  @!P0 LEA R4, R7, R4, 0x4 ;  /* 0x0000000407048211 */ /* 0x000fc400078e20ff */
[----:B--2---:R-:W-:Y:S02]  /*0390*/  @!P2 LEA R13, R16, R21, 0x4 ;  /* 0x00000015100da211 */ /* 0x004fe400078e20ff */
[----:B------:R-:W-:Y:S01]  /*03a0*/  @!P1 LEA R7, R14, R5, 0x4 ;  /* 0x000000050e079211 */ /* 0x000fe200078e20ff */
[----:B------:R-:W-:Y:S01]  /*03b0*/  @!P0 IMAD R5, R3, 0xc, RZ ;  /* 0x0000000c03058824 */ /* 0x000fe200078e02ff */
[----:B------:R-:W-:Y:S02]  /*03c0*/  @!P2 LOP3.LUT R11, R12, 0xf, RZ, 0xc0, !PT ;  /* 0x0000000f0c0ba812 */ /* 0x000fe400078ec0ff */
[----:B------:R-:W-:Y:S02]  /*03d0*/  @!P2 LEA R14, R13, R22, 0x4 ;  /* 0x000000160d0ea211 */ /* 0x000fe400078e20ff */
[----:B------:R-:W-:Y:S02]  /*03e0*/  @!P1 SHF.L.U32 R6, R6, 0x2, RZ ;  /* 0x0000000206069819 */ /* 0x000fe400000006ff */
[----:B------:R-:W-:-:S02]  /*03f0*/  @!P2 SHF.L.U32 R12, R12, 0x2, RZ ;  /* 0x000000020c0ca819 */ /* 0x000fc400000006ff */
[----:B------:R-:W-:Y:S02]  /*0400*/  @!P0 LOP3.LUT R5, R5, 0xffffffc0, RZ, 0xc0, !PT ;  /* 0xffffffc005058812 */ /* 0x000fe400078ec0ff */
[----:B------:R-:W-:Y:S02]  /*0410*/  @!P2 LEA R13, R14, R11, 0x4 ;  /* 0x0000000b0e0da211 */ /* 0x000fe400078e20ff */
[----:B------:R-:W-:Y:S02]  /*0420*/  @!P1 LOP3.LUT R6, R6, 0xffffffc0, RZ, 0xc0, !PT ;  /* 0xffffffc006069812 */ /* 0x000fe400078ec0ff */
[----:B------:R-:W-:Y:S02]  /*0430*/  @!P2 LOP3.LUT R14, R12, 0xffffffc0, RZ, 0xc0, !PT ;  /* 0xffffffc00c0ea812 */ /* 0x000fe400078ec0ff */
[----:B------:R-:W-:Y:S02]  /*0440*/  SHF.L.U32 R10, R10, 0x2, RZ ;  /* 0x000000020a0a7819 */ /* 0x000fe400000006ff */
[----:B------:R-:W-:-:S02]  /*0450*/  @!P0 IADD3 R12, R4, R5, RZ ;  /* 0x00000005040c8210 */ /* 0x000fc40007ffe0ff */
[----:B------:R-:W-:Y:S01]  /*0460*/  @!P1 IADD3 R6, R7, R6, RZ ;  /* 0x0000000607069210 */ /* 0x000fe20007ffe0ff */
[----:B------:R-:W-:Y:S01]  /*0470*/  IMAD.WIDE R10, R10, R17, c[0x0][0x168] ;  /* 0x00005a000a0a7625 */ /* 0x000fe200078e0211 */
[----:B------:R-:W-:-:S03]  /*0480*/  @!P2 IADD3 R16, R13, R14, RZ ;  /* 0x0000000e0d10a210 */ /* 0x000fc60007ffe0ff */
[-C--:B------:R-:W-:Y:S01]  /*0490*/  @!P0 IMAD.WIDE R12, R12, R17.reuse, c[0x0][0x170] ;  /* 0x00005c000c0c8625 */ /* 0x080fe200078e0211 */
[----:B------:R-:W2:Y:S03]  /*04a0*/  LDG.E.CONSTANT R4, [R10.64] ;  /* 0x000000040a047981 */ /* 0x000ea6000c1e9900 */
[-C--:B------:R-:W-:Y:S01]  /*04b0*/  @!P1 IMAD.WIDE R14, R6, R17.reuse, c[0x0][0x170] ;  /* 0x00005c00060e9625 */ /* 0x080fe200078e0211 */
[----:B------:R-:W2:Y:S03]  /*04c0*/  LDG.E.CONSTANT R5, [R10.64+0x4] ;  /* 0x000004040a057981 */ /* 0x000ea6000c1e9900 */
[----:B------:R-:W-:Y:S01]  /*04d0*/  @!P2 IMAD.WIDE R16, R16, R17, c[0x0][0x170] ;  /* 0x00005c001010a625 */ /* 0x000fe200078e0211 */
[----:B------:R-:W2:Y:S04]  /*04e0*/  LDG.E.CONSTANT R6, [R10.64+0x8] ;  /* 0x000008040a067981 */ /* 0x000ea8000c1e9900 */
[----:B------:R-:W2:Y:S04]  /*04f0*/  LDG.E.CONSTANT R7, [R10.64+0xc] ;  /* 0x00000c040a077981 */ /* 0x000ea8000c1e9900 */
[----:B------:R-:W3:Y:S04]  /*0500*/  @!P0 LDG.E.CONSTANT R12, [R12.64] ;  /* 0x000000040c0c8981 */ /* 0x000ee8000c1e9900 */
[----:B------:R-:W4:Y:S04]  /*0510*/  @!P1 LDG.E.CONSTANT R14, [R14.64] ;  /* 0x000000040e0e9981 */ /* 0x000f28000c1e9900 */
[----:B------:R-:W5:Y:S01]  /*0520*/  @!P2 LDG.E.CONSTANT R16, [R16.64] ;  /* 0x000000041010a981 */ /* 0x000f62000c1e9900 */
[----:B------:R-:W-:-:S02]  /*0530*/  SHF.L.U32 R26, R3, 0x2, RZ ;  /* 0x00000002031a7819 */ /* 0x000fc400000006ff */
[CC--:B------:R-:W-:Y:S02]  /*0540*/  @!P0 LEA R19, R21.reuse, R8.reuse, 0x6 ;  /* 0x0000000815138211 */ /* 0x0c0fe400078e30ff */
[CC--:B------:R-:W-:Y:S01]  /*0550*/  @!P1 LEA R55, R21.reuse, R8.reuse, 0x6 ;  /* 0x0000000815379211 */ /* 0x0c0fe200078e30ff */
[C---:B------:R-:W-:Y:S01]  /*0560*/  IMAD R18, R21.reuse, 0x70, R26 ;  /* 0x0000007015127824 */ /* 0x040fe200078e021a */
[C---:B------:R-:W-:Y:S02]  /*0570*/  @!P2 LEA R57, R21.reuse, R8, 0x6 ;  /* 0x000000081539a211 */ /* 0x040fe400078e30ff */
[----:B------:R-:W-:Y:S02]  /*0580*/  LEA R28, R21, 0x1c00, 0x6 ;  /* 0x00001c00151c7811 */ /* 0x000fe400078e30ff */
[----:B------:R-:W-:Y:S02]  /*0590*/  MOV R24, 0x800 ;  /* 0x0000080000187802 */ /* 0x000fe40000000f00 */
[----:B------:R-:W-:-:S02]  /*05a0*/  IADD3 R26, R26, 0x1c0, RZ ;  /* 0x000001c01a1a7810 */ /* 0x000fc40007ffe0ff */
[----:B------:R-:W-:Y:S01]  /*05b0*/  IADD3 R28, R28, 0x800, RZ ;  /* 0x000008001c1c7810 */ /* 0x000fe20007ffe0ff */
[----:B--2---:R0:W-:Y:S04]  /*05c0*/  STS.128 [R18.X4], R4 ;  /* 0x0000000412007388 */ /* 0x0041e80000004c00 */
[----:B---3--:R0:W-:Y:S04]  /*05d0*/  @!P0 STS [R19.X4+0x1c00], R12 ;  /* 0x001c000c13008388 */ /* 0x0081e80000004800 */
[----:B----4-:R0:W-:Y:S04]  /*05e0*/  @!P1 STS [R55.X4+0x1c04], R14 ;  /* 0x001c040e37009388 */ /* 0x0101e80000004800 */
[----:B-----5:R0:W-:Y:S04]  /*05f0*/  @!P2 STS [R57.X4+0x1c08], R16 ;  /* 0x001c08103900a388 */ /* 0x0201e80000004800 */
[----:B------:R-:W-:Y:S06]  /*0600*/  BAR.SYNC.DEFER_BLOCKING 0x0 ;  /* 0x0000000000007b1d */ /* 0x000fec0000010000 */
.L_x_24:
[----:B------:R-:W-:Y:S01]  /*0610*/  LDS R48, [R26+-0xe0] ;  /* 0xffff20001a307984 */ /* 0x000fe20000000800 */
[----:B------:R-:W-:-:S03]  /*0620*/  IADD3 R24, R24, 0x20, RZ ;  /* 0x0000002018187810 */ /* 0x000fc60007ffe0ff */
[----:B0-----:R-:W0:Y:S01]  /*0630*/  LDS.128 R4, [R28] ;  /* 0x000000001c047984 */ /* 0x001e220000000c00 */
[----:B------:R-:W-:-:S03]  /*0640*/  ISETP.NE.AND P0, PT, R24, 0x840, PT ;  /* 0x000008401800780c */ /* 0x000fc60003f05270 */
[----:B------:R-:W1:Y:S04]  /*0650*/  LDS.128 R12, [R28+-0x800] ;  /* 0xfff800001c0c7984 */ /* 0x000e680000000c00 */
[----:B------:R-:W2:Y:S04]  /*0660*/  LDS.128 R16, [R28+-0x400] ;  /* 0xfffc00001c107984 */ /* 0x000ea80000000c00 */
[----:B------:R-:W3:Y:S04]  /*0670*/  LDS R40, [R26+-0x150] ;  /* 0xfffeb0001a287984 */ /* 0x000ee80000000800 */
[----:B------:R-:W4:Y:S04]  /*0680*/  LDS R32, [R26+-0x1c0] ;  /* 0xfffe40001a207984 */ /* 0x000f280000000800 */
[----:B------:R-:W5:Y:S01]  /*0690*/  LDS R54, [R26+-0x70] ;  /* 0xffff90001a367984 */ /* 0x000f620000000800 */
[----:B0-----:R-:W-:-:S03]  /*06a0*/  FFMA R52, R4, R48, R9 ;  /* 0x0000003004347223 */ /* 0x001fc60000000009 */
[----:B------:R-:W0:Y:S01]  /*06b0*/  LDS.128 R8, [R28+0x400] ;  /* 0x000400001c087984 */ /* 0x000e220000000c00 */
[----:B-1----:R-:W-:-:S03]  /*06c0*/  FFMA R30, R12, R48, R49 ;  /* 0x000000300c1e7223 */ /* 0x002fc60000000031 */
[----:B------:R-:W-:Y:S01]  /*06d0*/  LDS R49, [R26+0x150] ;  /* 0x000150001a317984 */ /* 0x000fe20000000800 */
[----:B--2---:R-:W-:Y:S01]  /*06e0*/  FFMA R50, R16, R48, R37 ;  /* 0x0000003010327223 */ /* 0x004fe20000000025 */
[-C--:B---3--:R-:W-:Y:S01]  /*06f0*/  FFMA R46, R4, R40.reuse, R33 ;  /* 0x00000028042e7223 */ /* 0x088fe20000000021 */
[-C--:B------:R-:W-:Y:S01]  /*0700*/  FFMA R42, R12, R40.reuse, R51 ;  /* 0x000000280c2a7223 */ /* 0x080fe20000000033 */
[----:B------:R-:W1:Y:S01]  /*0710*/  LDS R33, [R26+0x70] ;  /* 0x000070001a217984 */ /* 0x000e620000000800 */
[----:B------:R-:W-:Y:S01]  /*0720*/  FFMA R44, R16, R40, R39 ;  /* 0x00000028102c7223 */ /* 0x000fe20000000027 */
[C---:B----4-:R-:W-:Y:S01]  /*0730*/  FFMA R36, R32.reuse, R16, R41 ;  /* 0x0000001020247223 */ /* 0x050fe20000000029 */
[C---:B------:R-:W-:Y:S01]  /*0740*/  FFMA R34, R32.reuse, R12, R53 ;  /* 0x0000000c20227223 */ /* 0x040fe20000000035 */
[----:B------:R-:W2:Y:S01]  /*0750*/  LDS R41, [R26+0xe0] ;  /* 0x0000e0001a297984 */ /* 0x000ea20000000800 */
[----:B------:R-:W-:Y:S01]  /*0760*/  FFMA R38, R32, R4, R35 ;  /* 0x0000000420267223 */ /* 0x000fe20000000023 */
[-C--:B-----5:R-:W-:Y:S01]  /*0770*/  FFMA R12, R12, R54.reuse, R47 ;  /* 0x000000360c0c7223 */ /* 0x0a0fe2000000002f */
[-C--:B------:R-:W-:Y:S01]  /*0780*/  FFMA R16, R16, R54.reuse, R45 ;  /* 0x0000003610107223 */ /* 0x080fe2000000002d */
[----:B------:R-:W-:Y:S01]  /*0790*/  FFMA R4, R4, R54, R43 ;  /* 0x0000003604047223 */ /* 0x000fe2000000002b */
[----:B------:R-:W-:Y:S04]  /*07a0*/  LDS R51, [R26+0x380] ;  /* 0x000380001a337984 */ /* 0x000fe80000000800 */
[----:B------:R-:W-:Y:S01]  /*07b0*/  LDS R53, [R26+0x460] ;  /* 0x000460001a357984 */ /* 0x000fe20000000800 */
[----:B0-----:R-:W-:Y:S01]  /*07c0*/  FFMA R48, R8, R48, R25 ;  /* 0x0000003008307223 */ /* 0x001fe20000000019 */
[----:B------:R-:W-:-:S02]  /*07d0*/  FFMA R32, R32, R8, R29 ;  /* 0x0000000820207223 */ /* 0x000fc4000000001d */
[----:B------:R-:W0:Y:S01]  /*07e0*/  LDS R25, [R26] ;  /* 0x000000001a197984 */ /* 0x000e220000000800 */
[C---:B------:R-:W-:Y:S01]  /*07f0*/  FFMA R40, R8.reuse, R40, R27 ;  /* 0x0000002808287223 */ /* 0x040fe2000000001b */
[----:B------:R-:W-:Y:S02]  /*0800*/  FFMA R8, R8, R54, R31 ;  /* 0x0000003608087223 */ /* 0x000fe4000000001f */
[----:B------:R-:W-:Y:S01]  /*0810*/  LDS R54, [R26+0x690] ;  /* 0x000690001a367984 */ /* 0x000fe20000000800 */
[C---:B-1----:R-:W-:Y:S01]  /*0820*/  FFMA R35, R33.reuse, R13, R42 ;  /* 0x0000000d21237223 */ /* 0x042fe2000000002a */
[C---:B------:R-:W-:Y:S01]  /*0830*/  FFMA R37, R33.reuse, R17, R44 ;  /* 0x0000001121257223 */ /* 0x040fe2000000002c */
[C---:B------:R-:W-:Y:S01]  /*0840*/  FFMA R39, R33.reuse, R5, R46 ;  /* 0x0000000521277223 */ /* 0x040fe2000000002e */
[----:B------:R-:W-:Y:S01]  /*0850*/  FFMA R33, R33, R9, R40 ;  /* 0x0000000921217223 */ /* 0x000fe20000000028 */
[C---:B--2---:R-:W-:Y:S01]  /*0860*/  FFMA R43, R41.reuse, R13, R30 ;  /* 0x0000000d292b7223 */ /* 0x044fe2000000001e */
[C---:B------:R-:W-:Y:S01]  /*0870*/  FFMA R45, R41.reuse, R17, R50 ;  /* 0x00000011292d7223 */ /* 0x040fe20000000032 */
[C---:B------:R-:W-:Y:S01]  /*0880*/  FFMA R47, R41.reuse, R5, R52 ;  /* 0x00000005292f7223 */ /* 0x040fe20000000034 */
[----:B------:R-:W1:Y:S01]  /*0890*/  LDS R30, [R26+0x1c0] ;  /* 0x0001c0001a1e7984 */ /* 0x000e620000000800 */
[----:B------:R-:W-:-:S03]  /*08a0*/  FFMA R41, R41, R9, R48 ;  /* 0x0000000929297223 */ /* 0x000fc60000000030 */
[----:B------:R-:W2:Y:S04]  /*08b0*/  LDS R40, [R26+0x2a0] ;  /* 0x0002a0001a287984 */ /* 0x000ea80000000800 */
[----:B------:R-:W3:Y:S01]  /*08c0*/  LDS R48, [R26+0x310] ;  /* 0x000310001a307984 */ /* 0x000ee20000000800 */
[C---:B0-----:R-:W-:Y:S01]  /*08d0*/  FFMA R27, R25.reuse, R13, R34 ;  /* 0x0000000d191b7223 */ /* 0x041fe20000000022 */
[C---:B------:R-:W-:Y:S01]  /*08e0*/  FFMA R29, R25.reuse, R17, R36 ;  /* 0x00000011191d7223 */ /* 0x040fe20000000024 */
[C---:B------:R-:W-:Y:S01]  /*08f0*/  FFMA R31, R25.reuse, R5, R38 ;  /* 0x00000005191f7223 */ /* 0x040fe20000000026 */
[----:B------:R-:W-:Y:S01]  /*0900*/  FFMA R25, R25, R9, R32 ;  /* 0x0000000919197223 */ /* 0x000fe20000000020 */
[C---:B------:R-:W-:Y:S01]  /*0910*/  FFMA R13, R49.reuse, R13, R12 ;  /* 0x0000000d310d7223 */ /* 0x040fe2000000000c */
[----:B------:R-:W0:Y:S01]  /*0920*/  LDS R32, [R26+0x230] ;  /* 0x000230001a207984 */ /* 0x000e220000000800 */
[C---:B------:R-:W-:Y:S01]  /*0930*/  FFMA R17, R49.reuse, R17, R16 ;  /* 0x0000001131117223 */ /* 0x040fe20000000010 */
[C---:B------:R-:W-:Y:S01]  /*0940*/  FFMA R5, R49.reuse, R5, R4 ;  /* 0x0000000531057223 */ /* 0x040fe20000000004 */
[----:B------:R-:W-:Y:S01]  /*0950*/  FFMA R9, R49, R9, R8 ;  /* 0x0000000931097223 */ /* 0x000fe20000000008 */
[----:B------:R-:W4:Y:S04]  /*0960*/  LDS R4, [R26+0x4d0] ;  /* 0x0004d0001a047984 */ /* 0x000f280000000800 */
[----:B------:R-:W5:Y:S01]  /*0970*/  LDS R49, [R26+0x3f0] ;  /* 0x0003f0001a317984 */ /* 0x000f620000000800 */
        /* <DEDUP_REMOVED lines=9> */
[-C--:B------:R-:W-:Y:S01]  /*0a10*/  FFMA R13, R48, R14.reuse, R13 ;  /* 0x0000000e300d7223 */ /* 0x080fe2000000000d */
[C---:B------:R-:W-:Y:S01]  /*0a20*/  FFMA R29, R51.reuse, R15, R8 ;  /* 0x0000000f331d7223 */ /* 0x040fe20000000008 */
[C---:B------:R-:W-:Y:S01]  /*0a30*/  FFMA R31, R51.reuse, R19, R12 ;  /* 0x00000013331f7223 */ /* 0x040fe2000000000c */
[----:B------:R-:W-:Y:S01]  /*0a40*/  FFMA R25, R51, R11, R30 ;  /* 0x0000000b33197223 */ /* 0x000fe2000000001e */
[C---:B------:R-:W-:Y:S01]  /*0a50*/  FFMA R43, R53.reuse, R7, R46 ;  /* 0x00000007352b7223 */ /* 0x040fe2000000002e */
[----:B------:R-:W-:Y:S01]  /*0a60*/  FFMA R41, R53, R19, R44 ;  /* 0x0000001335297223 */ /* 0x000fe2000000002c */
[C---:B0-----:R-:W-:Y:S01]  /*0a70*/  FFMA R34, R32.reuse, R14, R35 ;  /* 0x0000000e20227223 */ /* 0x041fe20000000023 */
[C---:B------:R-:W-:Y:S01]  /*0a80*/  FFMA R36, R32.reuse, R18, R37 ;  /* 0x0000001220247223 */ /* 0x040fe20000000025 */
[C---:B------:R-:W-:Y:S01]  /*0a90*/  FFMA R38, R32.reuse, R6, R39 ;  /* 0x0000000620267223 */ /* 0x040fe20000000027 */
[----:B------:R-:W-:Y:S01]  /*0aa0*/  FFMA R32, R32, R10, R33 ;  /* 0x0000000a20207223 */ /* 0x000fe20000000021 */
[C---:B------:R-:W-:Y:S01]  /*0ab0*/  FFMA R18, R48.reuse, R18, R17 ;  /* 0x0000001230127223 */ /* 0x040fe20000000011 */
[----:B------:R-:W-:Y:S01]  /*0ac0*/  FFMA R10, R48, R10, R9 ;  /* 0x0000000a300a7223 */ /* 0x000fe20000000009 */
[----:B------:R-:W-:Y:S01]  /*0ad0*/  FFMA R9, R51, R7, R16 ;  /* 0x0000000733097223 */ /* 0x000fe20000000010 */
[CC--:B----4-:R-:W-:Y:S01]  /*0ae0*/  FFMA R45, R4.reuse, R15.reuse, R13 ;  /* 0x0000000f042d7223 */ /* 0x0d0fe2000000000d */
[C---:B-----5:R-:W-:Y:S01]  /*0af0*/  FFMA R33, R49.reuse, R15, R34 ;  /* 0x0000000f31217223 */ /* 0x060fe20000000022 */
[C---:B------:R-:W-:Y:S01]  /*0b00*/  FFMA R35, R49.reuse, R19, R36 ;  /* 0x0000001331237223 */ /* 0x040fe20000000024 */
[C---:B------:R-:W-:Y:S01]  /*0b10*/  FFMA R37, R49.reuse, R7, R38 ;  /* 0x0000000731257223 */ /* 0x040fe20000000026 */
[----:B------:R-:W-:Y:S01]  /*0b20*/  FFMA R27, R49, R11, R32 ;  /* 0x0000000b311b7223 */ /* 0x000fe20000000020 */
[C---:B------:R-:W-:Y:S01]  /*0b30*/  FFMA R47, R4.reuse, R19, R18 ;  /* 0x00000013042f7223 */ /* 0x040fe20000000012 */
[C---:B------:R-:W-:Y:S01]  /*0b40*/  FFMA R49, R4.reuse, R7, R5 ;  /* 0x0000000704317223 */ /* 0x040fe20000000005 */
[----:B------:R-:W-:Y:S01]  /*0b50*/  FFMA R51, R4, R11, R10 ;  /* 0x0000000b04337223 */ /* 0x000fe2000000000a */
[----:B------:R-:W-:Y:S01]  /*0b60*/  LDS R32, [R26+0x540] ;  /* 0x000540001a207984 */ /* 0x000fe20000000800 */
[C---:B------:R-:W-:Y:S01]  /*0b70*/  FFMA R39, R53.reuse, R15, R42 ;  /* 0x0000000f35277223 */ /* 0x040fe2000000002a */
[----:B------:R-:W-:-:S02]  /*0b80*/  FFMA R53, R53, R11, R40 ;  /* 0x0000000b35357223 */ /* 0x000fc40000000028 */
[----:B------:R-:W0:Y:S04]  /*0b90*/  LDS.128 R4, [R28+0x10] ;  /* 0x000010001c047984 */ /* 0x000e280000000c00 */
[----:B------:R-:W1:Y:S04]  /*0ba0*/  LDS.128 R12, [R28+-0x7f0] ;  /* 0xfff810001c0c7984 */ /* 0x000e680000000c00 */
[----:B------:R-:W2:Y:S04]  /*0bb0*/  LDS R40, [R26+0x5b0] ;  /* 0x0005b0001a287984 */ /* 0x000ea80000000800 */
[----:B------:R-:W3:Y:S04]  /*0bc0*/  LDS.128 R16, [R28+-0x3f0] ;  /* 0xfffc10001c107984 */ /* 0x000ee80000000c00 */
[----:B------:R-:W4:Y:S01]  /*0bd0*/  LDS R48, [R26+0x620] ;  /* 0x000620001a307984 */ /* 0x000f220000000800 */
[----:B0-----:R-:W-:-:S03]  /*0be0*/  FFMA R38, R32, R4, R9 ;  /* 0x0000000420267223 */ /* 0x001fc60000000009 */
[----:B------:R0:W5:Y:S01]  /*0bf0*/  LDS.128 R8, [R28+0x410] ;  /* 0x000410001c087984 */ /* 0x0001620000000c00 */
[----:B-1----:R-:W-:-:S03]  /*0c00*/  FFMA R34, R32, R12, R29 ;  /* 0x0000000c20227223 */ /* 0x002fc6000000001d */
[----:B------:R-:W1:Y:S01]  /*0c10*/  LDS R29, [R26+0x7e0] ;  /* 0x0007e0001a1d7984 */ /* 0x000e620000000800 */
[-C--:B--2---:R-:W-:Y:S01]  /*0c20*/  FFMA R42, R12, R40.reuse, R33 ;  /* 0x000000280c2a7223 */ /* 0x084fe20000000021 */
[----:B------:R-:W-:Y:S01]  /*0c30*/  FFMA R46, R4, R40, R37 ;  /* 0x00000028042e7223 */ /* 0x000fe20000000025 */
[----:B0-----:R-:W-:Y:S01]  /*0c40*/  IADD3 R28, R28, 0x20, RZ ;  /* 0x000000201c1c7810 */ /* 0x001fe20007ffe0ff */
[----:B---3--:R-:W-:Y:S01]  /*0c50*/  FFMA R36, R32, R16, R31 ;  /* 0x0000001020247223 */ /* 0x008fe2000000001f */
[----:B------:R-:W-:Y:S01]  /*0c60*/  FFMA R44, R16, R40, R35 ;  /* 0x00000028102c7223 */ /* 0x000fe20000000023 */
[----:B------:R-:W0:Y:S01]  /*0c70*/  LDS R31, [R26+0x850] ;  /* 0x000850001a1f7984 */ /* 0x000e220000000800 */
[-C--:B----4-:R-:W-:Y:S01]  /*0c80*/  FFMA R30, R12, R48.reuse, R39 ;  /* 0x000000300c1e7223 */ /* 0x090fe20000000027 */
[-C--:B------:R-:W-:Y:S01]  /*0c90*/  FFMA R50, R16, R48.reuse, R41 ;  /* 0x0000003010327223 */ /* 0x080fe20000000029 */
[----:B------:R-:W-:Y:S01]  /*0ca0*/  FFMA R52, R4, R48, R43 ;  /* 0x0000003004347223 */ /* 0x000fe2000000002b */
[-C--:B------:R-:W-:Y:S01]  /*0cb0*/  FFMA R12, R12, R54.reuse, R45 ;  /* 0x000000360c0c7223 */ /* 0x080fe2000000002d */
[-C--:B------:R-:W-:Y:S01]  /*0cc0*/  FFMA R16, R16, R54.reuse, R47 ;  /* 0x0000003610107223 */ /* 0x080fe2000000002f */
[----:B------:R-:W-:Y:S01]  /*0cd0*/  FFMA R4, R4, R54, R49 ;  /* 0x0000003604047223 */ /* 0x000fe20000000031 */
[----:B-----5:R-:W-:Y:S01]  /*0ce0*/  FFMA R32, R32, R8, R25 ;  /* 0x0000000820207223 */ /* 0x020fe20000000019 */
[C---:B------:R-:W-:Y:S01]  /*0cf0*/  FFMA R40, R8.reuse, R40, R27 ;  /* 0x0000002808287223 */ /* 0x040fe2000000001b */
[----:B------:R-:W2:Y:S01]  /*0d00*/  LDS R25, [R26+0x700] ;  /* 0x000700001a197984 */ /* 0x000ea20000000800 */
[C---:B------:R-:W-:Y:S01]  /*0d10*/  FFMA R48, R8.reuse, R48, R53 ;  /* 0x0000003008307223 */ /* 0x040fe20000000035 */
[----:B------:R-:W-:Y:S01]  /*0d20*/  FFMA R8, R8, R54, R51 ;  /* 0x0000003608087223 */ /* 0x000fe20000000033 */
[C---:B-1----:R-:W-:Y:S01]  /*0d30*/  FFMA R45, R29.reuse, R17, R50 ;  /* 0x000000111d2d7223 */ /* 0x042fe20000000032 */
[----:B------:R-:W1:Y:S01]  /*0d40*/  LDS R27, [R26+0x770] ;  /* 0x000770001a1b7984 */ /* 0x000e620000000800 */
[C---:B------:R-:W-:Y:S01]  /*0d50*/  FFMA R49, R29.reuse, R9, R48 ;  /* 0x000000091d317223 */ /* 0x040fe20000000030 */
[----:B------:R-:W-:Y:S01]  /*0d60*/  FFMA R47, R29, R5, R52 ;  /* 0x000000051d2f7223 */ /* 0x000fe20000000034 */
[C---:B0-----:R-:W-:Y:S01]  /*0d70*/  FFMA R48, R31.reuse, R13, R12 ;  /* 0x0000000d1f307223 */ /* 0x041fe2000000000c */
[C---:B------:R-:W-:Y:S01]  /*0d80*/  FFMA R51, R31.reuse, R17, R16 ;  /* 0x000000111f337223 */ /* 0x040fe20000000010 */
[----:B------:R-:W-:-:S02]  /*0d90*/  FFMA R53, R31, R5, R4 ;  /* 0x000000051f357223 */ /* 0x000fc40000000004 */
[----:B------:R-:W-:Y:S01]  /*0da0*/  LDS R4, [R26+0xbd0] ;  /* 0x000bd0001a047984 */ /* 0x000fe20000000800 */
[C---:B--2---:R-:W-:Y:S01]  /*0db0*/  FFMA R34, R25.reuse, R13, R34 ;  /* 0x0000000d19227223 */ /* 0x044fe20000000022 */
[C---:B------:R-:W-:Y:S01]  /*0dc0*/  FFMA R33, R25.reuse, R17, R36 ;  /* 0x0000001119217223 */ /* 0x040fe20000000024 */
[C---:B------:R-:W-:Y:S01]  /*0dd0*/  FFMA R35, R25.reuse, R5, R38 ;  /* 0x0000000519237223 */ /* 0x040fe20000000026 */
[-C--:B------:R-:W-:Y:S01]  /*0de0*/  FFMA R37, R25, R9.reuse, R32 ;  /* 0x0000000919257223 */ /* 0x080fe20000000020 */
[C---:B-1----:R-:W-:Y:S01]  /*0df0*/  FFMA R43, R27.reuse, R9, R40 ;  /* 0x000000091b2b7223 */ /* 0x042fe20000000028 */
[C---:B------:R-:W-:Y:S01]  /*0e00*/  FFMA R32, R27.reuse, R13, R42 ;  /* 0x0000000d1b207223 */ /* 0x040fe2000000002a */
[C---:B------:R-:W-:Y:S01]  /*0e10*/  FFMA R39, R27.reuse, R17, R44 ;  /* 0x000000111b277223 */ /* 0x040fe2000000002c */
[----:B------:R-:W-:Y:S01]  /*0e20*/  FFMA R41, R27, R5, R46 ;  /* 0x000000051b297223 */ /* 0x000fe2000000002e */
[----:B------:R-:W-:Y:S01]  /*0e30*/  FFMA R40, R29, R13, R30 ;  /* 0x0000000d1d287223 */ /* 0x000fe2000000001e */
[----:B------:R-:W0:Y:S01]  /*0e40*/  LDS R25, [R26+0x8c0] ;  /* 0x0008c0001a197984 */ /* 0x000e220000000800 */
[----:B------:R-:W-:-:S03]  /*0e50*/  FFMA R9, R31, R9, R8 ;  /* 0x000000091f097223 */ /* 0x000fc60000000008 */
[----:B------:R-:W1:Y:S04]  /*0e60*/  LDS R27, [R26+0x930] ;  /* 0x000930001a1b7984 */ /* 0x000e680000000800 */
[----:B------:R-:W2:Y:S04]  /*0e70*/  LDS R13, [R26+0x9a0] ;  /* 0x0009a0001a0d7984 */ /* 0x000ea80000000800 */
[----:B------:R-:W3:Y:S04]  /*0e80*/  LDS R17, [R26+0xa10] ;  /* 0x000a10001a117984 */ /* 0x000ee80000000800 */
[----:B------:R-:W4:Y:S04]  /*0e90*/  LDS R29, [R26+0xa80] ;  /* 0x000a80001a1d7984 */ /* 0x000f280000000800 */
[----:B------:R-:W5:Y:S04]  /*0ea0*/  LDS R31, [R26+0xb60] ;  /* 0x000b60001a1f7984 */ /* 0x000f680000000800 */
[----:B------:R0:W5:Y:S02]  /*0eb0*/  LDS R5, [R26+0xaf0] ;  /* 0x000af0001a057984 */ /* 0x0001640000000800 */
[----:B0-----:R-:W-:Y:S01]  /*0ec0*/  IADD3 R26, R26, 0xe00, RZ ;  /* 0x00000e001a1a7810 */ /* 0x001fe20007ffe0ff */
[C---:B------:R-:W-:Y:S01]  /*0ed0*/  FFMA R8, R25.reuse, R14, R34 ;  /* 0x0000000e19087223 */ /* 0x040fe20000000022 */
[C---:B------:R-:W-:Y:S01]  /*0ee0*/  FFMA R12, R25.reuse, R18, R33 ;  /* 0x00000012190c7223 */ /* 0x040fe20000000021 */
[C---:B------:R-:W-:Y:S01]  /*0ef0*/  FFMA R16, R25.reuse, R6, R35 ;  /* 0x0000000619107223 */ /* 0x040fe20000000023 */
[----:B------:R-:W-:Y:S01]  /*0f00*/  FFMA R30, R25, R10, R37 ;  /* 0x0000000a191e7223 */ /* 0x000fe20000000025 */
[C---:B-1----:R-:W-:Y:S01]  /*0f10*/  FFMA R34, R27.reuse, R18, R39 ;  /* 0x000000121b227223 */ /* 0x042fe20000000027 */
[C---:B------:R-:W-:Y:S01]  /*0f20*/  FFMA R36, R27.reuse, R6, R41 ;  /* 0x000000061b247223 */ /* 0x040fe20000000029 */
[C---:B------:R-:W-:Y:S01]  /*0f30*/  FFMA R38, R27.reuse, R10, R43 ;  /* 0x0000000a1b267223 */ /* 0x040fe2000000002b */
[-C--:B------:R-:W-:Y:S01]  /*0f40*/  FFMA R32, R27, R14.reuse, R32 ;  /* 0x0000000e1b207223 */ /* 0x080fe20000000020 */
        /* <DEDUP_REMOVED lines=16> */
[C---:B------:R-:W-:Y:S01]  /*1050*/  FFMA R51, R5.reuse, R15, R32 ;  /* 0x0000000f05337223 */ /* 0x040fe20000000020 */
[C---:B------:R-:W-:Y:S01]  /*1060*/  FFMA R39, R5.reuse, R19, R34 ;  /* 0x0000001305277223 */ /* 0x040fe20000000022 */
[C---:B------:R-:W-:Y:S01]  /*1070*/  FFMA R33, R5.reuse, R7, R36 ;  /* 0x0000000705217223 */ /* 0x040fe20000000024 */
[----:B------:R-:W-:Y:S01]  /*1080*/  FFMA R27, R5, R11, R38 ;  /* 0x0000000b051b7223 */ /* 0x000fe20000000026 */
[C---:B------:R-:W-:Y:S01]  /*1090*/  FFMA R47, R4.reuse, R15, R47 ;  /* 0x0000000f042f7223 */ /* 0x040fe2000000002f */
[C---:B------:R-:W-:Y:S01]  /*10a0*/  FFMA R45, R4.reuse, R19, R18 ;  /* 0x00000013042d7223 */ /* 0x040fe20000000012 */
[C---:B------:R-:W-:Y:S01]  /*10b0*/  FFMA R43, R4.reuse, R7, R6 ;  /* 0x00000007042b7223 */ /* 0x040fe20000000006 */
[----:B------:R-:W-:Y:S01]  /*10c0*/  FFMA R31, R4, R11, R10 ;  /* 0x0000000b041f7223 */ /* 0x000fe2000000000a */
[----:B------:R-:W-:Y:S05]  /*10d0*/  @P0 BRA `(.L_x_24) ;  /* 0xfffff53000000947 */ /* 0x000fea000383ffff */
[----:B------:R-:W-:-:S04]  /*10e0*/  IADD3 R22, R22, 0x1, RZ ;  /* 0x0000000116167810 */ /* 0x000fc80007ffe0ff */
[----:B------:R-:W-:-:S13]  /*10f0*/  ISETP.GE.U32.AND P0, PT, R22, 0x4, PT ;  /* 0x000000041600780c */ /* 0x000fda0003f06070 */
[----:B------:R-:W-:Y:S05]  /*1100*/  @!P0 BRA `(.L_x_25) ;  /* 0xfffff0f000008947 */ /* 0x000fea000383ffff */
[----:B------:R-:W0:Y:S01]  /*1110*/  S2R R7, SR_CTAID.Z ;  /* 0x0000000000077919 */ /* 0x000e220000002700 */
[----:B------:R-:W-:Y:S02]  /*1120*/  MOV R11, 0x4 ;  /* 0x00000004000b7802 */ /* 0x000fe40000000f00 */
[----:B0-----:R-:W-:-:S05]  /*1130*/  LEA R4, R7, R21, 0x6 ;  /* 0x0000001507047211 */ /* 0x001fca00078e30ff */
[----:B------:R-:W-:-:S05]  /*1140*/  IMAD.WIDE R4, R4, R11, c[0x0][0x178] ;  /* 0x00005e0004047625 */ /* 0x000fca00078e020b */
[----:B------:R-:W2:Y:S04]  /*1150*/  LDG.E.CONSTANT R6, [R4.64+0x40] ;  /* 0x0000400404067981 */ /* 0x000ea8000c1e9900 */
[----:B------:R-:W3:Y:S04]  /*1160*/  LDG.E.CONSTANT R8, [R4.64+0x80] ;  /* 0x0000800404087981 */ /* 0x000ee8000c1e9900 */
[----:B------:R-:W4:Y:S04]  /*1170*/  LDG.E.CONSTANT R10, [R4.64+0xc0] ;  /* 0x0000c004040a7981 */ /* 0x000f28000c1e9900 */
[----:B------:R-:W5:Y:S01]  /*1180*/  LDG.E.CONSTANT R12, [R4.64] ;  /* 0x00000004040c7981 */ /* 0x000f62000c1e9900 */
        /* <DEDUP_REMOVED lines=13> */
[--C-:B----4-:R-:W-:Y:S01]  /*1260*/  FADD R29, R29, R10.reuse ;  /* 0x0000000a1d1d7221 */ /* 0x110fe20000000000 */
[--C-:B------:R-:W-:Y:S01]  /*1270*/  FADD R27, R27, R10.reuse ;  /* 0x0000000a1b1b7221 */ /* 0x100fe20000000000 */
[--C-:B------:R-:W-:Y:S01]  /*1280*/  FADD R25, R25, R10.reuse ;  /* 0x0000000a19197221 */ /* 0x100fe20000000000 */
[----:B------:R-:W-:Y:S01]  /*1290*/  FADD R31, R31, R10 ;  /* 0x0000000a1f1f7221 */ /* 0x000fe20000000000 */
[--C-:B-----5:R-:W-:Y:S01]  /*12a0*/  FADD R53, R53, R12.reuse ;  /* 0x0000000c35357221 */ /* 0x120fe20000000000 */
[--C-:B------:R-:W-:Y:S01]  /*12b0*/  FADD R51, R51, R12.reuse ;  /* 0x0000000c33337221 */ /* 0x100fe20000000000 */
[--C-:B------:R-:W-:Y:S01]  /*12c0*/  FADD R49, R49, R12.reuse ;  /* 0x0000000c31317221 */ /* 0x100fe20000000000 */
        /* <DEDUP_REMOVED lines=18> */
.L_x_26:
        /* <DEDUP_REMOVED lines=9> */
.L_x_122:


//--------------------- .text.tvmgen_default_fused_nn_conv2d_add_nn_relu_7_kernel --------------------------
	.section	.text.tvmgen_default_fused_nn_conv2d_add_nn_relu_7_kernel,"ax",@progbits
	.sectionflags	@"SHF_BARRIERS=1"
	.sectioninfo	@"SHI_REGISTERS=128"
	.align	128
        .global         tvmgen_default_fused_nn_conv2d_add_nn_relu_7_kernel
        .type           tvmgen_default_fused_nn_conv2d_add_nn_relu_7_kernel,@function
        .size           tvmgen_default_fused_nn_conv2d_add_nn_relu_7_kernel,(.L_x_123 - tvmgen_default_fused_nn_conv2d_add_nn_relu_7_kernel)
        .other          tvmgen_default_fused_nn_conv2d_add_nn_relu_7_kernel,@"STO_CUDA_ENTRY STV_DEFAULT"
tvmgen_default_fused_nn_conv2d_add_nn_relu_7_kernel:
.text.tvmgen_default_fused_nn_conv2d_add_nn_relu_7_kernel:
[----:B------:R-:W-:Y:S02]  /*0000*/  MOV R1, c[0x0][0x28] ;  /* 0x00000a0000017a02 */ /* 0x000fe40000000f00 */
[----:B------:R-:W0:Y:S01]  /*0010*/  S2R R23, SR_TID.Y ;  /* 0x0000000000177919 */ /* 0x000e220000002200 */
[----:B------:R-:W-:Y:S01]  /*0020*/  MOV R8, RZ ;  /* 0x000000ff00087202 */ /* 0x000fe20000000f00 */
[----:B------:R-:W-:Y:S01]  /*0030*/  CS2R R36, SRZ ;  /* 0x0000000000247805 */ /* 0x000fe2000001ff00 */
[----:B------:R-:W-:Y:S01]  /*0040*/  MOV R12, RZ ;  /* 0x000000ff000c7202 */ /* 0x000fe20000000f00 */
[----:B------:R-:W1:Y:S01]  /*0050*/  S2R R0, SR_TID.Z ;  /* 0x0000000000007919 */ /* 0x000e620000002300 */
[----:B------:R-:W-:Y:S01]  /*0060*/  MOV R6, RZ ;  /* 0x000000ff00067202 */ /* 0x000fe20000000f00 */
[----:B------:R-:W-:Y:S01]  /*0070*/  CS2R R38, SRZ ;  /* 0x0000000000267805 */ /* 0x000fe2000001ff00 */
[----:B------:R-:W-:Y:S01]  /*0080*/  MOV R94, c[0x0][0x170] ;  /* 0x00005c00005e7a02 */ /* 0x000fe20000000f00 */
[----:B------:R-:W2:Y:S01]  /*0090*/  S2R R21, SR_CTAID.Z ;  /* 0x0000000000157919 */ /* 0x000ea20000002700 */
[----:B------:R-:W-:Y:S01]  /*00a0*/  MOV R95, c[0x0][0x174] ;  /* 0x00005d00005f7a02 */ /* 0x000fe20000000f00 */
[----:B------:R-:W-:Y:S01]  /*00b0*/  CS2R R40, SRZ ;  /* 0x0000000000287805 */ /* 0x000fe2000001ff00 */
[----:B------:R-:W-:Y:S01]  /*00c0*/  MOV R107, RZ ;  /* 0x000000ff006b7202 */ /* 0x000fe20000000f00 */
[----:B------:R-:W3:Y:S01]  /*00d0*/  S2R R20, SR_CTAID.X ;  /* 0x0000000000147919 */ /* 0x000ee20000002500 */
[----:B------:R-:W-:Y:S01]  /*00e0*/  MOV R123, RZ ;  /* 0x000000ff007b7202 */ /* 0x000fe20000000f00 */
[----:B------:R-:W-:Y:S01]  /*00f0*/  CS2R R30, SRZ ;  /* 0x00000000001e7805 */ /* 0x000fe2000001ff00 */
[----:B------:R-:W-:Y:S01]  /*0100*/  MOV R83, RZ ;  /* 0x000000ff00537202 */ /* 0x000fe20000000f00 */
[----:B------:R-:W-:Y:S01]  /*0110*/  CS2R R34, SRZ ;  /* 0x0000000000227805 */ /* 0x000fe2000001ff00 */
[----:B------:R-:W-:Y:S01]  /*0120*/  MOV R53, RZ ;  /* 0x000000ff00357202 */ /* 0x000fe20000000f00 */
[----:B------:R-:W-:Y:S01]  /*0130*/  CS2R R62, SRZ ;  /* 0x00000000003e7805 */ /* 0x000fe2000001ff00 */
[----:B------:R-:W-:Y:S01]  /*0140*/  MOV R65, RZ ;  /* 0x000000ff00417202 */ /* 0x000fe20000000f00 */
[----:B------:R-:W-:Y:S01]  /*0150*/  ULDC.64 UR4, c[0x0][0x118] ;  /* 0x0000460000047ab9 */ /* 0x000fe20000000a00 */
[----:B------:R-:W-:-:S02]  /*0160*/  MOV R115, RZ ;  /* 0x000000ff00737202 */ /* 0x000fc40000000f00 */
[----:B------:R-:W-:Y:S01]  /*0170*/  MOV R93, RZ ;  /* 0x000000ff005d7202 */ /* 0x000fe20000000f00 */
[C---:B0-----:R-:W-:Y:S01]  /*0180*/  IMAD.HI R3, R23.reuse, 0x2aaaaaab, RZ ;  /* 0x2aaaaaab17037827 */ /* 0x041fe200078e02ff */
[C---:B------:R-:W-:Y:S02]  /*0190*/  SHF.L.U32 R14, R23.reuse, 0x1, RZ ;  /* 0x00000001170e7819 */ /* 0x040fe400000006ff */
[----:B------:R-:W-:Y:S02]  /*01a0*/  SHF.L.U32 R2, R23, 0x2, RZ ;  /* 0x0000000217027819 */ /* 0x000fe400000006ff */
[----:B------:R-:W-:Y:S01]  /*01b0*/  LEA.HI R5, R3, R3, RZ, 0x1 ;  /* 0x0000000303057211 */ /* 0x000fe200078f08ff */
[----:B------:R-:W-:Y:S01]  /*01c0*/  IMAD.HI R4, R14, 0x55555556, RZ ;  /* 0x555555560e047827 */ /* 0x000fe200078e02ff */
[----:B------:R-:W-:Y:S02]  /*01d0*/  MOV R75, RZ ;  /* 0x000000ff004b7202 */ /* 0x000fe40000000f00 */
[----:B-1----:R-:W-:Y:S01]  /*01e0*/  IADD3 R5, R5, R0, RZ ;  /* 0x0000000005057210 */ /* 0x002fe20007ffe0ff */
[----:B------:R-:W-:Y:S01]  /*01f0*/  IMAD R3, R0, 0x1c, R2 ;  /* 0x0000001c00037824 */ /* 0x000fe200078e0202 */
[----:B------:R-:W-:Y:S01]  /*0200*/  LEA.HI R19, R4, R4, RZ, 0x1 ;  /* 0x0000000404137211 */ /* 0x000fe200078f08ff */
[----:B--2---:R-:W-:Y:S01]  /*0210*/  IMAD R21, R21, 0x24000, RZ ;  /* 0x0002400015157824 */ /* 0x004fe200078e02ff */
[----:B------:R-:W-:Y:S01]  /*0220*/  ISETP.GE.AND P0, PT, R5, 0x10, PT ;  /* 0x000000100500780c */ /* 0x000fe20003f06270 */
[----:B------:R-:W-:Y:S01]  /*0230*/  IMAD R5, R23, 0x6, RZ ;  /* 0x0000000617057824 */ /* 0x000fe200078e02ff */
[C---:B------:R-:W-:Y:S01]  /*0240*/  IADD3 R9, R3.reuse, 0x1, RZ ;  /* 0x0000000103097810 */ /* 0x040fe20007ffe0ff */
[----:B------:R-:W-:Y:S01]  /*0250*/  IMAD R7, R0, -0xf, R3 ;  /* 0xfffffff100077824 */ /* 0x000fe200078e0203 */
[----:B------:R-:W-:-:S02]  /*0260*/  IADD3 R13, R3, 0x3, RZ ;  /* 0x00000003030d7810 */ /* 0x000fc40007ffe0ff */
[----:B------:R-:W-:Y:S01]  /*0270*/  IADD3 R15, -R2, 0x1, R5 ;  /* 0x00000001020f7810 */ /* 0x000fe20007ffe105 */
[----:B------:R-:W-:Y:S01]  /*0280*/  IMAD R2, R19, -0x3, R14 ;  /* 0xfffffffd13027824 */ /* 0x000fe200078e020e */
[----:B------:R-:W-:Y:S01]  /*0290*/  IADD3 R11, R3, 0x2, RZ ;  /* 0x00000002030b7810 */ /* 0x000fe20007ffe0ff */
[----:B------:R-:W-:Y:S01]  /*02a0*/  IMAD.HI R8, R9, -0x77777777, R8 ;  /* 0x8888888909087827 */ /* 0x000fe200078e0208 */
[----:B------:R-:W-:Y:S02]  /*02b0*/  ISETP.LT.AND P0, PT, R23, 0x6, !P0 ;  /* 0x000000061700780c */ /* 0x000fe40004701270 */
[----:B------:R-:W-:Y:S01]  /*02c0*/  LOP3.LUT R18, R11, 0xffff, RZ, 0xc0, !PT ;  /* 0x0000ffff0b127812 */ /* 0x000fe200078ec0ff */
[----:B------:R-:W-:Y:S01]  /*02d0*/  IMAD.HI R10, R15, 0x55555556, RZ ;  /* 0x555555560f0a7827 */ /* 0x000fe200078e02ff */
[----:B------:R-:W-:Y:S02]  /*02e0*/  MOV R45, RZ ;  /* 0x000000ff002d7202 */ /* 0x000fe40000000f00 */
[----:B------:R-:W-:Y:S01]  /*02f0*/  MOV R101, RZ ;  /* 0x000000ff00657202 */ /* 0x000fe20000000f00 */
[----:B------:R-:W-:Y:S01]  /*0300*/  IMAD.HI R12, R13, -0x77777777, R12 ;  /* 0x888888890d0c7827 */ /* 0x000fe200078e020c */
[----:B------:R-:W-:-:S02]  /*0310*/  LEA.HI R16, R10, R10, RZ, 0x1 ;  /* 0x0000000a0a107211 */ /* 0x000fc400078f08ff */
[----:B------:R-:W-:Y:S01]  /*0320*/  MOV R10, RZ ;  /* 0x000000ff000a7202 */ /* 0x000fe20000000f00 */
[----:B------:R-:W-:Y:S01]  /*0330*/  IMAD R17, R2, 0x3, R21 ;  /* 0x0000000302117824 */ /* 0x000fe200078e0215 */
[----:B------:R-:W-:Y:S01]  /*0340*/  MOV R105, RZ ;  /* 0x000000ff00697202 */ /* 0x000fe20000000f00 */
[----:B------:R-:W-:Y:S01]  /*0350*/  IMAD R2, R16, -0x3, R15 ;  /* 0xfffffffd10027824 */ /* 0x000fe200078e020f */
[----:B------:R-:W-:Y:S01]  /*0360*/  SHF.R.U32.HI R15, RZ, 0x1f, R8 ;  /* 0x0000001fff0f7819 */ /* 0x000fe20000011608 */
[----:B------:R-:W-:Y:S01]  /*0370*/  IMAD.HI R4, R7, -0x77777777, R6 ;  /* 0x8888888907047827 */ /* 0x000fe200078e0206 */
[----:B------:R-:W-:Y:S02]  /*0380*/  MOV R121, RZ ;  /* 0x000000ff00797202 */ /* 0x000fe40000000f00 */
[----:B------:R-:W-:Y:S01]  /*0390*/  LEA.HI.SX32 R8, R8, R15, 0x1d ;  /* 0x0000000f08087211 */ /* 0x000fe200078feaff */
[----:B------:R-:W-:Y:S01]  /*03a0*/  IMAD.HI R6, R11, -0x77777777, R10 ;  /* 0x888888890b067827 */ /* 0x000fe200078e020a */
[----:B------:R-:W-:-:S02]  /*03b0*/  SHF.R.U32.HI R15, RZ, 0x1f, R4 ;  /* 0x0000001fff0f7819 */ /* 0x000fc40000011604 */
[----:B------:R-:W-:Y:S01]  /*03c0*/  MOV R81, RZ ;  /* 0x000000ff00517202 */ /* 0x000fe20000000f00 */
[----:B------:R-:W-:Y:S01]  /*03d0*/  IMAD R10, R0, 0x2400, R17 ;  /* 0x00002400000a7824 */ /* 0x000fe200078e0211 */
[----:B------:R-:W-:Y:S01]  /*03e0*/  SHF.R.U32.HI R17, RZ, 0x1f, R12 ;  /* 0x0000001fff117819 */ /* 0x000fe2000001160c */
[----:B------:R-:W-:Y:S01]  /*03f0*/  IMAD R21, R2, 0x3, R21 ;  /* 0x0000000302157824 */ /* 0x000fe200078e0215 */
[----:B------:R-:W-:Y:S01]  /*0400*/  LEA.HI.SX32 R15, R4, R15, 0x1d ;  /* 0x0000000f040f7211 */ /* 0x000fe200078feaff */
[----:B------:R-:W-:Y:S01]  /*0410*/  IMAD R2, R19, 0x900, R10 ;  /* 0x0000090013027824 */ /* 0x000fe200078e020a */
[----:B------:R-:W-:Y:S01]  /*0420*/  LEA.HI.SX32 R12, R12, R17, 0x1d ;  /* 0x000000110c0c7211 */ /* 0x000fe200078feaff */
[----:B------:R-:W-:Y:S01]  /*0430*/  IMAD R9, R8, -0xf, R9 ;  /* 0xfffffff108097824 */ /* 0x000fe200078e0209 */
[----:B------:R-:W-:Y:S01]  /*0440*/  SHF.R.U32.HI R17, RZ, 0x1f, R6 ;  /* 0x0000001fff117819 */ /* 0x000fe20000011606 */
[----:B------:R-:W-:Y:S01]  /*0450*/  IMAD R15, R15, -0xf, R7 ;  /* 0xfffffff10f0f7824 */ /* 0x000fe200078e0207 */
[----:B------:R-:W-:Y:S01]  /*0460*/  LOP3.LUT R10, R3, 0xffff, RZ, 0xc0, !PT ;  /* 0x0000ffff030a7812 */ /* 0x000fe200078ec0ff */
[----:B------:R-:W-:Y:S01]  /*0470*/  IMAD R7, R18, 0x8889, RZ ;  /* 0x0000888912077824 */ /* 0x000fe200078e02ff */
[----:B------:R-:W-:Y:S01]  /*0480*/  LEA.HI.SX32 R17, R6, R17, 0x1d ;  /* 0x0000001106117211 */ /* 0x000fe200078feaff */
[----:B------:R-:W-:Y:S01]  /*0490*/  IMAD R13, R12, -0xf, R13 ;  /* 0xfffffff10c0d7824 */ /* 0x000fe200078e020d */
[----:B------:R-:W-:Y:S01]  /*04a0*/  MOV R19, RZ ;  /* 0x000000ff00137202 */ /* 0x000fe20000000f00 */
[----:B------:R-:W-:Y:S01]  /*04b0*/  IMAD R6, R10, 0x8889, RZ ;  /* 0x000088890a067824 */ /* 0x000fe200078e02ff */
[----:B------:R-:W-:Y:S01]  /*04c0*/  SHF.R.U32.HI R10, RZ, 0x13, R7 ;  /* 0x00000013ff0a7819 */ /* 0x000fe20000011607 */
[----:B------:R-:W-:Y:S01]  /*04d0*/  IMAD R17, R17, -0xf, R11 ;  /* 0xfffffff111117824 */ /* 0x000fe200078e020b */
[----:B------:R-:W-:Y:S01]  /*04e0*/  MOV R33, RZ ;  /* 0x000000ff00217202 */ /* 0x000fe20000000f00 */
[----:B------:R-:W-:Y:S01]  /*04f0*/  IMAD R8, R8, 0x1c, R9 ;  /* 0x0000001c08087824 */ /* 0x000fe200078e0209 */
[----:B------:R-:W-:Y:S01]  /*0500*/  SHF.R.U32.HI R6, RZ, 0x13, R6 ;  /* 0x00000013ff067819 */ /* 0x000fe20000011606 */
[C---:B---3--:R-:W-:Y:S01]  /*0510*/  IMAD R7, R20.reuse, 0xe, R17 ;  /* 0x0000000e14077824 */ /* 0x048fe200078e0211 */
[----:B------:R-:W-:Y:S01]  /*0520*/  MOV R61, RZ ;  /* 0x000000ff003d7202 */ /* 0x000fe20000000f00 */
[----:B------:R-:W-:Y:S01]  /*0530*/  IMAD R9, R20, 0xe, R9 ;  /* 0x0000000e14097824 */ /* 0x000fe200078e0209 */
[----:B------:R-:W-:Y:S01]  /*0540*/  MOV R113, RZ ;  /* 0x000000ff00717202 */ /* 0x000fe20000000f00 */
[----:B------:R-:W-:Y:S01]  /*0550*/  IMAD R6, R6, 0x1c, R15 ;  /* 0x0000001c06067824 */ /* 0x000fe200078e020f */
[----:B------:R-:W-:Y:S01]  /*0560*/  ISETP.GE.AND P1, PT, R7, 0x1, PT ;  /* 0x000000010700780c */ /* 0x000fe20003f26270 */
[----:B------:R-:W-:Y:S01]  /*0570*/  IMAD R10, R10, 0x1c, R17 ;  /* 0x0000001c0a0a7824 */ /* 0x000fe200078e0211 */
[----:B------:R-:W-:Y:S01]  /*0580*/  IADD3 R7, -R14, 0x7, RZ ;  /* 0x000000070e077810 */ /* 0x000fe20007ffe1ff */
[----:B------:R-:W-:Y:S01]  /*0590*/  IMAD R12, R12, 0x1c, R13 ;  /* 0x0000001c0c0c7824 */ /* 0x000fe200078e020d */
[----:B------:R-:W-:Y:S01]  /*05a0*/  ISETP.GE.AND P2, PT, R9, 0x1, PT ;  /* 0x000000010900780c */ /* 0x000fe20003f46270 */
[----:B------:R-:W-:Y:S01]  /*05b0*/  IMAD R6, R20, 0xe, R6 ;  /* 0x0000000e14067824 */ /* 0x000fe200078e0206 */
[----:B------:R-:W-:Y:S01]  /*05c0*/  MOV R89, RZ ;  /* 0x000000ff00597202 */ /* 0x000fe20000000f00 */
[C---:B------:R-:W-:Y:S01]  /*05d0*/  IMAD R7, R0.reuse, -0xe, R7 ;  /* 0xfffffff200077824 */ /* 0x040fe200078e0207 */
[----:B------:R-:W-:Y:S01]  /*05e0*/  MOV R71, RZ ;  /* 0x000000ff00477202 */ /* 0x000fe20000000f00 */
[----:B------:R-:W-:Y:S01]  /*05f0*/  IMAD R21, R0, 0x2400, R21 ;  /* 0x0000240000157824 */ /* 0x000fe200078e0215 */
[----:B------:R-:W-:Y:S01]  /*0600*/  MOV R43, RZ ;  /* 0x000000ff002b7202 */ /* 0x000fe20000000f00 */
[C---:B------:R-:W-:Y:S01]  /*0610*/  IMAD R13, R20.reuse, 0xe, R13 ;  /* 0x0000000e140d7824 */ /* 0x040fe200078e020d */
[----:B------:R-:W-:Y:S01]  /*0620*/  ISETP.GT.OR P2, PT, R7, -0x1, !P2 ;  /* 0xffffffff0700780c */ /* 0x000fe20005744670 */
[C---:B------:R-:W-:Y:S01]  /*0630*/  IMAD R8, R20.reuse, 0xe, R8 ;  /* 0x0000000e14087824 */ /* 0x040fe200078e0208 */
[----:B------:R-:W-:Y:S01]  /*0640*/  MOV R57, RZ ;  /* 0x000000ff00397202 */ /* 0x000fe20000000f00 */
[C---:B------:R-:W-:Y:S01]  /*0650*/  IMAD R10, R20.reuse, 0xe, R10 ;  /* 0x0000000e140a7824 */ /* 0x040fe200078e020a */
[----:B------:R-:W-:Y:S01]  /*0660*/  ISETP.GE.AND P4, PT, R13, 0x1, PT ;  /* 0x000000010d00780c */ /* 0x000fe20003f86270 */
[----:B------:R-:W-:Y:S01]  /*0670*/  IMAD R9, R20, 0xe, R12 ;  /* 0x0000000e14097824 */ /* 0x000fe200078e020c */
[----:B------:R-:W-:Y:S01]  /*0680*/  IADD3 R12, R6, -0x1d, RZ ;  /* 0xffffffe3060c7810 */ /* 0x000fe20007ffe0ff */
[----:B------:R-:W-:Y:S01]  /*0690*/  IMAD R4, R16, 0x900, R21 ;  /* 0x0000090010047824 */ /* 0x000fe200078e0215 */
[----:B------:R-:W-:Y:S01]  /*06a0*/  MOV R16, 0x4 ;  /* 0x0000000400107802 */ /* 0x000fe20000000f00 */
[----:B------:R-:W-:Y:S01]  /*06b0*/  IMAD R6, R0, 0x7, R23 ;  /* 0x0000000700067824 */ /* 0x000fe200078e0217 */
[----:B------:R-:W-:Y:S01]  /*06c0*/  IADD3 R8, R8, -0x1d, RZ ;  /* 0xffffffe308087810 */ /* 0x000fe20007ffe0ff */
[----:B------:R-:W-:Y:S01]  /*06d0*/  IMAD R15, R20, 0xe, R15 ;  /* 0x0000000e140f7824 */ /* 0x000fe200078e020f */
[----:B------:R-:W-:Y:S01]  /*06e0*/  IADD3 R7, R10, -0x1d, RZ ;  /* 0xffffffe30a077810 */ /* 0x000fe20007ffe0ff */
[----:B------:R-:W-:Y:S01]  /*06f0*/  IMAD.WIDE R12, R12, R16, c[0x0][0x168] ;  /* 0x00005a000c0c7625 */ /* 0x000fe200078e0210 */
[----:B------:R-:W-:-:S02]  /*0700*/  IADD3 R9, R9, -0x1d, RZ ;  /* 0xffffffe309097810 */ /* 0x000fc40007ffe0ff */
[----:B------:R-:W-:Y:S01]  /*0710*/  ISETP.LT.OR P4, PT, R6, 0x3, !P4 ;  /* 0x000000030600780c */ /* 0x000fe20006781670 */
[-C--:B------:R-:W-:Y:S01]  /*0720*/  IMAD.WIDE R10, R8, R16.reuse, c[0x0][0x168] ;  /* 0x00005a00080a7625 */ /* 0x080fe200078e0210 */
[----:B------:R-:W-:Y:S02]  /*0730*/  ISETP.GE.AND P3, PT, R15, 0x1, PT ;  /* 0x000000010f00780c */ /* 0x000fe40003f66270 */
[----:B------:R-:W-:Y:S01]  /*0740*/  MOV R15, R13 ;  /* 0x0000000d000f7202 */ /* 0x000fe20000000f00 */
[-C--:B------:R-:W-:Y:S01]  /*0750*/  IMAD.WIDE R6, R7, R16.reuse, c[0x0][0x168] ;  /* 0x00005a0007067625 */ /* 0x080fe200078e0210 */
[----:B------:R-:W-:Y:S02]  /*0760*/  MOV R99, RZ ;  /* 0x000000ff00637202 */ /* 0x000fe40000000f00 */
[----:B------:R-:W-:Y:S01]  /*0770*/  MOV R67, RZ ;  /* 0x000000ff00437202 */ /* 0x000fe20000000f00 */
[----:B------:R-:W-:Y:S01]  /*0780*/  IMAD.WIDE R16, R9, R16, c[0x0][0x168] ;  /* 0x00005a0009107625 */ /* 0x000fe200078e0210 */
[----:B------:R-:W-:-:S02]  /*0790*/  MOV R9, R7 ;  /* 0x0000000700097202 */ /* 0x000fc40000000f00 */
[----:B------:R-:W-:Y:S02]  /*07a0*/  MOV R7, RZ ;  /* 0x000000ff00077202 */ /* 0x000fe40000000f00 */
[----:B------:R-:W-:Y:S02]  /*07b0*/  MOV R8, R16 ;  /* 0x0000001000087202 */ /* 0x000fe40000000f00 */
[----:B------:R-:W-:Y:S02]  /*07c0*/  MOV R119, RZ ;  /* 0x000000ff00777202 */ /* 0x000fe40000000f00 */
[----:B------:R-:W-:Y:S02]  /*07d0*/  MOV R85, RZ ;  /* 0x000000ff00557202 */ /* 0x000fe40000000f00 */
        /* <DEDUP_REMOVED lines=16> */
[C---:B------:R-:W-:Y:S02]  /*08e0*/  ISETP.LT.OR P3, PT, R3.reuse, 0x10, !P3 ;  /* 0x000000100300780c */ /* 0x040fe40005f61670 */
[----:B------:R-:W-:Y:S02]  /*08f0*/  ISETP.LT.OR P1, PT, R3, 0xe, !P1 ;  /* 0x0000000e0300780c */ /* 0x000fe40004f21670 */
[----:B------:R-:W-:Y:S02]  /*0900*/  MOV R77, RZ ;  /* 0x000000ff004d7202 */ /* 0x000fe40000000f00 */
[----:B------:R-:W-:-:S02]  /*0910*/  MOV R49, RZ ;  /* 0x000000ff00317202 */ /* 0x000fc40000000f00 */
[----:B------:R-:W-:Y:S02]  /*0920*/  MOV R103, RZ ;  /* 0x000000ff00677202 */ /* 0x000fe40000000f00 */
.L_x_44:
[----:B------:R-:W-:Y:S01]  /*0930*/  BAR.SYNC.DEFER_BLOCKING 0x0 ;  /* 0x0000000000007b1d */ /* 0x000fe20000010000 */
[----:B------:R-:W-:-:S05]  /*0940*/  ISETP.GT.AND P5, PT, R3, 0x1b2, PT ;  /* 0x000001b20300780c */ /* 0x000fca0003fa4270 */
[----:B------:R-:W-:Y:S08]  /*0950*/  BSSY B0, `(.L_x_27) ;  /* 0x0000009000007945 */ /* 0x000ff00003800000 */
[----:B------:R-:W-:Y:S05]  /*0960*/  @P5 BRA `(.L_x_28) ;  /* 0x0000007000005947 */ /* 0x000fea0003800000 */
[----:B------:R-:W-:Y:S01]  /*0970*/  BSSY B1, `(.L_x_29) ;  /* 0x0000005000017945 */ /* 0x000fe20003800000 */
[----:B------:R-:W-:Y:S01]  /*0980*/  MOV R14, RZ ;  /* 0x000000ff000e7202 */ /* 0x000fe20000000f00 */
[----:B------:R-:W-:Y:S05]  /*0990*/  @P3 BRA `(.L_x_30) ;  /* 0x0000002000003947 */ /* 0x000fea0003800000 */
[----:B------:R-:W-:-:S05]  /*09a0*/  MOV R13, R15 ;  /* 0x0000000f000d7202 */ /* 0x000fca0000000f00 */
[----:B------:R0:W5:Y:S02]  /*09b0*/  LDG.E.CONSTANT R14, [R12.64] ;  /* 0x000000040c0e7981 */ /* 0x000164000c1e9900 */
.L_x_30:
[----:B------:R-:W-:Y:S05]  /*09c0*/  BSYNC B1 ;  /* 0x0000000000017941 */ /* 0x000fea0003800000 */
.L_x_29:
[----:B-----5:R1:W-:Y:S02]  /*09d0*/  STS [R3.X4], R14 ;  /* 0x0000000e03007388 */ /* 0x0203e40000004800 */
.L_x_28:
[----:B------:R-:W-:Y:S05]  /*09e0*/  BSYNC B0 ;  /* 0x0000000000007941 */ /* 0x000fea0003800000 */
.L_x_27:
[----:B0-----:R-:W0:Y:S01]  /*09f0*/  S2R R13, SR_TID.Y ;  /* 0x00000000000d7919 */ /* 0x001e220000002200 */
[----:B------:R-:W-:Y:S01]  /*0a00*/  BSSY B0, `(.L_x_31) ;  /* 0x000000b000007945 */ /* 0x000fe20003800000 */
[----:B0-----:R-:W-:-:S05]  /*0a10*/  IMAD R16, R0, 0x7, R13 ;  /* 0x0000000700107824 */ /* 0x001fca00078e020d */
[----:B-1----:R-:W-:-:S04]  /*0a20*/  SHF.L.U32 R14, R16, 0x1, RZ ;  /* 0x00000001100e7819 */ /* 0x002fc800000006ff */
[----:B------:R-:W-:-:S13]  /*0a30*/  ISETP.GT.AND P5, PT, R14, 0xd8, PT ;  /* 0x000000d80e00780c */ /* 0x000fda0003fa4270 */
[----:B------:R-:W-:Y:S05]  /*0a40*/  @P5 BRA `(.L_x_32) ;  /* 0x0000006000005947 */ /* 0x000fea0003800000 */
[----:B------:R-:W-:Y:S01]  /*0a50*/  BSSY B1, `(.L_x_33) ;  /* 0x0000004000017945 */ /* 0x000fe20003800000 */
[----:B------:R-:W-:Y:S01]  /*0a60*/  MOV R14, RZ ;  /* 0x000000ff000e7202 */ /* 0x000fe20000000f00 */
[----:B------:R-:W-:Y:S05]  /*0a70*/  @P2 BRA `(.L_x_34) ;  /* 0x0000001000002947 */ /* 0x000fea0003800000 */
[----:B------:R0:W5:Y:S02]  /*0a80*/  LDG.E.CONSTANT R14, [R10.64] ;  /* 0x000000040a0e7981 */ /* 0x000164000c1e9900 */
.L_x_34:
[----:B------:R-:W-:Y:S05]  /*0a90*/  BSYNC B1 ;  /* 0x0000000000017941 */ /* 0x000fea0003800000 */
.L_x_33:
[----:B-----5:R1:W-:Y:S02]  /*0aa0*/  STS [R3.X4+0x4], R14 ;  /* 0x0000040e03007388 */ /* 0x0203e40000004800 */
.L_x_32:
[----:B------:R-:W-:Y:S05]  /*0ab0*/  BSYNC B0 ;  /* 0x0000000000007941 */ /* 0x000fea0003800000 */
.L_x_31:
[----:B------:R-:W-:Y:S01]  /*0ac0*/  ISETP.GT.AND P5, PT, R3, 0x1b0, PT ;  /* 0x000001b00300780c */ /* 0x000fe20003fa4270 */
[----:B------:R-:W-:-:S12]  /*0ad0*/  BSSY B0, `(.L_x_35) ;  /* 0x000000a000007945 */ /* 0x000fd80003800000 */
[----:B------:R-:W-:Y:S05]  /*0ae0*/  @P5 BRA `(.L_x_36) ;  /* 0x0000008000005947 */ /* 0x000fea0003800000 */
[----:B------:R-:W-:Y:S01]  /*0af0*/  BSSY B1, `(.L_x_37) ;  /* 0x0000006000017945 */ /* 0x000fe20003800000 */
[----:B-1----:R-:W-:Y:S01]  /*0b00*/  MOV R14, RZ ;  /* 0x000000ff000e7202 */ /* 0x002fe20000000f00 */
[----:B------:R-:W-:Y:S05]  /*0b10*/  @P1 BRA `(.L_x_38) ;  /* 0x0000003000001947 */ /* 0x000fea0003800000 */
[----:B------:R-:W-:Y:S02]  /*0b20*/  MOV R22, R6 ;  /* 0x0000000600167202 */ /* 0x000fe40000000f00 */
[----:B------:R-:W-:-:S05]  /*0b30*/  MOV R23, R9 ;  /* 0x0000000900177202 */ /* 0x000fca0000000f00 */
[----:B------:R1:W5:Y:S02]  /*0b40*/  LDG.E.CONSTANT R14, [R22.64] ;  /* 0x00000004160e7981 */ /* 0x000364000c1e9900 */
.L_x_38:
[----:B------:R-:W-:Y:S05]  /*0b50*/  BSYNC B1 ;  /* 0x0000000000017941 */ /* 0x000fea0003800000 */
.L_x_37:
[----:B-----5:R2:W-:Y:S02]  /*0b60*/  STS [R3.X4+0x8], R14 ;  /* 0x0000080e03007388 */ /* 0x0205e40000004800 */
.L_x_36:
[----:B------:R-:W-:Y:S05]  /*0b70*/  BSYNC B0 ;  /* 0x0000000000007941 */ /* 0x000fea0003800000 */
.L_x_35:
[----:B------:R-:W-:Y:S01]  /*0b80*/  ISETP.GT.AND P5, PT, R16, 0x6b, PT ;  /* 0x0000006b1000780c */ /* 0x000fe20003fa4270 */
[----:B------:R-:W-:-:S12]  /*0b90*/  BSSY B0, `(.L_x_39) ;  /* 0x0000009000007945 */ /* 0x000fd80003800000 */
[----:B------:R-:W-:Y:S05]  /*0ba0*/  @P5 BRA `(.L_x_40) ;  /* 0x0000007000005947 */ /* 0x000fea0003800000 */
[----:B------:R-:W-:Y:S01]  /*0bb0*/  BSSY B1, `(.L_x_41) ;  /* 0x0000005000017945 */ /* 0x000fe20003800000 */
[----:B-12---:R-:W-:Y:S01]  /*0bc0*/  MOV R14, RZ ;  /* 0x000000ff000e7202 */ /* 0x006fe20000000f00 */
[----:B------:R-:W-:Y:S05]  /*0bd0*/  @P4 BRA `(.L_x_42) ;  /* 0x0000002000004947 */ /* 0x000fea0003800000 */
[----:B------:R-:W-:-:S05]  /*0be0*/  MOV R16, R8 ;  /* 0x0000000800107202 */ /* 0x000fca0000000f00 */
[----:B------:R1:W5:Y:S02]  /*0bf0*/  LDG.E.CONSTANT R14, [R16.64] ;  /* 0x00000004100e7981 */ /* 0x000364000c1e9900 */
.L_x_42:
[----:B------:R-:W-:Y:S05]  /*0c00*/  BSYNC B1 ;  /* 0x0000000000017941 */ /* 0x000fea0003800000 */
.L_x_41:
[----:B-----5:R2:W-:Y:S02]  /*0c10*/  STS [R3.X4+0xc], R14 ;  /* 0x00000c0e03007388 */ /* 0x0205e40000004800 */
.L_x_40:
[----:B------:R-:W-:Y:S05]  /*0c20*/  BSYNC B0 ;  /* 0x0000000000007941 */ /* 0x000fea0003800000 */
.L_x_39:
[----:B------:R-:W-:-:S04]  /*0c30*/  @P0 IMAD.WIDE R26, R2, 0x4, R94 ;  /* 0x00000004021a0825 */ /* 0x000fc800078e025e */
[----:B-1----:R-:W-:Y:S01]  /*0c40*/  @P0 IMAD.WIDE R22, R4, 0x4, R94 ;  /* 0x0000000404160825 */ /* 0x002fe200078e025e */
[----:B--2---:R1:W2:Y:S04]  /*0c50*/  @P0 LDG.E.CONSTANT R14, [R26.64] ;  /* 0x000000041a0e0981 */ /* 0x0042a8000c1e9900 */
[----:B------:R1:W3:Y:S04]  /*0c60*/  @P0 LDG.E.CONSTANT R24, [R26.64+0x4] ;  /* 0x000004041a180981 */ /* 0x0002e8000c1e9900 */
[----:B------:R1:W3:Y:S04]  /*0c70*/  @P0 LDG.E.CONSTANT R25, [R26.64+0x8] ;  /* 0x000008041a190981 */ /* 0x0002e8000c1e9900 */
[----:B------:R-:W4:Y:S04]  /*0c80*/  @P0 LDG.E.CONSTANT R18, [R22.64+0x8] ;  /* 0x0000080416120981 */ /* 0x000f28000c1e9900 */
[----:B-1----:R-:W5:Y:S04]  /*0c90*/  @P0 LDG.E.CONSTANT R26, [R22.64] ;  /* 0x00000004161a0981 */ /* 0x002f68000c1e9900 */
[----:B------:R-:W5:Y:S01]  /*0ca0*/  @P0 LDG.E.CONSTANT R27, [R22.64+0x4] ;  /* 0x00000404161b0981 */ /* 0x000f62000c1e9900 */
[C---:B------:R-:W-:Y:S01]  /*0cb0*/  @P0 IMAD R16, R0.reuse, 0x24, R5 ;  /* 0x0000002400100824 */ /* 0x040fe200078e0205 */
[----:B------:R-:W-:Y:S01]  /*0cc0*/  WARPSYNC 0xffffffff ;  /* 0xffffffff00007948 */ /* 0x000fe20003800000 */
[----:B------:R-:W-:-:S02]  /*0cd0*/  IMAD R68, R0, 0x24, RZ ;  /* 0x0000002400447824 */ /* 0x000fc400078e02ff */
[----:B------:R-:W-:Y:S01]  /*0ce0*/  IMAD R13, R13, 0x78, RZ ;  /* 0x000000780d0d7824 */ /* 0x000fe200078e02ff */
[----:B--2---:R-:W-:Y:S04]  /*0cf0*/  @P0 STS [R16.X4+0x6cc], R14 ;  /* 0x0006cc0e10000388 */ /* 0x004fe80000004800 */
[----:B---3--:R-:W-:Y:S04]  /*0d00*/  @P0 STS.64 [R16.X4+0x6d0], R24 ;  /* 0x0006d01810000388 */ /* 0x008fe80000004a00 */
[----:B----4-:R-:W-:Y:S04]  /*0d10*/  @P0 STS [R16.X4+0x6e0], R18 ;  /* 0x0006e01210000388 */ /* 0x010fe80000004800 */
[----:B-----5:R-:W-:Y:S04]  /*0d20*/  @P0 STS.64 [R16.X4+0x6d8], R26 ;  /* 0x0006d81a10000388 */ /* 0x020fe80000004a00 */
[----:B------:R-:W-:Y:S06]  /*0d30*/  BAR.SYNC.DEFER_BLOCKING 0x0 ;  /* 0x0000000000007b1d */ /* 0x000fec0000010000 */
[----:B------:R-:W-:Y:S04]  /*0d40*/  LDS R46, [R68+0x6cc] ;  /* 0x0006cc00442e7984 */ /* 0x000fe80000000800 */
[----:B------:R-:W1:Y:S04]  /*0d50*/  LDS.64 R22, [R13] ;  /* 0x000000000d167984 */ /* 0x000e680000000a00 */
[----:B------:R-:W2:Y:S04]  /*0d60*/  LDS R44, [R68+0x90c] ;  /* 0x00090c00442c7984 */ /* 0x000ea80000000800 */
[----:B------:R-:W3:Y:S04]  /*0d70*/  LDS R42, [R68+0xb4c] ;  /* 0x000b4c00442a7984 */ /* 0x000ee80000000800 */
[----:B------:R-:W4:Y:S04]  /*0d80*/  LDS R32, [R68+0xd8c] ;  /* 0x000d8c0044207984 */ /* 0x000f280000000800 */
[----:B------:R-:W5:Y:S04]  /*0d90*/  LDS.64 R24, [R13+0x348] ;  /* 0x000348000d187984 */ /* 0x000f680000000a00 */
[----:B------:R-:W0:Y:S04]  /*0da0*/  LDS R28, [R68+0x6d0] ;  /* 0x0006d000441c7984 */ /* 0x000e280000000800 */
[----:B------:R-:W0:Y:S04]  /*0db0*/  LDS R14, [R68+0x910] ;  /* 0x00091000440e7984 */ /* 0x000e280000000800 */
[----:B------:R-:W0:Y:S04]  /*0dc0*/  LDS R20, [R68+0xb50] ;  /* 0x000b500044147984 */ /* 0x000e280000000800 */
[----:B------:R-:W0:Y:S04]  /*0dd0*/  LDS R16, [R68+0xd90] ;  /* 0x000d900044107984 */ /* 0x000e280000000800 */
[----:B------:R-:W0:Y:S01]  /*0de0*/  LDS.64 R26, [R13+0x8] ;  /* 0x000008000d1a7984 */ /* 0x000e220000000a00 */
[----:B-1----:R-:W-:-:S03]  /*0df0*/  FFMA R107, R46, R22, R107 ;  /* 0x000000162e6b7223 */ /* 0x002fc6000000006b */
[----:B------:R-:W-:Y:S01]  /*0e00*/  LDS R60, [R68+0x6d4] ;  /* 0x0006d400443c7984 */ /* 0x000fe20000000800 */
[----:B--2---:R-:W-:-:S03]  /*0e10*/  FFMA R105, R22, R44, R105 ;  /* 0x0000002c16697223 */ /* 0x004fc60000000069 */
[----:B------:R-:W-:Y:S01]  /*0e20*/  LDS R58, [R68+0x914] ;  /* 0x00091400443a7984 */ /* 0x000fe20000000800 */
[----:B---3--:R-:W-:-:S03]  /*0e30*/  FFMA R67, R22, R42, R67 ;  /* 0x0000002a16437223 */ /* 0x008fc60000000043 */
[----:B------:R-:W-:Y:S01]  /*0e40*/  LDS R88, [R68+0xb60] ;  /* 0x000b600044587984 */ /* 0x000fe20000000800 */
[----:B----4-:R-:W-:-:S03]  /*0e50*/  FFMA R22, R22, R32, R109 ;  /* 0x0000002016167223 */ /* 0x010fc6000000006d */
[----:B------:R-:W-:Y:S01]  /*0e60*/  LDS R86, [R68+0xda0] ;  /* 0x000da00044567984 */ /* 0x000fe20000000800 */
[-C--:B-----5:R-:W-:Y:S01]  /*0e70*/  FFMA R109, R46, R24.reuse, R115 ;  /* 0x000000182e6d7223 */ /* 0x0a0fe20000000073 */
[-C--:B------:R-:W-:Y:S01]  /*0e80*/  FFMA R113, R44, R24.reuse, R113 ;  /* 0x000000182c717223 */ /* 0x080fe20000000071 */
[-C--:B------:R-:W-:Y:S01]  /*0e90*/  FFMA R115, R42, R24.reuse, R111 ;  /* 0x000000182a737223 */ /* 0x080fe2000000006f */
[----:B------:R-:W-:Y:S01]  /*0ea0*/  FFMA R117, R32, R24, R117 ;  /* 0x0000001820757223 */ /* 0x000fe20000000075 */
[C---:B0-----:R-:W-:Y:S01]  /*0eb0*/  FFMA R111, R28.reuse, R23, R107 ;  /* 0x000000171c6f7223 */ /* 0x041fe2000000006b */
[----:B------:R-:W-:Y:S01]  /*0ec0*/  FFMA R109, R28, R25, R109 ;  /* 0x000000191c6d7223 */ /* 0x000fe2000000006d */
[C---:B------:R-:W-:Y:S01]  /*0ed0*/  FFMA R105, R14.reuse, R23, R105 ;  /* 0x000000170e697223 */ /* 0x040fe20000000069 */
[----:B------:R-:W-:Y:S01]  /*0ee0*/  FFMA R107, R14, R25, R113 ;  /* 0x000000190e6b7223 */ /* 0x000fe20000000071 */
[C---:B------:R-:W-:Y:S01]  /*0ef0*/  FFMA R64, R20.reuse, R23, R67 ;  /* 0x0000001714407223 */ /* 0x040fe20000000043 */
[----:B------:R-:W-:Y:S01]  /*0f00*/  FFMA R50, R20, R25, R115 ;  /* 0x0000001914327223 */ /* 0x000fe20000000073 */
[----:B------:R-:W-:Y:S01]  /*0f10*/  LDS R67, [R68+0xb54] ;  /* 0x000b540044437984 */ /* 0x000fe20000000800 */
[C---:B------:R-:W-:Y:S01]  /*0f20*/  FFMA R24, R16.reuse, R23, R22 ;  /* 0x0000001710187223 */ /* 0x040fe20000000016 */
[----:B------:R-:W-:-:S02]  /*0f30*/  FFMA R48, R16, R25, R117 ;  /* 0x0000001910307223 */ /* 0x000fc40000000075 */
[----:B------:R-:W0:Y:S01]  /*0f40*/  LDS.64 R22, [R13+0x350] ;  /* 0x000350000d167984 */ /* 0x000e220000000a00 */
[-C--:B------:R-:W-:Y:S01]  /*0f50*/  FFMA R117, R46, R26.reuse, R123 ;  /* 0x0000001a2e757223 */ /* 0x080fe2000000007b */
[-C--:B------:R-:W-:Y:S01]  /*0f60*/  FFMA R121, R44, R26.reuse, R121 ;  /* 0x0000001a2c797223 */ /* 0x080fe20000000079 */
[-C--:B------:R-:W-:Y:S01]  /*0f70*/  FFMA R119, R42, R26.reuse, R119 ;  /* 0x0000001a2a777223 */ /* 0x080fe20000000077 */
[----:B------:R-:W-:Y:S01]  /*0f80*/  FFMA R25, R32, R26, R125 ;  /* 0x0000001a20197223 */ /* 0x000fe2000000007d */
[-C--:B------:R-:W-:Y:S01]  /*0f90*/  FFMA R117, R28, R27.reuse, R117 ;  /* 0x0000001b1c757223 */ /* 0x080fe20000000075 */
[-C--:B------:R-:W-:Y:S01]  /*0fa0*/  FFMA R125, R14, R27.reuse, R121 ;  /* 0x0000001b0e7d7223 */ /* 0x080fe20000000079 */
[-C--:B------:R-:W-:Y:S01]  /*0fb0*/  FFMA R56, R20, R27.reuse, R119 ;  /* 0x0000001b14387223 */ /* 0x080fe20000000077 */
[----:B------:R-:W-:Y:S02]  /*0fc0*/  FFMA R54, R16, R27, R25 ;  /* 0x0000001b10367223 */ /* 0x000fe40000000019 */
[----:B------:R-:W1:Y:S01]  /*0fd0*/  LDS R27, [R68+0xd94] ;  /* 0x000d9400441b7984 */ /* 0x000e620000000800 */
[-C--:B0-----:R-:W-:Y:S01]  /*0fe0*/  FFMA R25, R32, R22.reuse, R34 ;  /* 0x0000001620197223 */ /* 0x081fe20000000022 */
[----:B------:R-:W-:Y:S01]  /*0ff0*/  FFMA R121, R46, R22, R93 ;  /* 0x000000162e797223 */ /* 0x000fe2000000005d */
[----:B------:R-:W-:-:S02]  /*1000*/  FFMA R93, R26, R60, R111 ;  /* 0x0000003c1a5d7223 */ /* 0x000fc4000000006f */
[----:B------:R-:W-:Y:S01]  /*1010*/  FFMA R52, R16, R23, R25 ;  /* 0x0000001710347223 */ /* 0x000fe20000000019 */
[----:B-1----:R-:W-:Y:S02]  /*1020*/  FFMA R111, R26, R27, R24 ;  /* 0x0000001b1a6f7223 */ /* 0x002fe40000000018 */
[----:B------:R-:W0:Y:S01]  /*1030*/  LDS.64 R24, [R13+0x10] ;  /* 0x000010000d187984 */ /* 0x000e220000000a00 */
[-C--:B------:R-:W-:Y:S01]  /*1040*/  FFMA R91, R42, R22.reuse, R91 ;  /* 0x000000162a5b7223 */ /* 0x080fe2000000005b */
[----:B------:R-:W-:Y:S01]  /*1050*/  FFMA R119, R44, R22, R89 ;  /* 0x000000162c777223 */ /* 0x000fe20000000059 */
[-C--:B------:R-:W-:Y:S02]  /*1060*/  FFMA R121, R28, R23.reuse, R121 ;  /* 0x000000171c797223 */ /* 0x080fe40000000079 */
[-C--:B------:R-:W-:Y:S01]  /*1070*/  FFMA R18, R20, R23.reuse, R91 ;  /* 0x0000001714127223 */ /* 0x080fe2000000005b */
[----:B------:R-:W-:Y:S01]  /*1080*/  FFMA R91, R26, R58, R105 ;  /* 0x0000003a1a5b7223 */ /* 0x000fe20000000069 */
[----:B------:R-:W-:Y:S01]  /*1090*/  FFMA R119, R14, R23, R119 ;  /* 0x000000170e777223 */ /* 0x000fe20000000077 */
[-C--:B------:R-:W-:Y:S01]  /*10a0*/  FFMA R89, R26, R67.reuse, R64 ;  /* 0x000000431a597223 */ /* 0x080fe20000000040 */
[C---:B------:R-:W-:Y:S01]  /*10b0*/  FFMA R109, R22.reuse, R60, R109 ;  /* 0x0000003c166d7223 */ /* 0x040fe2000000006d */
[C---:B------:R-:W-:Y:S01]  /*10c0*/  FFMA R107, R22.reuse, R58, R107 ;  /* 0x0000003a166b7223 */ /* 0x040fe2000000006b */
[C---:B------:R-:W-:Y:S01]  /*10d0*/  FFMA R105, R22.reuse, R67, R50 ;  /* 0x0000004316697223 */ /* 0x040fe20000000032 */
[----:B------:R-:W-:-:S02]  /*10e0*/  FFMA R48, R22, R27, R48 ;  /* 0x0000001b16307223 */ /* 0x000fc40000000030 */
[----:B------:R-:W1:Y:S01]  /*10f0*/  LDS.64 R22, [R13+0x358] ;  /* 0x000358000d167984 */ /* 0x000e620000000a00 */
[-C--:B0-----:R-:W-:Y:S01]  /*1100*/  FFMA R115, R46, R24.reuse, R83 ;  /* 0x000000182e737223 */ /* 0x081fe20000000053 */
[-C--:B------:R-:W-:Y:S01]  /*1110*/  FFMA R113, R44, R24.reuse, R81 ;  /* 0x000000182c717223 */ /* 0x080fe20000000051 */
[-C--:B------:R-:W-:Y:S01]  /*1120*/  FFMA R85, R42, R24.reuse, R85 ;  /* 0x000000182a557223 */ /* 0x080fe20000000055 */
[----:B------:R-:W-:Y:S01]  /*1130*/  FFMA R87, R32, R24, R87 ;  /* 0x0000001820577223 */ /* 0x000fe20000000057 */
[-C--:B------:R-:W-:Y:S01]  /*1140*/  FFMA R115, R28, R25.reuse, R115 ;  /* 0x000000191c737223 */ /* 0x080fe20000000073 */
[-C--:B------:R-:W-:Y:S01]  /*1150*/  FFMA R113, R14, R25.reuse, R113 ;  /* 0x000000190e717223 */ /* 0x080fe20000000071 */
[-C--:B------:R-:W-:Y:S01]  /*1160*/  FFMA R26, R20, R25.reuse, R85 ;  /* 0x00000019141a7223 */ /* 0x080fe20000000055 */
[----:B------:R-:W-:Y:S01]  /*1170*/  FFMA R50, R16, R25, R87 ;  /* 0x0000001910327223 */ /* 0x000fe20000000057 */
[C---:B------:R-:W-:Y:S01]  /*1180*/  FFMA R34, R24.reuse, R60, R117 ;  /* 0x0000003c18227223 */ /* 0x040fe20000000075 */
[C---:B------:R-:W-:Y:S01]  /*1190*/  FFMA R125, R24.reuse, R58, R125 ;  /* 0x0000003a187d7223 */ /* 0x040fe2000000007d */
[C---:B------:R-:W-:Y:S01]  /*11a0*/  FFMA R123, R24.reuse, R67, R56 ;  /* 0x00000043187b7223 */ /* 0x040fe20000000038 */
[----:B------:R-:W-:-:S02]  /*11b0*/  FFMA R54, R24, R27, R54 ;  /* 0x0000001b18367223 */ /* 0x000fc40000000036 */
[----:B------:R-:W0:Y:S01]  /*11c0*/  LDS.64 R24, [R13+0x18] ;  /* 0x000018000d187984 */ /* 0x000e220000000a00 */
[----:B-1----:R-:W-:Y:S01]  /*11d0*/  FFMA R85, R46, R22, R75 ;  /* 0x000000162e557223 */ /* 0x002fe2000000004b */
[----:B------:R-:W-:Y:S01]  /*11e0*/  FFMA R117, R22, R67, R18 ;  /* 0x0000004316757223 */ /* 0x000fe20000000012 */
[-C--:B0-----:R-:W-:Y:S01]  /*11f0*/  FFMA R75, R44, R24.reuse, R19 ;  /* 0x000000182c4b7223 */ /* 0x081fe20000000013 */
[----:B------:R-:W-:-:S04]  /*1200*/  FFMA R19, R32, R24, R38 ;  /* 0x0000001820137223 */ /* 0x000fc80000000026 */
[----:B------:R-:W-:Y:S02]  /*1210*/  FFMA R38, R16, R25, R19 ;  /* 0x0000001910267223 */ /* 0x000fe40000000013 */
[----:B------:R-:W0:Y:S01]  /*1220*/  LDS.64 R18, [R13+0x360] ;  /* 0x000360000d127984 */ /* 0x000e220000000a00 */
        /* <DEDUP_REMOVED lines=9> */
[----:B------:R-:W-:Y:S01]  /*12c0*/  FFMA R52, R22, R27, R52 ;  /* 0x0000001b16347223 */ /* 0x000fe20000000034 */
[----:B0-----:R-:W-:-:S04]  /*12d0*/  FFMA R23, R32, R18, R62 ;  /* 0x0000001220177223 */ /* 0x001fc8000000003e */
[----:B------:R-:W-:Y:S02]  /*12e0*/  FFMA R62, R16, R19, R23 ;  /* 0x00000013103e7223 */ /* 0x000fe40000000017 */
[----:B------:R-:W0:Y:S01]  /*12f0*/  LDS.64 R22, [R13+0x20] ;  /* 0x000020000d167984 */ /* 0x000e220000000a00 */
[-C--:B------:R-:W-:Y:S01]  /*1300*/  FFMA R21, R42, R24.reuse, R21 ;  /* 0x000000182a157223 */ /* 0x080fe20000000015 */
[C---:B------:R-:W-:Y:S01]  /*1310*/  FFMA R77, R46.reuse, R24, R36 ;  /* 0x000000182e4d7223 */ /* 0x040fe20000000024 */
[-C--:B------:R-:W-:Y:S01]  /*1320*/  FFMA R71, R46, R18.reuse, R40 ;  /* 0x000000122e477223 */ /* 0x080fe20000000028 */
[-C--:B------:R-:W-:Y:S01]  /*1330*/  FFMA R29, R42, R18.reuse, R29 ;  /* 0x000000122a1d7223 */ /* 0x080fe2000000001d */
[----:B------:R-:W-:Y:S01]  /*1340*/  FFMA R36, R20, R25, R21 ;  /* 0x0000001914247223 */ /* 0x000fe20000000015 */
[----:B------:R-:W-:Y:S01]  /*1350*/  FFMA R21, R44, R18, R63 ;  /* 0x000000122c157223 */ /* 0x000fe2000000003f */
[----:B------:R-:W-:Y:S01]  /*1360*/  FFMA R87, R24, R67, R26 ;  /* 0x0000004318577223 */ /* 0x000fe2000000001a */
[-C--:B------:R-:W-:Y:S01]  /*1370*/  FFMA R71, R28, R19.reuse, R71 ;  /* 0x000000131c477223 */ /* 0x080fe20000000047 */
[-C--:B------:R-:W-:Y:S01]  /*1380*/  FFMA R26, R20, R19.reuse, R29 ;  /* 0x00000013141a7223 */ /* 0x080fe2000000001d */
[----:B------:R-:W-:Y:S01]  /*1390*/  FFMA R21, R14, R19, R21 ;  /* 0x000000130e157223 */ /* 0x000fe20000000015 */
[C---:B------:R-:W-:Y:S01]  /*13a0*/  FFMA R40, R18.reuse, R27, R56 ;  /* 0x0000001b12287223 */ /* 0x040fe20000000038 */
[C---:B------:R-:W-:Y:S01]  /*13b0*/  FFMA R85, R18.reuse, R60, R85 ;  /* 0x0000003c12557223 */ /* 0x040fe20000000055 */
[C---:B------:R-:W-:Y:S01]  /*13c0*/  FFMA R83, R18.reuse, R58, R83 ;  /* 0x0000003a12537223 */ /* 0x040fe20000000053 */
[----:B------:R-:W-:Y:S01]  /*13d0*/  FFMA R81, R18, R67, R64 ;  /* 0x0000004312517223 */ /* 0x000fe20000000040 */
[-C--:B------:R-:W-:Y:S01]  /*13e0*/  FFMA R77, R28, R25.reuse, R77 ;  /* 0x000000191c4d7223 */ /* 0x080fe2000000004d */
[----:B------:R-:W-:Y:S01]  /*13f0*/  FFMA R75, R14, R25, R75 ;  /* 0x000000190e4b7223 */ /* 0x000fe2000000004b */
[C---:B------:R-:W-:Y:S01]  /*1400*/  FFMA R115, R24.reuse, R60, R115 ;  /* 0x0000003c18737223 */ /* 0x040fe20000000073 */
[C---:B------:R-:W-:Y:S01]  /*1410*/  FFMA R113, R24.reuse, R58, R113 ;  /* 0x0000003a18717223 */ /* 0x040fe20000000071 */
[----:B------:R-:W-:Y:S01]  /*1420*/  FFMA R50, R24, R27, R50 ;  /* 0x0000001b18327223 */ /* 0x000fe20000000032 */
[----:B------:R-:W-:Y:S01]  /*1430*/  LDS R63, [R68+0x91c] ;  /* 0x00091c00443f7984 */ /* 0x000fe20000000800 */
[----:B0-----:R-:W-:-:S04]  /*1440*/  FFMA R19, R32, R22, R41 ;  /* 0x0000001620137223 */ /* 0x001fc80000000029 */
[-C--:B------:R-:W-:Y:S02]  /*1450*/  FFMA R56, R16, R23.reuse, R19 ;  /* 0x0000001710387223 */ /* 0x080fe40000000013 */
[----:B------:R-:W0:Y:S01]  /*1460*/  LDS.64 R18, [R13+0x368] ;  /* 0x000368000d127984 */ /* 0x000e220000000a00 */
[-C--:B------:R-:W-:Y:S01]  /*1470*/  FFMA R39, R46, R22.reuse, R39 ;  /* 0x000000162e277223 */ /* 0x080fe20000000027 */
[-C--:B------:R-:W-:Y:S01]  /*1480*/  FFMA R35, R44, R22.reuse, R35 ;  /* 0x000000162c237223 */ /* 0x080fe20000000023 */
[----:B------:R-:W-:Y:S01]  /*1490*/  FFMA R37, R42, R22, R37 ;  /* 0x000000162a257223 */ /* 0x000fe20000000025 */
[----:B------:R-:W-:Y:S01]  /*14a0*/  FFMA R77, R22, R60, R77 ;  /* 0x0000003c164d7223 */ /* 0x000fe2000000004d */
[-C--:B------:R-:W-:Y:S01]  /*14b0*/  FFMA R41, R28, R23.reuse, R39 ;  /* 0x000000171c297223 */ /* 0x080fe20000000027 */
[-C--:B------:R-:W-:Y:S01]  /*14c0*/  FFMA R39, R14, R23.reuse, R35 ;  /* 0x000000170e277223 */ /* 0x080fe20000000023 */
[----:B------:R-:W-:Y:S01]  /*14d0*/  FFMA R64, R20, R23, R37 ;  /* 0x0000001714407223 */ /* 0x000fe20000000025 */
        /* <DEDUP_REMOVED lines=17> */
[-C--:B-1----:R-:W-:Y:S01]  /*15f0*/  FFMA R43, R46, R22.reuse, R53 ;  /* 0x000000162e2b7223 */ /* 0x082fe20000000035 */
        /* <DEDUP_REMOVED lines=10> */
[----:B------:R-:W-:Y:S01]  /*16a0*/  FFMA R56, R22, R27, R56 ;  /* 0x0000001b16387223 */ /* 0x000fe20000000038 */
[----:B0-----:R-:W-:-:S04]  /*16b0*/  FFMA R23, R32, R18, R30 ;  /* 0x0000001220177223 */ /* 0x001fc8000000001e */
[----:B------:R-:W-:Y:S02]  /*16c0*/  FFMA R64, R16, R19, R23 ;  /* 0x0000001310407223 */ /* 0x000fe40000000017 */
[----:B------:R-:W0:Y:S01]  /*16d0*/  LDS.64 R22, [R13+0x30] ;  /* 0x000030000d167984 */ /* 0x000e220000000a00 */
[C---:B------:R-:W-:Y:S01]  /*16e0*/  FFMA R33, R18.reuse, R60, R29 ;  /* 0x0000003c12217223 */ /* 0x040fe2000000001d */
[----:B------:R-:W-:Y:S02]  /*16f0*/  FFMA R29, R18, R67, R36 ;  /* 0x00000043121d7223 */ /* 0x000fe40000000024 */
[----:B------:R-:W1:Y:S01]  /*1700*/  LDS.64 R36, [R13+0x378] ;  /* 0x000378000d247984 */ /* 0x000e620000000a00 */
[-C--:B------:R-:W-:Y:S01]  /*1710*/  FFMA R51, R46, R18.reuse, R31 ;  /* 0x000000122e337223 */ /* 0x080fe2000000001f */
[-C--:B------:R-:W-:Y:S01]  /*1720*/  FFMA R47, R44, R18.reuse, R57 ;  /* 0x000000122c2f7223 */ /* 0x080fe20000000039 */
[----:B------:R-:W-:Y:S02]  /*1730*/  FFMA R59, R42, R18, R59 ;  /* 0x000000122a3b7223 */ /* 0x000fe4000000003b */
[-C--:B------:R-:W-:Y:S01]  /*1740*/  FFMA R51, R28, R19.reuse, R51 ;  /* 0x000000131c337223 */ /* 0x080fe20000000033 */
[-C--:B------:R-:W-:Y:S01]  /*1750*/  FFMA R47, R14, R19.reuse, R47 ;  /* 0x000000130e2f7223 */ /* 0x080fe2000000002f */
[----:B------:R-:W-:Y:S01]  /*1760*/  FFMA R70, R20, R19, R59 ;  /* 0x0000001314467223 */ /* 0x000fe2000000003b */
[C---:B------:R-:W-:Y:S01]  /*1770*/  FFMA R31, R18.reuse, R58, R25 ;  /* 0x0000003a121f7223 */ /* 0x040fe20000000019 */
[----:B------:R-:W-:-:S02]  /*1780*/  FFMA R55, R18, R27, R24 ;  /* 0x0000001b12377223 */ /* 0x000fc40000000018 */
[----:B------:R-:W2:Y:S01]  /*1790*/  LDS.64 R24, [R13+0x380] ;  /* 0x000380000d187984 */ /* 0x000ea20000000a00 */
        /* <DEDUP_REMOVED lines=8> */
[-C--:B-1----:R-:W-:Y:S01]  /*1820*/  FFMA R53, R46, R36.reuse, R101 ;  /* 0x000000242e357223 */ /* 0x082fe20000000065 */
[-C--:B------:R-:W-:Y:S01]  /*1830*/  FFMA R59, R44, R36.reuse, R99 ;  /* 0x000000242c3b7223 */ /* 0x080fe20000000063 */
[-C--:B------:R-:W-:Y:S01]  /*1840*/  FFMA R103, R32, R36.reuse, R103 ;  /* 0x0000002420677223 */ /* 0x080fe20000000067 */
[----:B------:R-:W-:Y:S01]  /*1850*/  FFMA R23, R22, R67, R26 ;  /* 0x0000004316177223 */ /* 0x000fe2000000001a */
[----:B------:R-:W0:Y:S01]  /*1860*/  LDS.64 R18, [R13+0x38] ;  /* 0x000038000d127984 */ /* 0x000e220000000a00 */
[----:B------:R-:W-:-:S03]  /*1870*/  FFMA R97, R42, R36, R97 ;  /* 0x000000242a617223 */ /* 0x000fc60000000061 */
[----:B------:R-:W1:Y:S01]  /*1880*/  LDS R26, [R68+0x918] ;  /* 0x00091800441a7984 */ /* 0x000e620000000800 */
[-C--:B------:R-:W-:Y:S01]  /*1890*/  FFMA R53, R28, R37.reuse, R53 ;  /* 0x000000251c357223 */ /* 0x080fe20000000035 */
[-C--:B------:R-:W-:Y:S01]  /*18a0*/  FFMA R59, R14, R37.reuse, R59 ;  /* 0x000000250e3b7223 */ /* 0x080fe2000000003b */
[-C--:B------:R-:W-:Y:S01]  /*18b0*/  FFMA R32, R16, R37.reuse, R103 ;  /* 0x0000002510207223 */ /* 0x080fe20000000067 */
[----:B------:R-:W-:Y:S01]  /*18c0*/  FFMA R30, R20, R37, R97 ;  /* 0x00000025141e7223 */ /* 0x000fe20000000061 */
[C---:B------:R-:W-:Y:S01]  /*18d0*/  FFMA R44, R22.reuse, R58, R21 ;  /* 0x0000003a162c7223 */ /* 0x040fe20000000015 */
[----:B------:R-:W3:Y:S04]  /*18e0*/  LDS R28, [R68+0x6d8] ;  /* 0x0006d800441c7984 */ /* 0x000ee80000000800 */
[----:B------:R-:W4:Y:S04]  /*18f0*/  LDS R16, [R68+0xb58] ;  /* 0x000b580044107984 */ /* 0x000f280000000800 */
[----:B------:R-:W5:Y:S04]  /*1900*/  LDS R14, [R68+0xd98] ;  /* 0x000d9800440e7984 */ /* 0x000f680000000800 */
[----:B------:R-:W5:Y:S01]  /*1910*/  LDS.64 R20, [R13+0x40] ;  /* 0x000040000d147984 */ /* 0x000f620000000a00 */
[CC--:B------:R-:W-:Y:S01]  /*1920*/  FFMA R66, R22.reuse, R60.reuse, R43 ;  /* 0x0000003c16427223 */ /* 0x0c0fe2000000002b */
[----:B------:R-:W-:Y:S01]  /*1930*/  FFMA R90, R22, R27, R90 ;  /* 0x0000001b165a7223 */ /* 0x000fe2000000005a */
[----:B------:R-:W-:Y:S01]  /*1940*/  FFMA R101, R36, R60, R51 ;  /* 0x0000003c24657223 */ /* 0x000fe20000000033 */
[----:B--2---:R-:W-:Y:S01]  /*1950*/  FFMA R51, R58, R24, R59 ;  /* 0x000000183a337223 */ /* 0x004fe2000000003b */
[----:B------:R-:W2:Y:S01]  /*1960*/  LDS R65, [R68+0x6dc] ;  /* 0x0006dc0044417984 */ /* 0x000ea20000000800 */
[C---:B------:R-:W-:Y:S01]  /*1970*/  FFMA R99, R36.reuse, R58, R47 ;  /* 0x0000003a24637223 */ /* 0x040fe2000000002f */
[C---:B------:R-:W-:Y:S01]  /*1980*/  FFMA R97, R36.reuse, R67, R70 ;  /* 0x0000004324617223 */ /* 0x040fe20000000046 */
[----:B------:R-:W-:Y:S01]  /*1990*/  FFMA R103, R36, R27, R64 ;  /* 0x0000001b24677223 */ /* 0x000fe20000000040 */
[----:B------:R-:W2:Y:S01]  /*19a0*/  LDS R59, [R68+0xb5c] ;  /* 0x000b5c00443b7984 */ /* 0x000ea20000000800 */
[----:B------:R-:W-:-:S03]  /*19b0*/  FFMA R43, R27, R24, R32 ;  /* 0x000000181b2b7223 */ /* 0x000fc60000000020 */
[----:B------:R-:W2:Y:S04]  /*19c0*/  LDS R61, [R68+0xd9c] ;  /* 0x000d9c00443d7984 */ /* 0x000ea80000000800 */
[----:B------:R-:W2:Y:S01]  /*19d0*/  LDS R64, [R68+0x6e0] ;  /* 0x0006e00044407984 */ /* 0x000ea20000000800 */
[-C--:B0-----:R-:W-:Y:S01]  /*19e0*/  FFMA R69, R60, R18.reuse, R69 ;  /* 0x000000123c457223 */ /* 0x081fe20000000045 */
[-C--:B-1----:R-:W-:Y:S01]  /*19f0*/  FFMA R22, R26, R19.reuse, R91 ;  /* 0x000000131a167223 */ /* 0x082fe2000000005b */
[-C--:B------:R-:W-:Y:S01]  /*1a00*/  FFMA R57, R58, R18.reuse, R57 ;  /* 0x000000123a397223 */ /* 0x080fe20000000039 */
[-C--:B------:R-:W-:Y:S01]  /*1a10*/  FFMA R37, R67, R18.reuse, R74 ;  /* 0x0000001243257223 */ /* 0x080fe2000000004a */
[----:B------:R-:W-:Y:S01]  /*1a20*/  FFMA R79, R27, R18, R72 ;  /* 0x000000121b4f7223 */ /* 0x000fe20000000048 */
[-C--:B---3--:R-:W-:Y:S01]  /*1a30*/  FFMA R84, R28, R19.reuse, R93 ;  /* 0x000000131c547223 */ /* 0x088fe2000000005d */
[-C--:B----4-:R-:W-:Y:S01]  /*1a40*/  FFMA R32, R16, R19.reuse, R89 ;  /* 0x0000001310207223 */ /* 0x090fe20000000059 */
[----:B-----5:R-:W-:-:S02]  /*1a50*/  FFMA R36, R14, R19, R111 ;  /* 0x000000130e247223 */ /* 0x020fc4000000006f */
[----:B------:R-:W0:Y:S01]  /*1a60*/  LDS.64 R18, [R13+0x388] ;  /* 0x000388000d127984 */ /* 0x000e220000000a00 */
[----:B------:R-:W-:-:S03]  /*1a70*/  FFMA R93, R63, R20, R22 ;  /* 0x000000143f5d7223 */ /* 0x000fc60000000016 */
[----:B------:R-:W1:Y:S01]  /*1a80*/  LDS R22, [R68+0x920] ;  /* 0x0009200044167984 */ /* 0x000e620000000800 */
[-C--:B------:R-:W-:Y:S01]  /*1a90*/  FFMA R53, R60, R24.reuse, R53 ;  /* 0x000000183c357223 */ /* 0x080fe20000000035 */
[----:B------:R-:W-:Y:S01]  /*1aa0*/  FFMA R47, R67, R24, R30 ;  /* 0x00000018432f7223 */ /* 0x000fe2000000001e */
[-C--:B------:R-:W-:Y:S01]  /*1ab0*/  FFMA R76, R28, R25.reuse, R109 ;  /* 0x000000191c4c7223 */ /* 0x080fe2000000006d */
[-C--:B------:R-:W-:Y:S01]  /*1ac0*/  FFMA R24, R26, R25.reuse, R107 ;  /* 0x000000191a187223 */ /* 0x080fe2000000006b */
[-C--:B------:R-:W-:Y:S01]  /*1ad0*/  FFMA R30, R16, R25.reuse, R105 ;  /* 0x00000019101e7223 */ /* 0x080fe20000000069 */
[----:B------:R-:W-:Y:S01]  /*1ae0*/  FFMA R48, R14, R25, R48 ;  /* 0x000000190e307223 */ /* 0x000fe20000000030 */
[-C--:B--2---:R-:W-:Y:S01]  /*1af0*/  FFMA R84, R65, R20.reuse, R84 ;  /* 0x0000001441547223 */ /* 0x084fe20000000054 */
[-C--:B------:R-:W-:Y:S01]  /*1b00*/  FFMA R91, R59, R20.reuse, R32 ;  /* 0x000000143b5b7223 */ /* 0x080fe20000000020 */
[----:B------:R-:W-:Y:S01]  /*1b10*/  FFMA R89, R61, R20, R36 ;  /* 0x000000143d597223 */ /* 0x000fe20000000024 */
[-C--:B------:R-:W-:Y:S01]  /*1b20*/  FFMA R34, R28, R21.reuse, R34 ;  /* 0x000000151c227223 */ /* 0x080fe20000000022 */
[-C--:B------:R-:W-:Y:S01]  /*1b30*/  FFMA R32, R16, R21.reuse, R123 ;  /* 0x0000001510207223 */ /* 0x080fe2000000007b */
[-C--:B------:R-:W-:Y:S01]  /*1b40*/  FFMA R54, R14, R21.reuse, R54 ;  /* 0x000000150e367223 */ /* 0x080fe20000000036 */
[C---:B------:R-:W-:Y:S01]  /*1b50*/  FFMA R84, R21.reuse, R64, R84 ;  /* 0x0000004015547223 */ /* 0x040fe20000000054 */
[C---:B------:R-:W-:Y:S01]  /*1b60*/  FFMA R80, R21.reuse, R88, R91 ;  /* 0x0000005815507223 */ /* 0x040fe2000000005b */
[----:B------:R-:W-:Y:S01]  /*1b70*/  FFMA R78, R21, R86, R89 ;  /* 0x00000056154e7223 */ /* 0x000fe20000000059 */
[-C--:B0-----:R-:W-:Y:S01]  /*1b80*/  FFMA R76, R65, R18.reuse, R76 ;  /* 0x00000012414c7223 */ /* 0x081fe2000000004c */
[-C--:B------:R-:W-:Y:S01]  /*1b90*/  FFMA R67, R63, R18.reuse, R24 ;  /* 0x000000123f437223 */ /* 0x080fe20000000018 */
[-C--:B------:R-:W-:Y:S01]  /*1ba0*/  FFMA R27, R59, R18.reuse, R30 ;  /* 0x000000123b1b7223 */ /* 0x080fe2000000001e */
[----:B------:R-:W-:Y:S01]  /*1bb0*/  FFMA R25, R61, R18, R48 ;  /* 0x000000123d197223 */ /* 0x000fe20000000030 */
[----:B------:R-:W-:Y:S01]  /*1bc0*/  FFMA R18, R26, R21, R125 ;  /* 0x000000151a127223 */ /* 0x000fe2000000007d */
[----:B-1----:R-:W-:-:S02]  /*1bd0*/  FFMA R82, R21, R22, R93 ;  /* 0x0000001615527223 */ /* 0x002fc4000000005d */
[----:B------:R-:W0:Y:S01]  /*1be0*/  LDS.64 R20, [R13+0x48] ;  /* 0x000048000d147984 */ /* 0x000e220000000a00 */
[C---:B------:R-:W-:Y:S01]  /*1bf0*/  FFMA R72, R19.reuse, R88, R27 ;  /* 0x0000005813487223 */ /* 0x040fe2000000001b */
[-C--:B------:R-:W-:Y:S01]  /*1c00*/  FFMA R24, R28, R19.reuse, R121 ;  /* 0x000000131c187223 */ /* 0x080fe20000000079 */
[-C--:B------:R-:W-:Y:S01]  /*1c10*/  FFMA R30, R26, R19.reuse, R119 ;  /* 0x000000131a1e7223 */ /* 0x080fe20000000077 */
[-C--:B------:R-:W-:Y:S01]  /*1c20*/  FFMA R42, R16, R19.reuse, R117 ;  /* 0x00000013102a7223 */ /* 0x080fe20000000075 */
[----:B------:R-:W-:Y:S01]  /*1c30*/  FFMA R46, R14, R19, R52 ;  /* 0x000000130e2e7223 */ /* 0x000fe20000000034 */
[C---:B------:R-:W-:Y:S01]  /*1c40*/  FFMA R76, R19.reuse, R64, R76 ;  /* 0x00000040134c7223 */ /* 0x040fe2000000004c */
[C---:B------:R-:W-:Y:S01]  /*1c50*/  FFMA R70, R19.reuse, R22, R67 ;  /* 0x0000001613467223 */ /* 0x040fe20000000043 */
[----:B------:R-:W-:Y:S01]  /*1c60*/  FFMA R74, R19, R86, R25 ;  /* 0x00000056134a7223 */ /* 0x000fe20000000019 */
[-C--:B0-----:R-:W-:Y:S02]  /*1c70*/  FFMA R27, R63, R20.reuse, R18 ;  /* 0x000000143f1b7223 */ /* 0x081fe40000000012 */
        /* <DEDUP_REMOVED lines=30> */
[C---:B------:R-:W-:Y:S01]  /*1e60*/  FFMA R36, R21.reuse, R88, R25 ;  /* 0x0000005815247223 */ /* 0x040fe20000000019 */
[-C--:B------:R-:W-:Y:S01]  /*1e70*/  FFMA R102, R14, R21.reuse, R38 ;  /* 0x000000150e667223 */ /* 0x080fe20000000026 */
        /* <DEDUP_REMOVED lines=21> */
[C---:B------:R-:W-:Y:S01]  /*1fd0*/  FFMA R104, R65.reuse, R20, R48 ;  /* 0x0000001441687223 */ /* 0x040fe20000000030 */
[-C--:B------:R-:W-:Y:S01]  /*1fe0*/  FFMA R48, R28, R21.reuse, R41 ;  /* 0x000000151c307223 */ /* 0x080fe20000000029 */
[-C--:B0-----:R-:W-:Y:S02]  /*1ff0*/  FFMA R102, R65, R18.reuse, R24 ;  /* 0x0000001241667223 */ /* 0x081fe40000000018 */
[----:B------:R-:W0:Y:S01]  /*2000*/  LDS.64 R24, [R13+0x60] ;  /* 0x000060000d187984 */ /* 0x000e220000000a00 */
[----:B------:R-:W-:Y:S01]  /*2010*/  FFMA R75, R59, R18, R100 ;  /* 0x000000123b4b7223 */ /* 0x000fe20000000064 */
[-C--:B------:R-:W-:Y:S01]  /*2020*/  FFMA R83, R63, R20.reuse, R92 ;  /* 0x000000143f537223 */ /* 0x080fe2000000005c */
[----:B------:R-:W-:Y:S01]  /*2030*/  FFMA R85, R59, R20, R98 ;  /* 0x000000143b557223 */ /* 0x000fe20000000062 */
[-C--:B------:R-:W-:Y:S01]  /*2040*/  FFMA R92, R26, R21.reuse, R39 ;  /* 0x000000151a5c7223 */ /* 0x080fe20000000027 */
[-C--:B------:R-:W-:Y:S01]  /*2050*/  FFMA R98, R16, R21.reuse, R35 ;  /* 0x0000001510627223 */ /* 0x080fe20000000023 */
[----:B------:R-:W-:Y:S01]  /*2060*/  FFMA R56, R14, R21, R56 ;  /* 0x000000150e387223 */ /* 0x000fe20000000038 */
[----:B------:R-:W-:Y:S01]  /*2070*/  FFMA R77, R61, R18, R62 ;  /* 0x000000123d4d7223 */ /* 0x000fe2000000003e */
[C---:B------:R-:W-:Y:S01]  /*2080*/  FFMA R87, R21.reuse, R64, R104 ;  /* 0x0000004015577223 */ /* 0x040fe20000000068 */
[C---:B------:R-:W-:Y:S01]  /*2090*/  FFMA R83, R21.reuse, R22, R83 ;  /* 0x0000001615537223 */ /* 0x040fe20000000053 */
[C---:B------:R-:W-:Y:S01]  /*20a0*/  FFMA R85, R21.reuse, R88, R85 ;  /* 0x0000005815557223 */ /* 0x040fe20000000055 */
[----:B------:R-:W-:Y:S01]  /*20b0*/  FFMA R81, R21, R86, R81 ;  /* 0x0000005615517223 */ /* 0x000fe20000000051 */
[----:B------:R-:W-:Y:S01]  /*20c0*/  FFMA R62, R16, R19, R29 ;  /* 0x00000013103e7223 */ /* 0x000fe2000000001d */
[----:B0-----:R-:W-:-:S02]  /*20d0*/  FFMA R100, R65, R24, R48 ;  /* 0x0000001841647223 */ /* 0x001fc40000000030 */
[----:B------:R-:W0:Y:S01]  /*20e0*/  LDS.64 R48, [R13+0x3a8] ;  /* 0x0003a8000d307984 */ /* 0x000e220000000a00 */
[-C--:B------:R-:W-:Y:S01]  /*20f0*/  FFMA R21, R63, R24.reuse, R92 ;  /* 0x000000183f157223 */ /* 0x080fe2000000005c */
[-C--:B------:R-:W-:Y:S01]  /*2100*/  FFMA R27, R59, R24.reuse, R98 ;  /* 0x000000183b1b7223 */ /* 0x080fe20000000062 */
[----:B------:R-:W-:Y:S01]  /*2110*/  FFMA R29, R61, R24, R56 ;  /* 0x000000183d1d7223 */ /* 0x000fe20000000038 */
[----:B------:R-:W-:Y:S02]  /*2120*/  FFMA R24, R26, R25, R44 ;  /* 0x000000191a187223 */ /* 0x000fe4000000002c */
[----:B------:R-:W1:Y:S01]  /*2130*/  LDS.64 R44, [R13+0x68] ;  /* 0x000068000d2c7984 */ /* 0x000e620000000a00 */
        /* <DEDUP_REMOVED lines=27> */
[-C--:B-1----:R-:W-:Y:S01]  /*22f0*/  FFMA R66, R65, R44.reuse, R66 ;  /* 0x0000002c41427223 */ /* 0x082fe20000000042 */
[----:B------:R-:W0:Y:S01]  /*2300*/  LDS.64 R48, [R13+0x3b0] ;  /* 0x0003b0000d307984 */ /* 0x000e220000000a00 */
[-C--:B------:R-:W-:Y:S01]  /*2310*/  FFMA R41, R63, R44.reuse, R24 ;  /* 0x0000002c3f297223 */ /* 0x080fe20000000018 */
[-C--:B------:R-:W-:Y:S01]  /*2320*/  FFMA R39, R59, R44.reuse, R56 ;  /* 0x0000002c3b277223 */ /* 0x080fe20000000038 */
[----:B------:R-:W-:Y:S01]  /*2330*/  FFMA R55, R61, R44, R92 ;  /* 0x0000002c3d377223 */ /* 0x000fe2000000005c */
[-C--:B------:R-:W-:Y:S01]  /*2340*/  FFMA R44, R26, R45.reuse, R57 ;  /* 0x0000002d1a2c7223 */ /* 0x080fe20000000039 */
[----:B------:R-:W-:Y:S01]  /*2350*/  FFMA R96, R14, R45, R79 ;  /* 0x0000002d0e607223 */ /* 0x000fe2000000004f */
[----:B------:R-:W1:Y:S01]  /*2360*/  LDS.64 R56, [R13+0x70] ;  /* 0x000070000d387984 */ /* 0x000e620000000a00 */
[----:B------:R-:W-:-:S03]  /*2370*/  FFMA R35, R45, R64, R66 ;  /* 0x000000402d237223 */ /* 0x000fc60000000042 */
[----:B------:R-:W2:Y:S01]  /*2380*/  LDS.64 R66, [R13+0x3b8] ;  /* 0x0003b8000d427984 */ /* 0x000ea20000000a00 */
[-C--:B------:R-:W-:Y:S01]  /*2390*/  FFMA R92, R16, R45.reuse, R37 ;  /* 0x0000002d105c7223 */ /* 0x080fe20000000025 */
[C---:B------:R-:W-:Y:S01]  /*23a0*/  FFMA R37, R45.reuse, R22, R41 ;  /* 0x000000162d257223 */ /* 0x040fe20000000029 */
[----:B------:R-:W-:Y:S01]  /*23b0*/  FFMA R24, R28, R45, R69 ;  /* 0x0000002d1c187223 */ /* 0x000fe20000000045 */
[C---:B------:R-:W-:Y:S01]  /*23c0*/  FFMA R39, R45.reuse, R88, R39 ;  /* 0x000000582d277223 */ /* 0x040fe20000000027 */
[----:B------:R-:W-:Y:S01]  /*23d0*/  FFMA R41, R45, R86, R55 ;  /* 0x000000562d297223 */ /* 0x000fe20000000037 */
[----:B------:R-:W-:Y:S01]  /*23e0*/  LDS R103, [R68+0xdac] ;  /* 0x000dac0044677984 */ /* 0x000fe20000000800 */
[-C--:B0-----:R-:W-:Y:S01]  /*23f0*/  FFMA R16, R16, R49.reuse, R47 ;  /* 0x0000003110107223 */ /* 0x081fe2000000002f */
[-C--:B------:R-:W-:Y:S01]  /*2400*/  FFMA R26, R26, R49.reuse, R51 ;  /* 0x000000311a1a7223 */ /* 0x080fe20000000033 */
[-C--:B------:R-:W-:Y:S01]  /*2410*/  FFMA R18, R65, R48.reuse, R18 ;  /* 0x0000003041127223 */ /* 0x080fe20000000012 */
[-C--:B------:R-:W-:Y:S01]  /*2420*/  FFMA R45, R63, R48.reuse, R20 ;  /* 0x000000303f2d7223 */ /* 0x080fe20000000014 */
[-C--:B------:R-:W-:Y:S01]  /*2430*/  FFMA R47, R59, R48.reuse, R62 ;  /* 0x000000303b2f7223 */ /* 0x080fe2000000003e */
[----:B------:R-:W-:Y:S01]  /*2440*/  FFMA R51, R61, R48, R90 ;  /* 0x000000303d337223 */ /* 0x000fe2000000005a */
[-C--:B------:R-:W-:Y:S01]  /*2450*/  FFMA R14, R14, R49.reuse, R43 ;  /* 0x000000310e0e7223 */ /* 0x080fe2000000002b */
[----:B------:R-:W-:Y:S01]  /*2460*/  FFMA R28, R28, R49, R53 ;  /* 0x000000311c1c7223 */ /* 0x000fe20000000035 */
[C---:B------:R-:W-:Y:S01]  /*2470*/  FFMA R43, R49.reuse, R64, R18 ;  /* 0x00000040312b7223 */ /* 0x040fe20000000012 */
[C---:B------:R-:W-:Y:S01]  /*2480*/  FFMA R45, R49.reuse, R22, R45 ;  /* 0x00000016312d7223 */ /* 0x040fe2000000002d */
[C---:B------:R-:W-:Y:S01]  /*2490*/  FFMA R47, R49.reuse, R88, R47 ;  /* 0x00000058312f7223 */ /* 0x040fe2000000002f */
[----:B------:R-:W-:Y:S01]  /*24a0*/  FFMA R49, R49, R86, R51 ;  /* 0x0000005631317223 */ /* 0x000fe20000000033 */
        /* <DEDUP_REMOVED lines=10> */
[-C--:B------:R-:W-:Y:S01]  /*2550*/  FFMA R69, R59, R66.reuse, R16 ;  /* 0x000000423b457223 */ /* 0x080fe20000000010 */
[----:B------:R-:W-:Y:S01]  /*2560*/  FFMA R79, R61, R66, R14 ;  /* 0x000000423d4f7223 */ /* 0x000fe2000000000e */
[----:B------:R-:W-:Y:S01]  /*2570*/  LDS.64 R62, [R13+0x78] ;  /* 0x000078000d3e7984 */ /* 0x000fe20000000a00 */
[----:B------:R-:W-:-:S03]  /*2580*/  FFMA R61, R22, R67, R97 ;  /* 0x00000043163d7223 */ /* 0x000fc60000000061 */
[----:B------:R-:W0:Y:S04]  /*2590*/  LDS R14, [R68+0x6e4] ;  /* 0x0006e400440e7984 */ /* 0x000e280000000800 */
[----:B------:R-:W1:Y:S04]  /*25a0*/  LDS R16, [R68+0x924] ;  /* 0x0009240044107984 */ /* 0x000e680000000800 */
[----:B------:R-:W2:Y:S04]  /*25b0*/  LDS R18, [R68+0xb64] ;  /* 0x000b640044127984 */ /* 0x000ea80000000800 */
[----:B------:R-:W3:Y:S01]  /*25c0*/  LDS R20, [R68+0xda4] ;  /* 0x000da40044147984 */ /* 0x000ee20000000800 */
[----:B------:R-:W-:-:S03]  /*25d0*/  FFMA R59, R64, R67, R65 ;  /* 0x00000043403b7223 */ /* 0x000fc60000000041 */
[----:B------:R-:W4:Y:S04]  /*25e0*/  LDS R22, [R68+0x6e8] ;  /* 0x0006e80044167984 */ /* 0x000f280000000800 */
[----:B------:R-:W5:Y:S04]  /*25f0*/  LDS R24, [R68+0x928] ;  /* 0x0009280044187984 */ /* 0x000f680000000800 */
[----:B------:R-:W5:Y:S04]  /*2600*/  LDS R26, [R68+0xb68] ;  /* 0x000b6800441a7984 */ /* 0x000f680000000800 */
[----:B------:R-:W5:Y:S04]  /*2610*/  LDS R28, [R68+0xda8] ;  /* 0x000da800441c7984 */ /* 0x000f680000000800 */
[----:B------:R-:W5:Y:S01]  /*2620*/  LDS.64 R64, [R13+0x3c0] ;  /* 0x0003c0000d407984 */ /* 0x000f620000000a00 */
[-C--:B------:R-:W-:Y:S01]  /*2630*/  FFMA R69, R88, R67.reuse, R69 ;  /* 0x0000004358457223 */ /* 0x080fe20000000045 */
[----:B------:R-:W-:-:S02]  /*2640*/  FFMA R79, R86, R67, R79 ;  /* 0x00000043564f7223 */ /* 0x000fc4000000004f */
[----:B------:R-:W5:Y:S01]  /*2650*/  LDS.64 R66, [R13+0x80] ;  /* 0x000080000d427984 */ /* 0x000f620000000a00 */
[----:B0-----:R-:W-:Y:S01]  /*2660*/  FFMA R107, R14, R62, R84 ;  /* 0x0000003e0e6b7223 */ /* 0x001fe20000000054 */
[C---:B-1----:R-:W-:Y:S01]  /*2670*/  FFMA R97, R62.reuse, R16, R82 ;  /* 0x000000103e617223 */ /* 0x042fe20000000052 */
[C---:B--2---:R-:W-:Y:S01]  /*2680*/  FFMA R99, R62.reuse, R18, R80 ;  /* 0x000000123e637223 */ /* 0x044fe20000000050 */
[----:B---3--:R-:W-:Y:S01]  /*2690*/  FFMA R101, R62, R20, R78 ;  /* 0x000000143e657223 */ /* 0x008fe2000000004e */
[-C--:B----4-:R-:W-:Y:S01]  /*26a0*/  FFMA R107, R22, R63.reuse, R107 ;  /* 0x0000003f166b7223 */ /* 0x090fe2000000006b */
[-C--:B-----5:R-:W-:Y:S02]  /*26b0*/  FFMA R80, R24, R63.reuse, R97 ;  /* 0x0000003f18507223 */ /* 0x0a0fe40000000061 */
[----:B------:R-:W-:Y:S01]  /*26c0*/  LDS R97, [R68+0xb6c] ;  /* 0x000b6c0044617984 */ /* 0x000fe20000000800 */
[----:B------:R-:W-:-:S03]  /*26d0*/  FFMA R78, R26, R63, R99 ;  /* 0x0000003f1a4e7223 */ /* 0x000fc60000000063 */
[----:B------:R-:W-:Y:S01]  /*26e0*/  LDS R99, [R68+0x92c] ;  /* 0x00092c0044637984 */ /* 0x000fe20000000800 */
[----:B------:R-:W-:-:S03]  /*26f0*/  FFMA R48, R28, R63, R101 ;  /* 0x0000003f1c307223 */ /* 0x000fc60000000065 */
[----:B------:R0:W-:Y:S01]  /*2700*/  LDS R101, [R68+0x6ec] ;  /* 0x0006ec0044657984 */ /* 0x0001e20000000800 */
[----:B------:R-:W-:-:S04]  /*2710*/  FFMA R63, R16, R64, R70 ;  /* 0x00000040103f7223 */ /* 0x000fc80000000046 */
[-C--:B------:R-:W-:Y:S02]  /*2720*/  FFMA R70, R24, R65.reuse, R63 ;  /* 0x0000004118467223 */ /* 0x080fe4000000003f */
[----:B------:R-:W1:Y:S01]  /*2730*/  LDS.64 R62, [R13+0x3c8] ;  /* 0x0003c8000d3e7984 */ /* 0x000e620000000a00 */
[-C--:B------:R-:W-:Y:S01]  /*2740*/  FFMA R115, R14, R64.reuse, R76 ;  /* 0x000000400e737223 */ /* 0x080fe2000000004c */
[-C--:B------:R-:W-:Y:S01]  /*2750*/  FFMA R105, R18, R64.reuse, R72 ;  /* 0x0000004012697223 */ /* 0x080fe20000000048 */
[----:B------:R-:W-:Y:S02]  /*2760*/  FFMA R109, R20, R64, R74 ;  /* 0x00000040146d7223 */ /* 0x000fe4000000004a */
[-C--:B------:R-:W-:Y:S01]  /*2770*/  FFMA R115, R22, R65.reuse, R115 ;  /* 0x0000004116737223 */ /* 0x080fe20000000073 */
[-C--:B------:R-:W-:Y:S01]  /*2780*/  FFMA R56, R26, R65.reuse, R105 ;  /* 0x000000411a387223 */ /* 0x080fe20000000069 */
[----:B------:R-:W-:Y:S01]  /*2790*/  FFMA R44, R28, R65, R109 ;  /* 0x000000411c2c7223 */ /* 0x000fe2000000006d */
[-C--:B------:R-:W-:Y:S01]  /*27a0*/  FFMA R65, R16, R66.reuse, R54 ;  /* 0x0000004210417223 */ /* 0x080fe20000000036 */
[-C--:B------:R-:W-:Y:S01]  /*27b0*/  FFMA R109, R20, R66.reuse, R60 ;  /* 0x00000042146d7223 */ /* 0x080fe2000000003c */
[----:B------:R-:W-:-:S02]  /*27c0*/  FFMA R123, R14, R66, R52 ;  /* 0x000000420e7b7223 */ /* 0x000fc40000000034 */
[-C--:B0-----:R-:W-:Y:S01]  /*27d0*/  FFMA R68, R24, R67.reuse, R65 ;  /* 0x0000004318447223 */ /* 0x081fe20000000041 */
[----:B------:R-:W-:Y:S01]  /*27e0*/  FFMA R52, R28, R67, R109 ;  /* 0x000000431c347223 */ /* 0x000fe2000000006d */
[----:B------:R-:W0:Y:S01]  /*27f0*/  LDS.64 R64, [R13+0x88] ;  /* 0x000088000d407984 */ /* 0x000e220000000a00 */
[----:B------:R-:W-:Y:S01]  /*2800*/  FFMA R105, R18, R66, R58 ;  /* 0x0000004212697223 */ /* 0x000fe2000000003a */
        /* <DEDUP_REMOVED lines=17> */
[-C--:B------:R-:W-:Y:S01]  /*2920*/  FFMA R123, R22, R67.reuse, R123 ;  /* 0x00000043167b7223 */ /* 0x080fe2000000007b */
[----:B------:R-:W-:Y:S01]  /*2930*/  FFMA R54, R26, R67, R105 ;  /* 0x000000431a367223 */ /* 0x000fe20000000069 */
        /* <DEDUP_REMOVED lines=55> */
[----:B------:R-:W-:Y:S01]  /*2cb0*/  FFMA R56, R24, R65, R21 ;  /* 0x0000004118387223 */ /* 0x000fe20000000015 */
[C---:B------:R-:W-:Y:S01]  /*2cc0*/  FFMA R19, R64.reuse, R99, R48 ;  /* 0x0000006340137223 */ /* 0x040fe20000000030 */
[----:B------:R-:W-:Y:S01]  /*2cd0*/  FFMA R21, R64, R97, R46 ;  /* 0x0000006140157223 */ /* 0x000fe2000000002e */
[----:B------:R-:W-:Y:S01]  /*2ce0*/  FFMA R50, R26, R65, R23 ;  /* 0x000000411a327223 */ /* 0x000fe20000000017 */
        /* <DEDUP_REMOVED lines=28> */
[----:B------:R-:W-:Y:S01]  /*2eb0*/  IADD3 R12, P5, R12, 0xc40, RZ ;  /* 0x00000c400c0c7810 */ /* 0x000fe20007fbe0ff */
        /* <DEDUP_REMOVED lines=12> */
[----:B------:R-:W-:Y:S04]  /*2f80*/  LDS R48, [R13+0xb0] ;  /* 0x0000b0000d307984 */ /* 0x000fe80000000800 */
[----:B------:R-:W1:Y:S04]  /*2f90*/  LDS.64 R30, [R13+0x3f0] ;  /* 0x0003f0000d1e7984 */ /* 0x000e680000000a00 */
[----:B------:R-:W2:Y:S01]  /*2fa0*/  LDS R46, [R13+0x3f8] ;  /* 0x0003f8000d2e7984 */ /* 0x000ea20000000800 */
[----:B------:R-:W-:-:S02]  /*2fb0*/  IADD3.X R15, RZ, R15, RZ, P5, !PT ;  /* 0x0000000fff0f7210 */ /* 0x000fc40002ffe4ff */
[----:B------:R-:W-:-:S04]  /*2fc0*/  IADD3 R10, P5, R10, 0xc40, RZ ;  /* 0x00000c400a0a7810 */ /* 0x000fc80007fbe0ff */
[----:B------:R-:W-:Y:S02]  /*2fd0*/  IADD3.X R11, RZ, R11, RZ, P5, !PT ;  /* 0x0000000bff0b7210 */ /* 0x000fe40002ffe4ff */
[----:B------:R-:W-:Y:S02]  /*2fe0*/  IADD3 R6, P5, R6, 0xc40, RZ ;  /* 0x00000c4006067810 */ /* 0x000fe40007fbe0ff */
[----:B------:R-:W-:Y:S02]  /*2ff0*/  IADD3 R7, R7, 0x1, RZ ;  /* 0x0000000107077810 */ /* 0x000fe40007ffe0ff */
[----:B------:R-:W-:Y:S02]  /*3000*/  IADD3.X R9, RZ, R9, RZ, P5, !PT ;  /* 0x00000009ff097210 */ /* 0x000fe40002ffe4ff */
[----:B------:R-:W-:-:S04]  /*3010*/  IADD3 R8, P5, R8, 0xc40, RZ ;  /* 0x00000c4008087810 */ /* 0x000fc80007fbe0ff */
[----:B------:R-:W-:Y:S02]  /*3020*/  IADD3.X R17, RZ, R17, RZ, P5, !PT ;  /* 0x00000011ff117210 */ /* 0x000fe40002ffe4ff */
[----:B------:R-:W-:Y:S01]  /*3030*/  ISETP.NE.AND P5, PT, R7, 0x100, PT ;  /* 0x000001000700780c */ /* 0x000fe20003fa5270 */
[-C--:B0-----:R-:W-:Y:S01]  /*3040*/  FFMA R51, R14, R32.reuse, R51 ;  /* 0x000000200e337223 */ /* 0x081fe20000000033 */
[-C--:B------:R-:W-:Y:S01]  /*3050*/  FFMA R53, R16, R32.reuse, R53 ;  /* 0x0000002010357223 */ /* 0x080fe20000000035 */
[-C--:B------:R-:W-:Y:S01]  /*3060*/  FFMA R55, R18, R32.reuse, R55 ;  /* 0x0000002012377223 */ /* 0x080fe20000000037 */
[----:B------:R-:W-:Y:S01]  /*3070*/  FFMA R57, R20, R32, R57 ;  /* 0x0000002014397223 */ /* 0x000fe20000000039 */
[C---:B------:R-:W-:Y:S01]  /*3080*/  FFMA R107, R66.reuse, R101, R107 ;  /* 0x00000065426b7223 */ /* 0x040fe2000000006b */
[C---:B------:R-:W-:Y:S01]  /*3090*/  FFMA R105, R66.reuse, R99, R80 ;  /* 0x0000006342697223 */ /* 0x040fe20000000050 */
[----:B------:R-:W-:Y:S01]  /*30a0*/  FFMA R67, R66, R97, R78 ;  /* 0x0000006142437223 */ /* 0x000fe2000000004e */
[C---:B------:R-:W-:Y:S01]  /*30b0*/  FFMA R23, R22.reuse, R65, R23 ;  /* 0x0000004116177223 */ /* 0x040fe20000000017 */
        /* <DEDUP_REMOVED lines=8> */
[-C--:B------:R-:W-:Y:S01]  /*3140*/  FFMA R22, R22, R31.reuse, R59 ;  /* 0x0000001f16167223 */ /* 0x080fe2000000003b */
[----:B------:R-:W-:Y:S01]  /*3150*/  IADD3 R94, P6, R94, 0x24, RZ ;  /* 0x000000245e5e7810 */ /* 0x000fe20007fde0ff */
[-C--:B------:R-:W-:Y:S01]  /*3160*/  FFMA R24, R24, R31.reuse, R61 ;  /* 0x0000001f18187223 */ /* 0x080fe2000000003d */
[-C--:B------:R-:W-:Y:S01]  /*3170*/  FFMA R26, R26, R31.reuse, R69 ;  /* 0x0000001f1a1a7223 */ /* 0x080fe20000000045 */
[----:B------:R-:W-:Y:S01]  /*3180*/  FFMA R28, R28, R31, R79 ;  /* 0x0000001f1c1c7223 */ /* 0x000fe2000000004f */
[C---:B------:R-:W-:Y:S01]  /*3190*/  FFMA R31, R30.reuse, R101, R27 ;  /* 0x000000651e1f7223 */ /* 0x040fe2000000001b */
[C---:B------:R-:W-:Y:S01]  /*31a0*/  FFMA R57, R30.reuse, R99, R58 ;  /* 0x000000631e397223 */ /* 0x040fe2000000003a */
[----:B------:R-:W-:Y:S01]  /*31b0*/  FFMA R59, R30, R97, R56 ;  /* 0x000000611e3b7223 */ /* 0x000fe20000000038 */
[C---:B------:R-:W-:Y:S01]  /*31c0*/  FFMA R53, R32.reuse, R101, R23 ;  /* 0x0000006520357223 */ /* 0x040fe20000000017 */
[C---:B------:R-:W-:Y:S01]  /*31d0*/  FFMA R33, R32.reuse, R99, R52 ;  /* 0x0000006320217223 */ /* 0x040fe20000000034 */
[C---:B------:R-:W-:Y:S01]  /*31e0*/  FFMA R51, R32.reuse, R97, R42 ;  /* 0x0000006120337223 */ /* 0x040fe2000000002a */
[-C--:B------:R-:W-:Y:S01]  /*31f0*/  FFMA R55, R32, R103.reuse, R44 ;  /* 0x0000006720377223 */ /* 0x080fe2000000002c */
[----:B------:R-:W-:Y:S01]  /*3200*/  FFMA R30, R30, R103, R50 ;  /* 0x000000671e1e7223 */ /* 0x000fe20000000032 */
[-C--:B------:R-:W-:Y:S01]  /*3210*/  FFMA R65, R101, R48.reuse, R66 ;  /* 0x0000003065417223 */ /* 0x080fe20000000042 */
[-C--:B------:R-:W-:Y:S01]  /*3220*/  FFMA R61, R99, R48.reuse, R64 ;  /* 0x00000030633d7223 */ /* 0x080fe20000000040 */
[-C--:B------:R-:W-:Y:S01]  /*3230*/  FFMA R69, R97, R48.reuse, R60 ;  /* 0x0000003061457223 */ /* 0x080fe2000000003c */
[----:B------:R-:W-:Y:S01]  /*3240*/  FFMA R79, R103, R48, R54 ;  /* 0x00000030674f7223 */ /* 0x000fe20000000036 */
[----:B------:R-:W-:Y:S01]  /*3250*/  IADD3.X R95, RZ, R95, RZ, P6, !PT ;  /* 0x0000005fff5f7210 */ /* 0x000fe200037fe4ff */
[-C--:B--2---:R-:W-:Y:S01]  /*3260*/  FFMA R101, R101, R46.reuse, R22 ;  /* 0x0000002e65657223 */ /* 0x084fe20000000016 */
[-C--:B------:R-:W-:Y:S01]  /*3270*/  FFMA R99, R99, R46.reuse, R24 ;  /* 0x0000002e63637223 */ /* 0x080fe20000000018 */
[-C--:B------:R-:W-:Y:S01]  /*3280*/  FFMA R97, R97, R46.reuse, R26 ;  /* 0x0000002e61617223 */ /* 0x080fe2000000001a */
[----:B------:R-:W-:Y:S01]  /*3290*/  FFMA R103, R103, R46, R28 ;  /* 0x0000002e67677223 */ /* 0x000fe2000000001c */
[----:B------:R-:W-:Y:S01]  /*32a0*/  @!P5 CALL.REL.NOINC `(.L_x_43) ;  /* 0x000000100000d944 */ /* 0x000fe20003c00000 */
[----:B------:R-:W-:Y:S05]  /*32b0*/  BRA `(.L_x_44) ;  /* 0xffffd67000007947 */ /* 0x000fea000383ffff */
.L_x_43:
[----:B------:R-:W0:Y:S01]  /*32c0*/  S2R R5, SR_CTAID.Z ;  /* 0x0000000000057919 */ /* 0x000e220000002700 */
[----:B------:R-:W-:-:S02]  /*32d0*/  MOV R10, 0x4 ;  /* 0x00000004000a7802 */ /* 0x000fc40000000f00 */
[----:B0-----:R-:W-:-:S05]  /*32e0*/  LEA R5, R5, R0, 0x6 ;  /* 0x0000000005057211 */ /* 0x001fca00078e30ff */
[----:B------:R-:W-:-:S05]  /*32f0*/  IMAD.WIDE R2, R5, R10, c[0x0][0x178] ;  /* 0x00005e0005027625 */ /* 0x000fca00078e020a */
[----:B------:R0:W2:Y:S04]  /*3300*/  LDG.E.CONSTANT R8, [R2.64] ;  /* 0x0000000402087981 */ /* 0x0000a8000c1e9900 */
[----:B------:R0:W3:Y:S04]  /*3310*/  LDG.E.CONSTANT R6, [R2.64+0x40] ;  /* 0x0000400402067981 */ /* 0x0000e8000c1e9900 */
[----:B------:R0:W4:Y:S04]  /*3320*/  LDG.E.CONSTANT R4, [R2.64+0x80] ;  /* 0x0000800402047981 */ /* 0x000128000c1e9900 */
[----:B------:R0:W5:Y:S01]  /*3330*/  LDG.E.CONSTANT R0, [R2.64+0xc0] ;  /* 0x0000c00402007981 */ /* 0x000162000c1e9900 */
[----:B------:R-:W1:Y:S03]  /*3340*/  S2UR UR6, SR_CTAID.X ;  /* 0x00000000000679c3 */ /* 0x000e660000002500 */
[----:B------:R-:W0:Y:S02]  /*3350*/  S2R R12, SR_TID.Y ;  /* 0x00000000000c7919 */ /* 0x000e240000002200 */
[----:B0-----:R-:W-:-:S05]  /*3360*/  IMAD R5, R5, 0xe, R12 ;  /* 0x0000000e05057824 */ /* 0x001fca00078e020c */
[----:B-1----:R-:W-:-:S04]  /*3370*/  LEA R5, R5, UR6, 0x1 ;  /* 0x0000000605057c11 */ /* 0x002fc8000f8e08ff */
[----:B------:R-:W-:-:S05]  /*3380*/  LEA R5, R5, -R5, 0x3 ;  /* 0x8000000505057211 */ /* 0x000fca00078e18ff */
[----:B------:R-:W-:Y:S01]  /*3390*/  IMAD.WIDE R2, R5, R10, c[0x0][0x160] ;  /* 0x0000580005027625 */ /* 0x000fe200078e020a */
[--C-:B--2---:R-:W-:Y:S01]  /*33a0*/  FADD R36, R36, R8.reuse ;  /* 0x0000000824247221 */ /* 0x104fe20000000000 */
[--C-:B------:R-:W-:Y:S01]  /*33b0*/  FADD R107, R107, R8.reuse ;  /* 0x000000086b6b7221 */ /* 0x100fe20000000000 */
[--C-:B------:R-:W-:Y:S01]  /*33c0*/  FADD R115, R115, R8.reuse ;  /* 0x0000000873737221 */ /* 0x100fe20000000000 */
[----:B------:R-:W-:Y:S01]  /*33d0*/  FADD R123, R123, R8 ;  /* 0x000000087b7b7221 */ /* 0x000fe20000000000 */
[--C-:B---3--:R-:W-:Y:S01]  /*33e0*/  FADD R105, R105, R6.reuse ;  /* 0x0000000669697221 */ /* 0x108fe20000000000 */
[----:B------:R-:W-:Y:S01]  /*33f0*/  FMNMX R5, RZ, R36, !PT ;  /* 0x00000024ff057209 */ /* 0x000fe20007800000 */
[--C-:B------:R-:W-:Y:S01]  /*3400*/  FADD R113, R113, R6.reuse ;  /* 0x0000000671717221 */ /* 0x100fe20000000000 */
        /* <DEDUP_REMOVED lines=11> */
[----:B------:R-:W-:Y:S01]  /*34c0*/  FADD R6, R99, R6 ;  /* 0x0000000663067221 */ /* 0x000fe20000000000 */
[----:B------:R0:W-:Y:S01]  /*34d0*/  STG.E [R2.64+0xc], R5 ;  /* 0x00000c0502007986 */ /* 0x0001e2000c101904 */
[--C-:B----4-:R-:W-:Y:S01]  /*34e0*/  FADD R67, R67, R4.reuse ;  /* 0x0000000443437221 */ /* 0x110fe20000000000 */
        /* <DEDUP_REMOVED lines=10> */
[----:B0-----:R-:W-:Y:S01]  /*3590*/  FMNMX R5, RZ, R6, !PT ;  /* 0x00000006ff057209 */ /* 0x001fe20007800000 */
[--C-:B------:R-:W-:Y:S01]  /*35a0*/  FADD R59, R59, R4.reuse ;  /* 0x000000043b3b7221 */ /* 0x100fe20000000000 */
[--C-:B------:R-:W-:Y:S01]  /*35b0*/  FADD R69, R69, R4.reuse ;  /* 0x0000000445457221 */ /* 0x100fe20000000000 */
[----:B------:R-:W-:Y:S01]  /*35c0*/  FADD R4, R97, R4 ;  /* 0x0000000461047221 */ /* 0x000fe20000000000 */
[--C-:B------:R-:W-:Y:S01]  /*35d0*/  FADD R93, R93, R8.reuse ;  /* 0x000000085d5d7221 */ /* 0x100fe20000000000 */
[----:B------:R0:W-:Y:S01]  /*35e0*/  STG.E [R2.64+0x32a0], R5 ;  /* 0x0032a00502007986 */ /* 0x0001e2000c101904 */
        /* <DEDUP_REMOVED lines=9> */
[--C-:B-----5:R-:W-:Y:S01]  /*3680*/  FADD R34, R34, R0.reuse ;  /* 0x0000000022227221 */ /* 0x120fe20000000000 */
[----:B------:R-:W-:Y:S01]  /*3690*/  FMNMX R7, RZ, R40, !PT ;  /* 0x00000028ff077209 */ /* 0x000fe20007800000 */
[--C-:B------:R-:W-:Y:S01]  /*36a0*/  FADD R109, R109, R0.reuse ;  /* 0x000000006d6d7221 */ /* 0x100fe20000000000 */
[----:B0-----:R-:W-:Y:S01]  /*36b0*/  FMNMX R5, RZ, R4, !PT ;  /* 0x00000004ff057209 */ /* 0x001fe20007800000 */
[--C-:B------:R-:W-:Y:S01]  /*36c0*/  FADD R117, R117, R0.reuse ;  /* 0x0000000075757221 */ /* 0x100fe20000000000 */
[----:B------:R-:W-:Y:S01]  /*36d0*/  FMNMX R9, RZ, R8, !PT ;  /* 0x00000008ff097209 */ /* 0x000fe20007800000 */
[--C-:B------:R-:W-:Y:S01]  /*36e0*/  FADD R125, R125, R0.reuse ;  /* 0x000000007d7d7221 */ /* 0x100fe20000000000 */
        /* <DEDUP_REMOVED lines=12> */
[----:B------:R-:W-:-:S02]  /*37b0*/  FMNMX R107, RZ, R107, !PT ;  /* 0x0000006bff6b7209 */ /* 0x000fc40007800000 */
[----:B0-----:R-:W-:Y:S01]  /*37c0*/  FMNMX R5, RZ, R34, !PT ;  /* 0x00000022ff057209 */ /* 0x001fe20007800000 */
[----:B------:R0:W-:Y:S01]  /*37d0*/  STG.E [R2.64+0x1a0], R9 ;  /* 0x0001a00902007986 */ /* 0x0001e2000c101904 */
[----:B------:R-:W-:Y:S02]  /*37e0*/  FMNMX R115, RZ, R115, !PT ;  /* 0x00000073ff737209 */ /* 0x000fe40007800000 */
[----:B------:R-:W-:Y:S01]  /*37f0*/  FMNMX R123, RZ, R123, !PT ;  /* 0x0000007bff7b7209 */ /* 0x000fe20007800000 */
[----:B------:R2:W-:Y:S01]  /*3800*/  STG.E [R2.64+0x948c], R5 ;  /* 0x00948c0502007986 */ /* 0x0005e2000c101904 */
[----:B------:R-:W-:Y:S02]  /*3810*/  FMNMX R93, RZ, R93, !PT ;  /* 0x0000005dff5d7209 */ /* 0x000fe40007800000 */
[----:B------:R-:W-:Y:S01]  /*3820*/  FMNMX R83, RZ, R83, !PT ;  /* 0x00000053ff537209 */ /* 0x000fe20007800000 */
[----:B------:R-:W-:Y:S01]  /*3830*/  STG.E [R2.64], R107 ;  /* 0x0000006b02007986 */ /* 0x000fe2000c101904 */
[----:B------:R-:W-:-:S02]  /*3840*/  FMNMX R75, RZ, R75, !PT ;  /* 0x0000004bff4b7209 */ /* 0x000fc40007800000 */
[----:B------:R-:W-:Y:S01]  /*3850*/  FMNMX R39, RZ, R39, !PT ;  /* 0x00000027ff277209 */ /* 0x000fe20007800000 */
[----:B------:R-:W-:Y:S01]  /*3860*/  STG.E [R2.64+0x188], R115 ;  /* 0x0001887302007986 */ /* 0x000fe2000c101904 */
        /* <DEDUP_REMOVED lines=52> */
[----:B-1----:R-:W-:Y:S01]  /*3bb0*/  FMNMX R7, RZ, R38, !PT ;  /* 0x00000026ff077209 */ /* 0x002fe20007800000 */
[----:B------:R-:W-:Y:S01]  /*3bc0*/  STG.E [R2.64+0x3110], R35 ;  /* 0x0031102302007986 */ /* 0x000fe2000c101904 */
[----:B0-----:R-:W-:Y:S02]  /*3bd0*/  FMNMX R9, RZ, R62, !PT ;  /* 0x0000003eff097209 */ /* 0x001fe40007800000 */
[----:B------:R-:W-:Y:S01]  /*3be0*/  FMNMX R41, RZ, R41, !PT ;  /* 0x00000029ff297209 */ /* 0x000fe20007800000 */
[----:B------:R-:W-:Y:S01]  /*3bf0*/  STG.E [R2.64+0x3298], R43 ;  /* 0x0032982b02007986 */ /* 0x000fe2000c101904 */
[----:B------:R-:W-:Y:S02]  /*3c00*/  FMNMX R49, RZ, R49, !PT ;  /* 0x00000031ff317209 */ /* 0x000fe40007800000 */
[----:B------:R-:W-:Y:S01]  /*3c10*/  FMNMX R55, RZ, R55, !PT ;  /* 0x00000037ff377209 */ /* 0x000fe20007800000 */
[----:B------:R-:W-:Y:S01]  /*3c20*/  STG.E [R2.64+0x3114], R33 ;  /* 0x0031142102007986 */ /* 0x000fe2000c101904 */
[----:B--2---:R-:W-:-:S02]  /*3c30*/  FMNMX R5, RZ, R30, !PT ;  /* 0x0000001eff057209 */ /* 0x004fc40007800000 */
[----:B------:R-:W-:Y:S01]  /*3c40*/  FMNMX R79, RZ, R79, !PT ;  /* 0x0000004fff4f7209 */ /* 0x000fe20007800000 */
[----:B------:R-:W-:Y:S01]  /*3c50*/  STG.E [R2.64+0x329c], R57 ;  /* 0x00329c3902007986 */ /* 0x000fe2000c101904 */
[----:B------:R-:W-:-:S03]  /*3c60*/  FMNMX R11, RZ, R0, !PT ;  /* 0x00000000ff0b7209 */ /* 0x000fc60007800000 */
        /* <DEDUP_REMOVED lines=28> */
.L_x_45:
        /* <DEDUP_REMOVED lines=13> */
.L_x_123:


//--------------------- .text.tvmgen_default_fused_nn_dense_add_kernel --------------------------
	.section	.text.tvmgen_default_fused_nn_dense_add_kernel,"ax",@progbits
	.sectionflags	@"SHF_BARRIERS=1"
	.sectioninfo	@"SHI_REGISTERS=62"
	.align	128
        .global         tvmgen_default_fused_nn_dense_add_kernel
        .type           tvmgen_default_fused_nn_dense_add_kernel,@function
        .size           tvmgen_default_fused_nn_dense_add_kernel,(.L_x_124 - tvmgen_default_fused_nn_dense_add_kernel)
        .other          tvmgen_default_fused_nn_dense_add_kernel,@"STO_CUDA_ENTRY STV_DEFAULT"
tvmgen_default_fused_nn_dense_add_kernel:
.text.tvmgen_default_fused_nn_dense_add_kernel:
[----:B------:R-:W-:Y:S02]  /*0000*/  MOV R1, c[0x0][0x28] ;  /* 0x00000a0000017a02 */ /* 0x000fe40000000f00 */
[----:B------:R-:W0:Y:S01]  /*0010*/  S2R R9, SR_TID.X ;  /* 0x0000000000097919 */ /* 0x000e220000002100 */
[----:B------:R-:W-:Y:S01]  /*0020*/  MOV R7, 0x4 ;  /* 0x0000000400077802 */ /* 0x000fe20000000f00 */
[----:B------:R-:W-:Y:S02]  /*0030*/  ULDC.64 UR4, c[0x0][0x118] ;  /* 0x0000460000047ab9 */ /* 0x000fe40000000a00 */
[----:B------:R-:W1:Y:S02]  /*0040*/  S2R R6, SR_CTAID.X ;  /* 0x0000000000067919 */ /* 0x000e640000002500 */
[----:B0-----:R-:W-:Y:S01]  /*0050*/  IMAD.WIDE R4, R9, R7, c[0x0][0x168] ;  /* 0x00005a0009047625 */ /* 0x001fe200078e0207 */
[----:B-1----:R-:W-:-:S04]  /*0060*/  LEA R2, R6, R9, 0xb ;  /* 0x0000000906027211 */ /* 0x002fc800078e58ff */
[----:B------:R-:W2:Y:S01]  /*0070*/  LDG.E.CONSTANT R43, [R4.64] ;  /* 0x00000004042b7981 */ /* 0x000ea2000c1e9900 */
[----:B------:R-:W-:-:S03]  /*0080*/  IMAD.WIDE R2, R2, R7, c[0x0][0x170] ;  /* 0x00005c0002027625 */ /* 0x000fc600078e0207 */
[----:B------:R-:W3:Y:S04]  /*0090*/  LDG.E.CONSTANT R42, [R4.64+0x100] ;  /* 0x00010004042a7981 */ /* 0x000ee8000c1e9900 */
[----:B------:R-:W2:Y:S04]  /*00a0*/  LDG.E.CONSTANT R0, [R2.64] ;  /* 0x0000000402007981 */ /* 0x000ea8000c1e9900 */
[----:B------:R-:W3:Y:S04]  /*00b0*/  LDG.E.CONSTANT R45, [R2.64+0x100] ;  /* 0x00010004022d7981 */ /* 0x000ee8000c1e9900 */
[----:B------:R-:W4:Y:S04]  /*00c0*/  LDG.E.CONSTANT R54, [R4.64+0x200] ;  /* 0x0002000404367981 */ /* 0x000f28000c1e9900 */
[----:B------:R-:W4:Y:S04]  /*00d0*/  LDG.E.CONSTANT R57, [R2.64+0x200] ;  /* 0x0002000402397981 */ /* 0x000f28000c1e9900 */
[----:B------:R-:W5:Y:S04]  /*00e0*/  LDG.E.CONSTANT R46, [R4.64+0x300] ;  /* 0x00030004042e7981 */ /* 0x000f68000c1e9900 */
        /* <DEDUP_REMOVED lines=42> */
[----:B------:R0:W5:Y:S01]  /*0390*/  LDG.E.CONSTANT R59, [R2.64+0x1f00] ;  /* 0x001f0004023b7981 */ /* 0x000162000c1e9900 */
[----:B--2---:R-:W-:-:S03]  /*03a0*/  FFMA R0, R0, R43, RZ ;  /* 0x0000002b00007223 */ /* 0x004fc600000000ff */
[----:B------:R-:W2:Y:S01]  /*03b0*/  LDG.E.CONSTANT R43, [R4.64+0x1900] ;  /* 0x00190004042b7981 */ /* 0x000ea2000c1e9900 */
[----:B---3--:R-:W-:-:S03]  /*03c0*/  FFMA R0, R45, R42, R0 ;  /* 0x0000002a2d007223 */ /* 0x008fc60000000000 */
[----:B------:R-:W3:Y:S04]  /*03d0*/  LDG.E.CONSTANT R45, [R4.64+0x1800] ;  /* 0x00180004042d7981 */ /* 0x000ee8000c1e9900 */
[----:B------:R0:W3:Y:S01]  /*03e0*/  LDG.E.CONSTANT R42, [R2.64+0x1800] ;  /* 0x00180004022a7981 */ /* 0x0000e2000c1e9900 */
[----:B----4-:R-:W-:-:S03]  /*03f0*/  FFMA R54, R57, R54, R0 ;  /* 0x0000003639367223 */ /* 0x010fc60000000000 */
[----:B------:R0:W2:Y:S01]  /*0400*/  LDG.E.CONSTANT R0, [R2.64+0x1900] ;  /* 0x0019000402007981 */ /* 0x0000a2000c1e9900 */
[----:B-----5:R-:W-:-:S03]  /*0410*/  FFMA R57, R49, R46, R54 ;  /* 0x0000002e31397223 */ /* 0x020fc60000000036 */
[----:B------:R-:W4:Y:S04]  /*0420*/  LDG.E.CONSTANT R49, [R4.64+0x1a00] ;  /* 0x001a000404317981 */ /* 0x000f28000c1e9900 */
[----:B------:R0:W4:Y:S01]  /*0430*/  LDG.E.CONSTANT R46, [R2.64+0x1a00] ;  /* 0x001a0004022e7981 */ /* 0x000122000c1e9900 */
[----:B------:R-:W-:-:S03]  /*0440*/  FFMA R54, R48, R51, R57 ;  /* 0x0000003330367223 */ /* 0x000fc60000000039 */
[----:B------:R-:W5:Y:S04]  /*0450*/  LDG.E.CONSTANT R51, [R4.64+0x1b00] ;  /* 0x001b000404337981 */ /* 0x000f68000c1e9900 */
[----:B------:R0:W5:Y:S01]  /*0460*/  LDG.E.CONSTANT R48, [R2.64+0x1b00] ;  /* 0x001b000402307981 */ /* 0x000162000c1e9900 */
[----:B------:R-:W-:-:S03]  /*0470*/  FFMA R54, R55, R52, R54 ;  /* 0x0000003437367223 */ /* 0x000fc60000000036 */
[----:B------:R-:W5:Y:S04]  /*0480*/  LDG.E.CONSTANT R55, [R4.64+0x1c00] ;  /* 0x001c000404377981 */ /* 0x000f68000c1e9900 */
[----:B------:R0:W5:Y:S01]  /*0490*/  LDG.E.CONSTANT R52, [R2.64+0x1c00] ;  /* 0x001c000402347981 */ /* 0x000162000c1e9900 */
[----:B------:R-:W-:-:S03]  /*04a0*/  FFMA R58, R53, R50, R54 ;  /* 0x00000032353a7223 */ /* 0x000fc60000000036 */
[----:B------:R-:W5:Y:S04]  /*04b0*/  LDG.E.CONSTANT R54, [R4.64+0x1d00] ;  /* 0x001d000404367981 */ /* 0x000f68000c1e9900 */
[----:B------:R0:W5:Y:S04]  /*04c0*/  LDG.E.CONSTANT R53, [R2.64+0x1d00] ;  /* 0x001d000402357981 */ /* 0x000168000c1e9900 */
[----:B------:R-:W5:Y:S04]  /*04d0*/  LDG.E.CONSTANT R50, [R4.64+0x1e00] ;  /* 0x001e000404327981 */ /* 0x000f68000c1e9900 */
[----:B------:R0:W5:Y:S01]  /*04e0*/  LDG.E.CONSTANT R57, [R2.64+0x1e00] ;  /* 0x001e000402397981 */ /* 0x000162000c1e9900 */
[----:B------:R-:W-:-:S04]  /*04f0*/  FFMA R10, R41, R10, R58 ;  /* 0x0000000a290a7223 */ /* 0x000fc8000000003a */
        /* <DEDUP_REMOVED lines=15> */
[----:B------:R-:W-:Y:S01]  /*05f0*/  FFMA R11, R44, R47, R11 ;  /* 0x0000002f2c0b7223 */ /* 0x000fe2000000000b */
[----:B0-----:R-:W-:-:S03]  /*0600*/  VOTE.ANY R3, PT, PT ;  /* 0x0000000000037806 */ /* 0x001fc600038e0100 */
[----:B---3--:R-:W-:-:S04]  /*0610*/  FFMA R11, R42, R45, R11 ;  /* 0x0000002d2a0b7223 */ /* 0x008fc8000000000b */
[----:B--2---:R-:W-:-:S04]  /*0620*/  FFMA R11, R0, R43, R11 ;  /* 0x0000002b000b7223 */ /* 0x004fc8000000000b */
[----:B----4-:R-:W-:-:S04]  /*0630*/  FFMA R11, R46, R49, R11 ;  /* 0x000000312e0b7223 */ /* 0x010fc8000000000b */
[----:B-----5:R-:W-:-:S04]  /*0640*/  FFMA R11, R48, R51, R11 ;  /* 0x00000033300b7223 */ /* 0x020fc8000000000b */
[----:B------:R-:W-:-:S04]  /*0650*/  FFMA R52, R52, R55, R11 ;  /* 0x0000003734347223 */ /* 0x000fc8000000000b */
[----:B------:R-:W-:-:S04]  /*0660*/  FFMA R52, R53, R54, R52 ;  /* 0x0000003635347223 */ /* 0x000fc80000000034 */
[----:B------:R-:W-:-:S04]  /*0670*/  FFMA R50, R57, R50, R52 ;  /* 0x0000003239327223 */ /* 0x000fc80000000034 */
[----:B------:R-:W-:-:S05]  /*0680*/  FFMA R50, R59, R56, R50 ;  /* 0x000000383b327223 */ /* 0x000fca0000000032 */
[----:B------:R-:W0:Y:S02]  /*0690*/  SHFL.DOWN PT, R5, R50, 0x10, 0x1f ;  /* 0x0a001f0032057f89 */ /* 0x000e2400000e0000 */
[----:B0-----:R-:W-:-:S05]  /*06a0*/  FADD R0, R50, R5 ;  /* 0x0000000532007221 */ /* 0x001fca0000000000 */
[----:B------:R-:W0:Y:S02]  /*06b0*/  SHFL.DOWN PT, R5, R0, 0x8, 0x1f ;  /* 0x09001f0000057f89 */ /* 0x000e2400000e0000 */
[----:B0-----:R-:W-:-:S05]  /*06c0*/  FADD R2, R0, R5 ;  /* 0x0000000500027221 */ /* 0x001fca0000000000 */
[----:B------:R-:W0:Y:S02]  /*06d0*/  SHFL.DOWN PT, R5, R2, 0x4, 0x1f ;  /* 0x08801f0002057f89 */ /* 0x000e2400000e0000 */
[----:B0-----:R-:W-:-:S05]  /*06e0*/  FADD R4, R2, R5 ;  /* 0x0000000502047221 */ /* 0x001fca0000000000 */
[----:B------:R-:W0:Y:S01]  /*06f0*/  SHFL.DOWN PT, R5, R4, 0x2, 0x1f ;  /* 0x08401f0004057f89 */ /* 0x000e2200000e0000 */
[----:B------:R-:W-:Y:S01]  /*0700*/  LOP3.LUT P0, RZ, R9, 0x1f, RZ, 0xc0, !PT ;  /* 0x0000001f09ff7812 */ /* 0x000fe2000780c0ff */
[----:B0-----:R-:W-:-:S05]  /*0710*/  FADD R10, R4, R5 ;  /* 0x00000005040a7221 */ /* 0x001fca0000000000 */
[----:B------:R-:W0:Y:S07]  /*0720*/  SHFL.DOWN PT, R5, R10, 0x1, 0x1f ;  /* 0x08201f000a057f89 */ /* 0x000e2e00000e0000 */
[----:B------:R-:W-:Y:S02]  /*0730*/  @!P0 SHF.R.S32.HI R11, RZ, 0x5, R9 ;  /* 0x00000005ff0b8819 */ /* 0x000fe40000011409 */
[----:B------:R-:W-:Y:S01]  /*0740*/  ISETP.GT.AND P1, PT, R9, 0x1, PT ;  /* 0x000000010900780c */ /* 0x000fe20003f24270 */
[----:B0-----:R-:W-:-:S05]  /*0750*/  @!P0 FADD R12, R10, R5 ;  /* 0x000000050a0c8221 */ /* 0x001fca0000000000 */
[----:B------:R-:W-:Y:S04]  /*0760*/  @!P0 STS [R11.X4+0x4], R12 ;  /* 0x0000040c0b008388 */ /* 0x000fe80000004800 */
[----:B------:R-:W-:Y:S06]  /*0770*/  BAR.SYNC.DEFER_BLOCKING 0x0 ;  /* 0x0000000000007b1d */ /* 0x000fec0000010000 */
[----:B------:R-:W0:Y:S01]  /*0780*/  @!P1 LDS R8, [R9.X4+0x4] ;  /* 0x0000040009089984 */ /* 0x000e220000004800 */
[----:B------:R-:W-:-:S02]  /*0790*/  VOTE.ANY R5, PT, PT ;  /* 0x0000000000057806 */ /* 0x000fc400038e0100 */
[----:B------:R-:W-:-:S04]  /*07a0*/  ISETP.NE.AND P0, PT, R9, RZ, PT ;  /* 0x000000ff0900720c */ /* 0x000fc80003f05270 */
[----:B0-----:R-:W0:Y:S02]  /*07b0*/  SHFL.DOWN PT, R5, R8, 0x1, 0x1f ;  /* 0x08201f0008057f89 */ /* 0x001e2400000e0000 */
[----:B0-----:R-:W-:-:S07]  /*07c0*/  FADD R0, R8, R5 ;  /* 0x0000000508007221 */ /* 0x001fce0000000000 */
[----:B------:R-:W-:Y:S04]  /*07d0*/  @!P0 STS [RZ], R0 ;  /* 0x00000000ff008388 */ /* 0x000fe80000000800 */
[----:B------:R-:W-:Y:S06]  /*07e0*/  BAR.SYNC.DEFER_BLOCKING 0x0 ;  /* 0x0000000000007b1d */ /* 0x000fec0000010000 */
[----:B------:R-:W0:Y:S04]  /*07f0*/  @!P0 LDS R2, [RZ] ;  /* 0x00000000ff028984 */ /* 0x000e280000000800 */
[----:B0-----:R0:W-:Y:S04]  /*0800*/  @!P0 STS [0xc], R2 ;  /* 0x00000c02ff008388 */ /* 0x0011e80000000800 */
[----:B------:R-:W-:Y:S06]  /*0810*/  BAR.SYNC.DEFER_BLOCKING 0x0 ;  /* 0x0000000000007b1d */ /* 0x000fec0000010000 */
[----:B------:R-:W-:Y:S05]  /*0820*/  @P0 EXIT ;  /* 0x000000000000094d */ /* 0x000fea0003800000 */
[CC--:B0-----:R-:W-:Y:S01]  /*0830*/  IMAD.WIDE R2, R6.reuse, R7.reuse, c[0x0][0x178] ;  /* 0x00005e0006027625 */ /* 0x0c1fe200078e0207 */
[----:B------:R-:W0:Y:S05]  /*0840*/  LDS R0, [0xc] ;  /* 0x00000c00ff007984 */ /* 0x000e2a0000000800 */
[----:B------:R-:W0:Y:S01]  /*0850*/  LDG.E.CONSTANT R3, [R2.64] ;  /* 0x0000000402037981 */ /* 0x000e22000c1e9900 */
[----:B------:R-:W-:Y:S01]  /*0860*/  IMAD.WIDE R6, R6, R7, c[0x0][0x160] ;  /* 0x0000580006067625 */ /* 0x000fe200078e0207 */
[----:B0-----:R-:W-:-:S05]  /*0870*/  FADD R5, R0, R3 ;  /* 0x0000000300057221 */ /* 0x001fca0000000000 */
[----:B------:R-:W-:Y:S01]  /*0880*/  STG.E [R6.64], R5 ;  /* 0x0000000506007986 */ /* 0x000fe2000c101904 */
[----:B------:R-:W-:Y:S05]  /*0890*/  EXIT ;  /* 0x000000000000794d */ /* 0x000fea0003800000 */
.L_x_46:
        /* <DEDUP_REMOVED lines=14> */
.L_x_124:


//--------------------- .text.tvmgen_default_fused_nn_conv2d_add_add_nn_relu_2_kernel --------------------------
	.section	.text.tvmgen_default_fused_nn_conv2d_add_add_nn_relu_2_kernel,"ax",@progbits
	.sectionflags	@"SHF_BARRIERS=1"
	.sectioninfo	@"SHI_REGISTERS=56"
	.align	128
        .global         tvmgen_default_fused_nn_conv2d_add_add_nn_relu_2_kernel
        .type           tvmgen_default_fused_nn_conv2d_add_add_nn_relu_2_kernel,@function
        .size           tvmgen_default_fused_nn_conv2d_add_add_nn_relu_2_kernel,(.L_x_125 - tvmgen_default_fused_nn_conv2d_add_add_nn_relu_2_kernel)
        .other          tvmgen_default_fused_nn_conv2d_add_add_nn_relu_2_kernel,@"STO_CUDA_ENTRY STV_DEFAULT"
tvmgen_default_fused_nn_conv2d_add_add_nn_relu_2_kernel:
.text.tvmgen_default_fused_nn_conv2d_add_add_nn_relu_2_kernel:
[----:B------:R-:W-:Y:S02]  /*0000*/  MOV R1, c[0x0][0x28] ;  /* 0x00000a0000017a02 */ /* 0x000fe40000000f00 */
[----:B------:R-:W0:Y:S01]  /*0010*/  S2R R0, SR_TID.Z ;  /* 0x0000000000007919 */ /* 0x000e220000002300 */
[----:B------:R-:W-:Y:S01]  /*0020*/  MOV R12, 0x4 ;  /* 0x00000004000c7802 */ /* 0x000fe20000000f00 */
[----:B------:R-:W-:Y:S01]  /*0030*/  CS2R R26, SRZ ;  /* 0x00000000001a7805 */ /* 0x000fe2000001ff00 */
[----:B------:R-:W-:Y:S01]  /*0040*/  MOV R45, RZ ;  /* 0x000000ff002d7202 */ /* 0x000fe20000000f00 */
[----:B------:R-:W1:Y:S01]  /*0050*/  S2R R3, SR_CTAID.Z ;  /* 0x0000000000037919 */ /* 0x000e620000002700 */
[----:B------:R-:W-:Y:S01]  /*0060*/  CS2R R30, SRZ ;  /* 0x00000000001e7805 */ /* 0x000fe2000001ff00 */
[----:B------:R-:W-:Y:S01]  /*0070*/  CS2R R36, SRZ ;  /* 0x0000000000247805 */ /* 0x000fe2000001ff00 */
[----:B------:R-:W-:Y:S01]  /*0080*/  MOV R39, RZ ;  /* 0x000000ff00277202 */ /* 0x000fe20000000f00 */
[----:B------:R-:W2:Y:S01]  /*0090*/  S2R R9, SR_TID.X ;  /* 0x0000000000097919 */ /* 0x000ea20000002100 */
[----:B------:R-:W-:Y:S01]  /*00a0*/  MOV R53, RZ ;  /* 0x000000ff00357202 */ /* 0x000fe20000000f00 */
[----:B------:R-:W-:-:S02]  /*00b0*/  ULDC.64 UR4, c[0x0][0x118] ;  /* 0x0000460000047ab9 */ /* 0x000fc40000000a00 */
[----:B------:R-:W3:Y:S04]  /*00c0*/  S2R R2, SR_TID.Y ;  /* 0x0000000000027919 */ /* 0x000ee80000002200 */
[----:B------:R-:W4:Y:S01]  /*00d0*/  S2R R4, SR_CTAID.Y ;  /* 0x0000000000047919 */ /* 0x000f220000002600 */
[C---:B0-----:R-:W-:Y:S02]  /*00e0*/  LOP3.LUT R6, R0.reuse, 0x1, RZ, 0xc0, !PT ;  /* 0x0000000100067812 */ /* 0x041fe400078ec0ff */
[----:B------:R-:W-:Y:S02]  /*00f0*/  SHF.R.S32.HI R5, RZ, 0x1, R0 ;  /* 0x00000001ff057819 */ /* 0x000fe40000011400 */
[----:B-1----:R-:W-:Y:S02]  /*0100*/  LEA R11, R3, R0, 0x4 ;  /* 0x00000000030b7211 */ /* 0x002fe400078e20ff */
[----:B------:R-:W-:Y:S01]  /*0110*/  SHF.L.U32 R43, R0, 0x5, RZ ;  /* 0x00000005002b7819 */ /* 0x000fe200000006ff */
[C---:B--2---:R-:W-:Y:S01]  /*0120*/  IMAD R7, R9.reuse, 0x60, RZ ;  /* 0x0000006009077824 */ /* 0x044fe200078e02ff */
[----:B------:R-:W-:Y:S01]  /*0130*/  LEA R51, R9, R9, 0x1 ;  /* 0x0000000909337211 */ /* 0x000fe200078e08ff */
[--C-:B------:R-:W-:Y:S01]  /*0140*/  IMAD R8, R6, 0xe, R9.reuse ;  /* 0x0000000e06087824 */ /* 0x100fe200078e0209 */
[----:B---3--:R-:W-:Y:S01]  /*0150*/  LEA R10, R11, R2, 0x1 ;  /* 0x000000020b0a7211 */ /* 0x008fe200078e08ff */
[----:B------:R-:W-:Y:S01]  /*0160*/  IMAD R9, R2, 0x7, R9 ;  /* 0x0000000702097824 */ /* 0x000fe200078e0209 */
[----:B------:R-:W-:Y:S01]  /*0170*/  LOP3.LUT R7, R7, 0xffffff00, RZ, 0xc0, !PT ;  /* 0xffffff0007077812 */ /* 0x000fe200078ec0ff */
[----:B------:R-:W-:Y:S01]  /*0180*/  IMAD R11, R5, 0xc4, R8 ;  /* 0x000000c4050b7824 */ /* 0x000fe200078e0208 */
[C---:B------:R-:W-:Y:S01]  /*0190*/  LOP3.LUT R6, R51.reuse, 0x7, RZ, 0xc0, !PT ;  /* 0x0000000733067812 */ /* 0x040fe200078ec0ff */
[----:B------:R-:W-:Y:S01]  /*01a0*/  IMAD R44, R0, 0xe, R9 ;  /* 0x0000000e002c7824 */ /* 0x000fe200078e0209 */
[----:B------:R-:W-:Y:S01]  /*01b0*/  SHF.L.U32 R10, R10, 0x9, RZ ;  /* 0x000000090a0a7819 */ /* 0x000fe200000006ff */
[----:B----4-:R-:W-:Y:S01]  /*01c0*/  IMAD R11, R4, 0x1c, R11 ;  /* 0x0000001c040b7824 */ /* 0x010fe200078e020b */
[----:B------:R-:W-:-:S02]  /*01d0*/  IADD3 R47, R51, 0x2, RZ ;  /* 0x00000002332f7810 */ /* 0x000fc40007ffe0ff */
[C---:B------:R-:W-:Y:S01]  /*01e0*/  IADD3 R49, R51.reuse, 0x1, RZ ;  /* 0x0000000133317810 */ /* 0x040fe20007ffe0ff */
[C---:B------:R-:W-:Y:S01]  /*01f0*/  IMAD R11, R2.reuse, 0x7, R11 ;  /* 0x00000007020b7824 */ /* 0x040fe200078e020b */
[----:B------:R-:W-:Y:S02]  /*0200*/  LEA.HI.SX32 R13, R51, R2, 0x1c ;  /* 0x00000002330d7211 */ /* 0x000fe400078fe2ff */
[----:B------:R-:W-:Y:S02]  /*0210*/  LEA R42, R2, R43, 0x4 ;  /* 0x0000002b022a7211 */ /* 0x000fe400078e20ff */
[----:B------:R-:W-:Y:S02]  /*0220*/  IADD3 R40, R6, R10, R7 ;  /* 0x0000000a06287210 */ /* 0x000fe40007ffe007 */
[----:B------:R-:W-:Y:S02]  /*0230*/  SHF.L.U32 R7, R47, 0x5, RZ ;  /* 0x000000052f077819 */ /* 0x000fe400000006ff */
[----:B------:R-:W-:Y:S01]  /*0240*/  SHF.L.U32 R5, R49, 0x5, RZ ;  /* 0x0000000531057819 */ /* 0x000fe200000006ff */
[----:B------:R-:W-:Y:S01]  /*0250*/  IMAD.WIDE R40, R40, R12, c[0x0][0x170] ;  /* 0x00005c0028287625 */ /* 0x000fe200078e020c */
[----:B------:R-:W-:-:S02]  /*0260*/  ISETP.GT.AND P0, PT, R13, 0x1, PT ;  /* 0x000000010d00780c */ /* 0x000fc40003f04270 */
[----:B------:R-:W-:Y:S02]  /*0270*/  IADD3 R42, R51, R42, RZ ;  /* 0x0000002a332a7210 */ /* 0x000fe40007ffe0ff */
[----:B------:R-:W-:Y:S02]  /*0280*/  LOP3.LUT R8, R47, 0x7, RZ, 0xc0, !PT ;  /* 0x000000072f087812 */ /* 0x000fe400078ec0ff */
[----:B------:R-:W-:Y:S02]  /*0290*/  LOP3.LUT R6, R49, 0x7, RZ, 0xc0, !PT ;  /* 0x0000000731067812 */ /* 0x000fe400078ec0ff */
[----:B------:R-:W-:Y:S02]  /*02a0*/  LOP3.LUT R7, R7, 0xffffff00, RZ, 0xc0, !PT ;  /* 0xffffff0007077812 */ /* 0x000fe400078ec0ff */
[----:B------:R-:W-:Y:S02]  /*02b0*/  LOP3.LUT R5, R5, 0xffffff00, RZ, 0xc0, !PT ;  /* 0xffffff0005057812 */ /* 0x000fe400078ec0ff */
[----:B------:R-:W-:-:S02]  /*02c0*/  ISETP.GT.OR P0, PT, R42, 0x1ff, P0 ;  /* 0x000001ff2a00780c */ /* 0x000fc40000704670 */
[-C--:B------:R-:W-:Y:S02]  /*02d0*/  IADD3 R7, R8, R10.reuse, R7 ;  /* 0x0000000a08077210 */ /* 0x080fe40007ffe007 */
[----:B------:R-:W-:Y:S02]  /*02e0*/  IADD3 R6, R6, R10, R5 ;  /* 0x0000000a06067210 */ /* 0x000fe40007ffe005 */
[----:B------:R-:W-:Y:S01]  /*02f0*/  LEA.HI.SX32 R13, R13, R0, 0x1f ;  /* 0x000000000d0d7211 */ /* 0x000fe200078ffaff */
[-C--:B------:R-:W-:Y:S01]  /*0300*/  IMAD.WIDE R34, R7, R12.reuse, c[0x0][0x170] ;  /* 0x00005c0007227625 */ /* 0x080fe200078e020c */
[----:B------:R-:W-:Y:S02]  /*0310*/  ISETP.GT.OR P0, PT, R51, 0xf, P0 ;  /* 0x0000000f3300780c */ /* 0x000fe40000704670 */
[----:B------:R-:W-:Y:S01]  /*0320*/  MOV R5, R41 ;  /* 0x0000002900057202 */ /* 0x000fe20000000f00 */
[----:B------:R-:W-:Y:S01]  /*0330*/  IMAD.WIDE R32, R6, R12, c[0x0][0x170] ;  /* 0x00005c0006207625 */ /* 0x000fe200078e020c */
[----:B------:R-:W-:-:S02]  /*0340*/  ISETP.GT.OR P0, PT, R13, 0xf, P0 ;  /* 0x0000000f0d00780c */ /* 0x000fc40000704670 */
[----:B------:R-:W-:Y:S01]  /*0350*/  SHF.L.U32 R41, R9, 0x1, RZ ;  /* 0x0000000109297819 */ /* 0x000fe200000006ff */
[----:B------:R-:W-:-:S04]  /*0360*/  IMAD.WIDE R6, R11, R12, c[0x0][0x168] ;  /* 0x00005a000b067625 */ /* 0x000fc800078e020c */
.L_x_47:
[-C--:B------:R-:W-:Y:S01]  /*0370*/  LEA.HI.SX32 R9, R49, R2.reuse, 0x1c ;  /* 0x0000000231097211 */ /* 0x080fe200078fe2ff */
[----:B------:R0:W2:Y:S01]  /*0380*/  LDG.E.CONSTANT R38, [R6.64] ;  /* 0x0000000406267981 */ /* 0x0000a2000c1e9900 */
[----:B------:R-:W-:-:S03]  /*0390*/  LEA.HI.SX32 R11, R47, R2, 0x1c ;  /* 0x000000022f0b7211 */ /* 0x000fc600078fe2ff */
[----:B------:R-:W-:Y:S01]  /*03a0*/  BAR.SYNC.DEFER_BLOCKING 0x0 ;  /* 0x0000000000007b1d */ /* 0x000fe20000010000 */
[----:B------:R-:W-:Y:S02]  /*03b0*/  ISETP.GT.AND P1, PT, R9, 0x1, PT ;  /* 0x000000010900780c */ /* 0x000fe40003f24270 */
[----:B------:R-:W-:Y:S02]  /*03c0*/  ISETP.GT.AND P2, PT, R11, 0x1, PT ;  /* 0x000000010b00780c */ /* 0x000fe40003f44270 */
[C---:B------:R-:W-:Y:S02]  /*03d0*/  ISETP.GT.OR P1, PT, R42.reuse, 0x1fe, P1 ;  /* 0x000001fe2a00780c */ /* 0x040fe40000f24670 */
[----:B------:R-:W-:Y:S02]  /*03e0*/  ISETP.GT.OR P2, PT, R42, 0x1fd, P2 ;  /* 0x000001fd2a00780c */ /* 0x000fe40001744670 */
[----:B------:R-:W-:Y:S02]  /*03f0*/  LEA.HI.SX32 R9, R9, R0, 0x1f ;  /* 0x0000000009097211 */ /* 0x000fe400078ffaff */
[----:B------:R-:W-:-:S02]  /*0400*/  ISETP.GT.OR P1, PT, R51, 0xe, P1 ;  /* 0x0000000e3300780c */ /* 0x000fc40000f24670 */
[----:B------:R-:W-:Y:S02]  /*0410*/  LEA.HI.SX32 R11, R11, R0, 0x1f ;  /* 0x000000000b0b7211 */ /* 0x000fe400078ffaff */
[----:B------:R-:W-:Y:S02]  /*0420*/  ISETP.GT.OR P2, PT, R51, 0xd, P2 ;  /* 0x0000000d3300780c */ /* 0x000fe40001744670 */
[----:B------:R-:W-:Y:S02]  /*0430*/  ISETP.GT.OR P1, PT, R9, 0xf, P1 ;  /* 0x0000000f0900780c */ /* 0x000fe40000f24670 */
[----:B------:R-:W-:Y:S02]  /*0440*/  ISETP.GT.OR P2, PT, R11, 0xf, P2 ;  /* 0x0000000f0b00780c */ /* 0x000fe40001744670 */
[----:B------:R-:W-:Y:S02]  /*0450*/  @!P0 MOV R8, R40 ;  /* 0x0000002800088202 */ /* 0x000fe40000000f00 */
[----:B------:R-:W-:-:S05]  /*0460*/  @!P0 MOV R9, R5 ;  /* 0x0000000500098202 */ /* 0x000fca0000000f00 */
[----:B------:R-:W3:Y:S04]  /*0470*/  @!P0 LDG.E.CONSTANT R46, [R8.64] ;  /* 0x00000004082e8981 */ /* 0x000ee8000c1e9900 */
[----:B------:R1:W4:Y:S04]  /*0480*/  @!P1 LDG.E.CONSTANT R48, [R32.64] ;  /* 0x0000000420309981 */ /* 0x000328000c1e9900 */
[----:B------:R-:W5:Y:S01]  /*0490*/  @!P2 LDG.E.CONSTANT R50, [R34.64] ;  /* 0x000000042232a981 */ /* 0x000f62000c1e9900 */
[----:B------:R-:W-:Y:S02]  /*04a0*/  IADD3 R45, R45, 0x1, RZ ;  /* 0x000000012d2d7810 */ /* 0x000fe40007ffe0ff */
[----:B------:R-:W-:-:S02]  /*04b0*/  IADD3 R40, P4, R40, 0x20, RZ ;  /* 0x0000002028287810 */ /* 0x000fc40007f9e0ff */
[----:B0-----:R-:W-:Y:S02]  /*04c0*/  IADD3 R6, P5, R6, 0x1880, RZ ;  /* 0x0000188006067810 */ /* 0x001fe40007fbe0ff */
[----:B-1----:R-:W-:Y:S02]  /*04d0*/  IADD3 R32, P3, R32, 0x20, RZ ;  /* 0x0000002020207810 */ /* 0x002fe40007f7e0ff */
[----:B------:R-:W-:Y:S02]  /*04e0*/  IADD3.X R5, RZ, R5, RZ, P4, !PT ;  /* 0x00000005ff057210 */ /* 0x000fe400027fe4ff */
[----:B------:R-:W-:Y:S02]  /*04f0*/  IADD3.X R7, RZ, R7, RZ, P5, !PT ;  /* 0x00000007ff077210 */ /* 0x000fe40002ffe4ff */
[----:B------:R-:W-:Y:S01]  /*0500*/  IADD3.X R33, RZ, R33, RZ, P3, !PT ;  /* 0x00000021ff217210 */ /* 0x000fe20001ffe4ff */
[----:B--2---:R-:W-:Y:S04]  /*0510*/  STS [R44.X4], R38 ;  /* 0x000000262c007388 */ /* 0x004fe80000004800 */
[----:B---3--:R-:W-:Y:S04]  /*0520*/  @!P0 STS [R42.X4+0x380], R46 ;  /* 0x0003802e2a008388 */ /* 0x008fe80000004800 */
[----:B----4-:R-:W-:Y:S04]  /*0530*/  @!P1 STS [R42.X4+0x384], R48 ;  /* 0x000384302a009388 */ /* 0x010fe80000004800 */
[----:B-----5:R-:W-:Y:S04]  /*0540*/  @!P2 STS [R42.X4+0x388], R50 ;  /* 0x000388322a00a388 */ /* 0x020fe80000004800 */
[----:B------:R-:W-:Y:S06]  /*0550*/  BAR.SYNC.DEFER_BLOCKING 0x0 ;  /* 0x0000000000007b1d */ /* 0x000fec0000010000 */
[----:B------:R-:W-:Y:S04]  /*0560*/  LDS.64 R24, [R41.X4] ;  /* 0x0000000029187984 */ /* 0x000fe80000004a00 */
[----:B------:R-:W0:Y:S04]  /*0570*/  LDS.128 R8, [R43+0x380] ;  /* 0x000380002b087984 */ /* 0x000e280000000c00 */
[----:B------:R-:W1:Y:S04]  /*0580*/  LDS.128 R12, [R43+0x580] ;  /* 0x000580002b0c7984 */ /* 0x000e680000000c00 */
[----:B------:R-:W2:Y:S04]  /*0590*/  LDS.64 R28, [R41.X4+0x70] ;  /* 0x00007000291c7984 */ /* 0x000ea80000004a00 */
[----:B------:R-:W3:Y:S04]  /*05a0*/  LDS.128 R16, [R43+0x780] ;  /* 0x000780002b107984 */ /* 0x000ee80000000c00 */
[----:B------:R-:W4:Y:S01]  /*05b0*/  LDS.128 R20, [R43+0x980] ;  /* 0x000980002b147984 */ /* 0x000f220000000c00 */
[----:B0-----:R-:W-:Y:S01]  /*05c0*/  FFMA R37, R24, R8, R37 ;  /* 0x0000000818257223 */ /* 0x001fe20000000025 */
[----:B------:R-:W-:Y:S01]  /*05d0*/  FFMA R46, R8, R25, R53 ;  /* 0x00000019082e7223 */ /* 0x000fe20000000035 */
[----:B-1----:R-:W-:-:S02]  /*05e0*/  FFMA R8, R24, R12, R39 ;  /* 0x0000000c18087223 */ /* 0x002fc40000000027 */
[----:B------:R-:W0:Y:S01]  /*05f0*/  LDS.64 R38, [R41.X4+0xe0] ;  /* 0x0000e00029267984 */ /* 0x000e220000004a00 */
[----:B------:R-:W-:Y:S01]  /*0600*/  FFMA R12, R12, R25, R36 ;  /* 0x000000190c0c7223 */ /* 0x000fe20000000024 */
[----:B--2---:R-:W-:Y:S02]  /*0610*/  FFMA R53, R28, R9, R37 ;  /* 0x000000091c357223 */ /* 0x004fe40000000025 */
[----:B------:R-:W1:Y:S01]  /*0620*/  LDS.64 R36, [R41.X4+0x150] ;  /* 0x0001500029247984 */ /* 0x000e620000004a00 */
[----:B------:R-:W-:Y:S01]  /*0630*/  FFMA R9, R9, R29, R46 ;  /* 0x0000001d09097223 */ /* 0x000fe2000000002e */
[----:B---3--:R-:W-:Y:S01]  /*0640*/  FFMA R30, R24, R16, R30 ;  /* 0x00000010181e7223 */ /* 0x008fe2000000001e */
[----:B------:R-:W-:Y:S01]  /*0650*/  FFMA R46, R16, R25, R31 ;  /* 0x00000019102e7223 */ /* 0x000fe2000000001f */
[C---:B------:R-:W-:Y:S01]  /*0660*/  FFMA R8, R28.reuse, R13, R8 ;  /* 0x0000000d1c087223 */ /* 0x040fe20000000008 */
[----:B------:R-:W-:Y:S01]  /*0670*/  FFMA R13, R13, R29, R12 ;  /* 0x0000001d0d0d7223 */ /* 0x000fe2000000000c */
[----:B------:R-:W-:Y:S01]  /*0680*/  FFMA R12, R28, R17, R30 ;  /* 0x000000111c0c7223 */ /* 0x000fe2000000001e */
[----:B------:R-:W-:Y:S01]  /*0690*/  FFMA R46, R17, R29, R46 ;  /* 0x0000001d112e7223 */ /* 0x000fe2000000002e */
[----:B----4-:R-:W-:Y:S01]  /*06a0*/  FFMA R31, R24, R20, R26 ;  /* 0x00000014181f7223 */ /* 0x010fe2000000001a */
[----:B------:R-:W-:Y:S01]  /*06b0*/  FFMA R30, R20, R25, R27 ;  /* 0x00000019141e7223 */ /* 0x000fe2000000001b */
[----:B------:R-:W-:Y:S04]  /*06c0*/  LDS.64 R16, [R41.X4+0x1c0] ;  /* 0x0001c00029107984 */ /* 0x000fe80000004a00 */
[----:B------:R-:W2:Y:S01]  /*06d0*/  LDS.128 R24, [R43+0x390] ;  /* 0x000390002b187984 */ /* 0x000ea20000000c00 */
[----:B------:R-:W-:Y:S01]  /*06e0*/  FFMA R20, R28, R21, R31 ;  /* 0x000000151c147223 */ /* 0x000fe2000000001f */
[----:B------:R-:W-:-:S02]  /*06f0*/  FFMA R21, R21, R29, R30 ;  /* 0x0000001d15157223 */ /* 0x000fc4000000001e */
[----:B------:R-:W3:Y:S01]  /*0700*/  LDS.128 R28, [R43+0x590] ;  /* 0x000590002b1c7984 */ /* 0x000ee20000000c00 */
[C---:B0-----:R-:W-:Y:S01]  /*0710*/  FFMA R53, R38.reuse, R10, R53 ;  /* 0x0000000a26357223 */ /* 0x041fe20000000035 */
[----:B------:R-:W-:Y:S01]  /*0720*/  FFMA R8, R38, R14, R8 ;  /* 0x0000000e26087223 */ /* 0x000fe20000000008 */
[-C--:B------:R-:W-:Y:S01]  /*0730*/  FFMA R10, R10, R39.reuse, R9 ;  /* 0x000000270a0a7223 */ /* 0x080fe20000000009 */
[C---:B------:R-:W-:Y:S01]  /*0740*/  FFMA R12, R38.reuse, R18, R12 ;  /* 0x00000012260c7223 */ /* 0x040fe2000000000c */
[----:B------:R-:W-:Y:S01]  /*0750*/  FFMA R20, R38, R22, R20 ;  /* 0x0000001626147223 */ /* 0x000fe20000000014 */
[-C--:B------:R-:W-:Y:S01]  /*0760*/  FFMA R14, R14, R39.reuse, R13 ;  /* 0x000000270e0e7223 */ /* 0x080fe2000000000d */
[-C--:B------:R-:W-:Y:S01]  /*0770*/  FFMA R46, R18, R39.reuse, R46 ;  /* 0x00000027122e7223 */ /* 0x080fe2000000002e */
[----:B------:R-:W-:Y:S01]  /*0780*/  FFMA R38, R22, R39, R21 ;  /* 0x0000002716267223 */ /* 0x000fe20000000015 */
[C---:B-1----:R-:W-:Y:S01]  /*0790*/  FFMA R18, R36.reuse, R11, R53 ;  /* 0x0000000b24127223 */ /* 0x042fe20000000035 */
[C---:B------:R-:W-:Y:S01]  /*07a0*/  FFMA R22, R36.reuse, R15, R8 ;  /* 0x0000000f24167223 */ /* 0x040fe20000000008 */
[C---:B------:R-:W-:Y:S01]  /*07b0*/  FFMA R39, R36.reuse, R19, R12 ;  /* 0x0000001324277223 */ /* 0x040fe2000000000c */
[----:B------:R-:W-:Y:S01]  /*07c0*/  FFMA R53, R36, R23, R20 ;  /* 0x0000001724357223 */ /* 0x000fe20000000014 */
[-C--:B------:R-:W-:Y:S01]  /*07d0*/  FFMA R48, R11, R37.reuse, R10 ;  /* 0x000000250b307223 */ /* 0x080fe2000000000a */
[-C--:B------:R-:W-:Y:S01]  /*07e0*/  FFMA R36, R15, R37.reuse, R14 ;  /* 0x000000250f247223 */ /* 0x080fe2000000000e */
[----:B------:R-:W0:Y:S04]  /*07f0*/  LDS.128 R8, [R43+0x790] ;  /* 0x000790002b087984 */ /* 0x000e280000000c00 */
[----:B------:R-:W1:Y:S01]  /*0800*/  LDS.128 R12, [R43+0x990] ;  /* 0x000990002b0c7984 */ /* 0x000e620000000c00 */
[-C--:B------:R-:W-:Y:S01]  /*0810*/  FFMA R46, R19, R37.reuse, R46 ;  /* 0x00000025132e7223 */ /* 0x080fe2000000002e */
[----:B------:R-:W-:-:S02]  /*0820*/  FFMA R37, R23, R37, R38 ;  /* 0x0000002517257223 */ /* 0x000fc40000000026 */
[----:B------:R-:W4:Y:S01]  /*0830*/  LDS.64 R20, [R41.X4+0x230] ;  /* 0x0002300029147984 */ /* 0x000f220000004a00 */
[----:B--2---:R-:W-:-:S03]  /*0840*/  FFMA R38, R16, R24, R18 ;  /* 0x0000001810267223 */ /* 0x004fc60000000012 */
[----:B------:R-:W2:Y:S01]  /*0850*/  LDS.64 R18, [R41.X4+0x2a0] ;  /* 0x0002a00029127984 */ /* 0x000ea20000004a00 */
[-C--:B------:R-:W-:Y:S01]  /*0860*/  FFMA R48, R24, R17.reuse, R48 ;  /* 0x0000001118307223 */ /* 0x080fe20000000030 */
[----:B---3--:R-:W-:Y:S02]  /*0870*/  FFMA R24, R16, R28, R22 ;  /* 0x0000001c10187223 */ /* 0x008fe40000000016 */
[----:B------:R-:W3:Y:S01]  /*0880*/  LDS.64 R22, [R41.X4+0x310] ;  /* 0x0003100029167984 */ /* 0x000ee20000004a00 */
[----:B------:R-:W-:Y:S01]  /*0890*/  ISETP.NE.AND P1, PT, R45, 0x20, PT ;  /* 0x000000202d00780c */ /* 0x000fe20003f25270 */
[----:B------:R-:W-:Y:S01]  /*08a0*/  FFMA R36, R28, R17, R36 ;  /* 0x000000111c247223 */ /* 0x000fe20000000024 */
[----:B------:R-:W-:-:S04]  /*08b0*/  IADD3 R34, P2, R34, 0x20, RZ ;  /* 0x0000002022227810 */ /* 0x000fc80007f5e0ff */
[----:B------:R-:W-:Y:S01]  /*08c0*/  IADD3.X R35, RZ, R35, RZ, P2, !PT ;  /* 0x00000023ff237210 */ /* 0x000fe200017fe4ff */
[----:B0-----:R-:W-:Y:S01]  /*08d0*/  FFMA R39, R16, R8, R39 ;  /* 0x0000000810277223 */ /* 0x001fe20000000027 */
[-C--:B------:R-:W-:Y:S01]  /*08e0*/  FFMA R46, R8, R17.reuse, R46 ;  /* 0x00000011082e7223 */ /* 0x080fe2000000002e */
[----:B-1----:R-:W-:Y:S01]  /*08f0*/  FFMA R16, R16, R12, R53 ;  /* 0x0000000c10107223 */ /* 0x002fe20000000035 */
[----:B------:R-:W-:Y:S01]  /*0900*/  FFMA R12, R12, R17, R37 ;  /* 0x000000110c0c7223 */ /* 0x000fe20000000025 */
[C---:B----4-:R-:W-:Y:S01]  /*0910*/  FFMA R38, R20.reuse, R25, R38 ;  /* 0x0000001914267223 */ /* 0x050fe20000000026 */
[C---:B------:R-:W-:Y:S01]  /*0920*/  FFMA R24, R20.reuse, R29, R24 ;  /* 0x0000001d14187223 */ /* 0x040fe20000000018 */
[C---:B------:R-:W-:Y:S01]  /*0930*/  FFMA R39, R20.reuse, R9, R39 ;  /* 0x0000000914277223 */ /* 0x040fe20000000027 */
[-C--:B------:R-:W-:Y:S01]  /*0940*/  FFMA R17, R9, R21.reuse, R46 ;  /* 0x0000001509117223 */ /* 0x080fe2000000002e */
[-C--:B------:R-:W-:Y:S01]  /*0950*/  FFMA R25, R25, R21.reuse, R48 ;  /* 0x0000001519197223 */ /* 0x080fe20000000030 */
[----:B------:R-:W-:Y:S01]  /*0960*/  FFMA R29, R29, R21, R36 ;  /* 0x000000151d1d7223 */ /* 0x000fe20000000024 */
[----:B------:R-:W-:Y:S01]  /*0970*/  FFMA R9, R20, R13, R16 ;  /* 0x0000000d14097223 */ /* 0x000fe20000000010 */
[----:B------:R-:W-:Y:S01]  /*0980*/  FFMA R13, R13, R21, R12 ;  /* 0x000000150d0d7223 */ /* 0x000fe2000000000c */
[C---:B--2---:R-:W-:Y:S01]  /*0990*/  FFMA R37, R18.reuse, R26, R38 ;  /* 0x0000001a12257223 */ /* 0x044fe20000000026 */
[C---:B------:R-:W-:Y:S01]  /*09a0*/  FFMA R24, R18.reuse, R30, R24 ;  /* 0x0000001e12187223 */ /* 0x040fe20000000018 */
[C---:B------:R-:W-:Y:S01]  /*09b0*/  FFMA R8, R18.reuse, R10, R39 ;  /* 0x0000000a12087223 */ /* 0x040fe20000000027 */
[----:B------:R-:W-:Y:S01]  /*09c0*/  FFMA R18, R18, R14, R9 ;  /* 0x0000000e12127223 */ /* 0x000fe20000000009 */
[-C--:B------:R-:W-:Y:S01]  /*09d0*/  FFMA R12, R26, R19.reuse, R25 ;  /* 0x000000131a0c7223 */ /* 0x080fe20000000019 */
[-C--:B------:R-:W-:Y:S01]  /*09e0*/  FFMA R36, R30, R19.reuse, R29 ;  /* 0x000000131e247223 */ /* 0x080fe2000000001d */
[-C--:B------:R-:W-:Y:S01]  /*09f0*/  FFMA R10, R10, R19.reuse, R17 ;  /* 0x000000130a0a7223 */ /* 0x080fe20000000011 */
[----:B------:R-:W-:Y:S01]  /*0a00*/  FFMA R14, R14, R19, R13 ;  /* 0x000000130e0e7223 */ /* 0x000fe2000000000d */
[C---:B---3--:R-:W-:Y:S01]  /*0a10*/  FFMA R37, R22.reuse, R27, R37 ;  /* 0x0000001b16257223 */ /* 0x048fe20000000025 */
[C---:B------:R-:W-:Y:S01]  /*0a20*/  FFMA R39, R22.reuse, R31, R24 ;  /* 0x0000001f16277223 */ /* 0x040fe20000000018 */
[-C--:B------:R-:W-:Y:S01]  /*0a30*/  FFMA R53, R27, R23.reuse, R12 ;  /* 0x000000171b357223 */ /* 0x080fe2000000000c */
[----:B------:R-:W-:Y:S01]  /*0a40*/  FFMA R36, R31, R23, R36 ;  /* 0x000000171f247223 */ /* 0x000fe20000000024 */
[C---:B------:R-:W-:Y:S01]  /*0a50*/  FFMA R30, R22.reuse, R11, R8 ;  /* 0x0000000b161e7223 */ /* 0x040fe20000000008 */
[----:B------:R-:W-:Y:S01]  /*0a60*/  FFMA R26, R22, R15, R18 ;  /* 0x0000000f161a7223 */ /* 0x000fe20000000012 */
[-C--:B------:R-:W-:Y:S01]  /*0a70*/  FFMA R31, R11, R23.reuse, R10 ;  /* 0x000000170b1f7223 */ /* 0x080fe2000000000a */
[----:B------:R-:W-:Y:S01]  /*0a80*/  FFMA R27, R15, R23, R14 ;  /* 0x000000170f1b7223 */ /* 0x000fe2000000000e */
[----:B------:R-:W-:Y:S05]  /*0a90*/  @P1 BRA `(.L_x_47) ;  /* 0xfffff8d000001947 */ /* 0x000fea000383ffff */
[----:B------:R-:W-:Y:S02]  /*0aa0*/  LEA R3, R3, R0, 0x6 ;  /* 0x0000000003037211 */ /* 0x000fe400078e30ff */
[----:B------:R-:W-:-:S03]  /*0ab0*/  MOV R16, 0x4 ;  /* 0x0000000400107802 */ /* 0x000fc60000000f00 */
[C---:B------:R-:W-:Y:S02]  /*0ac0*/  IMAD R4, R3.reuse, 0x7, R4 ;  /* 0x0000000703047824 */ /* 0x040fe400078e0204 */
[----:B------:R-:W-:-:S04]  /*0ad0*/  IMAD.WIDE R2, R3, R16, c[0x0][0x178] ;  /* 0x00005e0003027625 */ /* 0x000fc800078e0210 */
[----:B------:R-:W-:Y:S01]  /*0ae0*/  IMAD R41, R4, 0x1c, R41 ;  /* 0x0000001c04297824 */ /* 0x000fe200078e0229 */
[----:B------:R0:W2:Y:S03]  /*0af0*/  LDG.E.CONSTANT R0, [R2.64+0x40] ;  /* 0x0000400402007981 */ /* 0x0000a6000c1e9900 */
[CC--:B------:R-:W-:Y:S01]  /*0b00*/  IMAD.WIDE R4, R41.reuse, R16.reuse, c[0x0][0x180] ;  /* 0x0000600029047625 */ /* 0x0c0fe200078e0210 */
[----:B------:R0:W3:Y:S04]  /*0b10*/  LDG.E.CONSTANT R8, [R2.64] ;  /* 0x0000000402087981 */ /* 0x0000e8000c1e9900 */
[----:B------:R0:W4:Y:S04]  /*0b20*/  LDG.E.CONSTANT R6, [R2.64+0x80] ;  /* 0x0000800402067981 */ /* 0x000128000c1e9900 */
[----:B------:R-:W5:Y:S04]  /*0b30*/  LDG.E.CONSTANT R10, [R4.64] ;  /* 0x00000004040a7981 */ /* 0x000f68000c1e9900 */
[----:B------:R-:W5:Y:S04]  /*0b40*/  LDG.E.CONSTANT R12, [R4.64+0x3100] ;  /* 0x00310004040c7981 */ /* 0x000f68000c1e9900 */
[----:B------:R0:W5:Y:S04]  /*0b50*/  LDG.E.CONSTANT R7, [R2.64+0xc0] ;  /* 0x0000c00402077981 */ /* 0x000168000c1e9900 */
[----:B------:R1:W5:Y:S04]  /*0b60*/  LDG.E.CONSTANT R9, [R4.64+0x6200] ;  /* 0x0062000404097981 */ /* 0x000368000c1e9900 */
[----:B------:R1:W5:Y:S04]  /*0b70*/  LDG.E.CONSTANT R13, [R4.64+0x9300] ;  /* 0x00930004040d7981 */ /* 0x000368000c1e9900 */
[----:B------:R1:W5:Y:S04]  /*0b80*/  LDG.E.CONSTANT R15, [R4.64+0x4] ;  /* 0x00000404040f7981 */ /* 0x000368000c1e9900 */
[----:B------:R1:W5:Y:S04]  /*0b90*/  LDG.E.CONSTANT R17, [R4.64+0x3104] ;  /* 0x0031040404117981 */ /* 0x000368000c1e9900 */
[----:B------:R1:W5:Y:S04]  /*0ba0*/  LDG.E.CONSTANT R19, [R4.64+0x6204] ;  /* 0x0062040404137981 */ /* 0x000368000c1e9900 */
[----:B------:R1:W5:Y:S01]  /*0bb0*/  LDG.E.CONSTANT R14, [R4.64+0x9304] ;  /* 0x00930404040e7981 */ /* 0x000362000c1e9900 */
[----:B0-----:R-:W-:Y:S01]  /*0bc0*/  IMAD.WIDE R2, R41, R16, c[0x0][0x160] ;  /* 0x0000580029027625 */ /* 0x001fe200078e0210 */
[----:B--2---:R-:W-:Y:S01]  /*0bd0*/  FADD R39, R39, R0 ;  /* 0x0000000027277221 */ /* 0x004fe20000000000 */
[----:B---3--:R-:W-:Y:S01]  /*0be0*/  FADD R37, R37, R8 ;  /* 0x0000000825257221 */ /* 0x008fe20000000000 */
[----:B------:R-:W-:Y:S01]  /*0bf0*/  FADD R0, R36, R0 ;  /* 0x0000000024007221 */ /* 0x000fe20000000000 */
[----:B------:R-:W-:Y:S01]  /*0c00*/  FADD R8, R53, R8 ;  /* 0x0000000835087221 */ /* 0x000fe20000000000 */
[--C-:B----4-:R-:W-:Y:S01]  /*0c10*/  FADD R30, R30, R6.reuse ;  /* 0x000000061e1e7221 */ /* 0x110fe20000000000 */
[----:B------:R-:W-:Y:S01]  /*0c20*/  FADD R6, R31, R6 ;  /* 0x000000061f067221 */ /* 0x000fe20000000000 */
[----:B-----5:R-:W-:Y:S01]  /*0c30*/  FADD R10, R37, R10 ;  /* 0x0000000a250a7221 */ /* 0x020fe20000000000 */
[----:B------:R-:W-:Y:S01]  /*0c40*/  FADD R12, R39, R12 ;  /* 0x0000000c270c7221 */ /* 0x000fe20000000000 */
[--C-:B------:R-:W-:Y:S01]  /*0c50*/  FADD R26, R26, R7.reuse ;  /* 0x000000071a1a7221 */ /* 0x100fe20000000000 */
[----:B------:R-:W-:-:S02]  /*0c60*/  FADD R7, R27, R7 ;  /* 0x000000071b077221 */ /* 0x000fc40000000000 */
[----:B-1----:R-:W-:Y:S01]  /*0c70*/  FMNMX R5, RZ, R10, !PT ;  /* 0x0000000aff057209 */ /* 0x002fe20007800000 */
[----:B------:R-:W-:Y:S01]  /*0c80*/  FADD R30, R30, R9 ;  /* 0x000000091e1e7221 */ /* 0x000fe20000000000 */
[----:B------:R-:W-:Y:S01]  /*0c90*/  FMNMX R9, RZ, R12, !PT ;  /* 0x0000000cff097209 */ /* 0x000fe20007800000 */
        /* <DEDUP_REMOVED lines=8> */
[----:B------:R1:W-:Y:S01]  /*0d20*/  STG.E [R2.64+0x3100], R9 ;  /* 0x0031000902007986 */ /* 0x0003e2000c101904 */
[----:B------:R-:W-:-:S02]  /*0d30*/  FMNMX R7, RZ, R8, !PT ;  /* 0x00000008ff077209 */ /* 0x000fc40007800000 */
[----:B------:R-:W-:Y:S02]  /*0d40*/  FMNMX R15, RZ, R0, !PT ;  /* 0x00000000ff0f7209 */ /* 0x000fe40007800000 */
[----:B0-----:R-:W-:Y:S02]  /*0d50*/  FMNMX R5, RZ, R6, !PT ;  /* 0x00000006ff057209 */ /* 0x001fe40007800000 */
[----:B-1----:R-:W-:Y:S01]  /*0d60*/  FMNMX R9, RZ, R14, !PT ;  /* 0x0000000eff097209 */ /* 0x002fe20007800000 */
[----:B------:R-:W-:Y:S04]  /*0d70*/  STG.E [R2.64+0x6200], R11 ;  /* 0x0062000b02007986 */ /* 0x000fe8000c101904 */
[----:B------:R-:W-:Y:S04]  /*0d80*/  STG.E [R2.64+0x9300], R13 ;  /* 0x0093000d02007986 */ /* 0x000fe8000c101904 */
[----:B------:R-:W-:Y:S04]  /*0d90*/  STG.E [R2.64+0x4], R7 ;  /* 0x0000040702007986 */ /* 0x000fe8000c101904 */
[----:B------:R-:W-:Y:S04]  /*0da0*/  STG.E [R2.64+0x3104], R15 ;  /* 0x0031040f02007986 */ /* 0x000fe8000c101904 */
[----:B------:R-:W-:Y:S04]  /*0db0*/  STG.E [R2.64+0x6204], R5 ;  /* 0x0062040502007986 */ /* 0x000fe8000c101904 */
[----:B------:R-:W-:Y:S01]  /*0dc0*/  STG.E [R2.64+0x9304], R9 ;  /* 0x0093040902007986 */ /* 0x000fe2000c101904 */
[----:B------:R-:W-:Y:S05]  /*0dd0*/  EXIT ;  /* 0x000000000000794d */ /* 0x000fea0003800000 */
.L_x_48:
        /* <DEDUP_REMOVED lines=10> */
.L_x_125:


//--------------------- .text.tvmgen_default_fused_nn_batch_flatten_kernel --------------------------
	.section	.text.tvmgen_default_fused_nn_batch_flatten_kernel,"ax",@progbits
	.sectioninfo	@"SHI_REGISTERS=8"
	.align	128
        .global         tvmgen_default_fused_nn_batch_flatten_kernel
        .type           tvmgen_default_fused_nn_batch_flatten_kernel,@function
        .size           tvmgen_default_fused_nn_batch_flatten_kernel,(.L_x_126 - tvmgen_default_fused_nn_batch_flatten_kernel)
        .other          tvmgen_default_fused_nn_batch_flatten_kernel,@"STO_CUDA_ENTRY STV_DEFAULT"
tvmgen_default_fused_nn_batch_flatten_kernel:
.text.tvmgen_default_fused_nn_batch_flatten_kernel:
        /* <DEDUP_REMOVED lines=8> */
[----:B------:R-:W-:-:S05]  /*0080*/  IMAD.WIDE R4, R4, R5, c[0x0][0x168] ;  /* 0x00005a0004047625 */ /* 0x000fca00078e0205 */
[----:B--2---:R-:W-:Y:S01]  /*0090*/  STG.E [R4.64], R3 ;  /* 0x0000000304007986 */ /* 0x004fe2000c101904 */
[----:B------:R-:W-:Y:S05]  /*00a0*/  EXIT ;  /* 0x000000000000794d */ /* 0x000fea0003800000 */
.L_x_49:
        /* <DEDUP_REMOVED lines=13> */
.L_x_126:


//--------------------- .text.tvmgen_default_fused_nn_contrib_conv2d_winograd_without_weight_transform_add_nn_relu_3_kernel --------------------------
	.section	.text.tvmgen_default_fused_nn_contrib_conv2d_winograd_without_weight_transform_add_nn_relu_3_kernel,"ax",@progbits
	.sectioninfo	@"SHI_REGISTERS=28"
	.align	128
        .global         tvmgen_default_fused_nn_contrib_conv2d_winograd_without_weight_transform_add_nn_relu_3_kernel
        .type           tvmgen_default_fused_nn_contrib_conv2d_winograd_without_weight_transform_add_nn_relu_3_kernel,@function
        .size           tvmgen_default_fused_nn_contrib_conv2d_winograd_without_weight_transform_add_nn_relu_3_kernel,(.L_x_127 - tvmgen_default_fused_nn_contrib_conv2d_winograd_without_weight_transform_add_nn_relu_3_kernel)
        .other          tvmgen_default_fused_nn_contrib_conv2d_winograd_without_weight_transform_add_nn_relu_3_kernel,@"STO_CUDA_ENTRY STV_DEFAULT"
tvmgen_default_fused_nn_contrib_conv2d_winograd_without_weight_transform_add_nn_relu_3_kernel:
.text.tvmgen_default_fused_nn_contrib_conv2d_winograd_without_weight_transform_add_nn_relu_3_kernel:
[----:B------:R-:W-:Y:S02]  /*0000*/  MOV R1, c[0x0][0x28] ;  /* 0x00000a0000017a02 */ /* 0x000fe40000000f00 */
[----:B------:R-:W0:Y:S01]  /*0010*/  S2R R21, SR_TID.X ;  /* 0x0000000000157919 */ /* 0x000e220000002100 */
[----:B------:R-:W-:Y:S01]  /*0020*/  MOV R23, 0x4 ;  /* 0x0000000400177802 */ /* 0x000fe20000000f00 */
[----:B------:R-:W-:Y:S01]  /*0030*/  ULDC.64 UR4, c[0x0][0x118] ;  /* 0x0000460000047ab9 */ /* 0x000fe20000000a00 */
[----:B------:R-:W-:Y:S01]  /*0040*/  MOV R20, RZ ;  /* 0x000000ff00147202 */ /* 0x000fe20000000f00 */
[----:B------:R-:W1:Y:S01]  /*0050*/  S2R R22, SR_CTAID.X ;  /* 0x0000000000167919 */ /* 0x000e620000002500 */
[----:B------:R-:W-:Y:S01]  /*0060*/  CS2R R16, SRZ ;  /* 0x0000000000107805 */ /* 0x000fe2000001ff00 */
[----:B------:R-:W-:Y:S01]  /*0070*/  CS2R R18, SRZ ;  /* 0x0000000000127805 */ /* 0x000fe2000001ff00 */
[----:B0-----:R-:W-:Y:S02]  /*0080*/  SHF.R.S32.HI R0, RZ, 0x4, R21 ;  /* 0x00000004ff007819 */ /* 0x001fe40000011415 */
[----:B------:R-:W-:Y:S02]  /*0090*/  LOP3.LUT R5, R21, 0xc, RZ, 0xc0, !PT ;  /* 0x0000000c15057812 */ /* 0x000fe400078ec0ff */
[----:B-1----:R-:W-:-:S02]  /*00a0*/  LEA R4, R22, R0, 0x3 ;  /* 0x0000000016047211 */ /* 0x002fc400078e18ff */
[C---:B------:R-:W-:Y:S02]  /*00b0*/  SHF.L.U32 R0, R21.reuse, 0x1, RZ ;  /* 0x0000000115007819 */ /* 0x040fe400000006ff */
[C---:B------:R-:W-:Y:S01]  /*00c0*/  LOP3.LUT P2, RZ, R21.reuse, 0xc, RZ, 0xc0, !PT ;  /* 0x0000000c15ff7812 */ /* 0x040fe2000784c0ff */
[----:B------:R-:W-:Y:S01]  /*00d0*/  IMAD R4, R4, 0x31, RZ ;  /* 0x0000003104047824 */ /* 0x000fe200078e02ff */
[----:B------:R-:W-:Y:S02]  /*00e0*/  LOP3.LUT R3, R0, 0x6, RZ, 0xc0, !PT ;  /* 0x0000000600037812 */ /* 0x000fe400078ec0ff */
[----:B------:R-:W-:Y:S02]  /*00f0*/  SHF.R.U32.HI R0, RZ, 0x2, R5 ;  /* 0x00000002ff007819 */ /* 0x000fe40000011605 */
[----:B------:R-:W-:Y:S02]  /*0100*/  IADD3 R3, R4, -0x8, R3 ;  /* 0xfffffff804037810 */ /* 0x000fe40007ffe003 */
[----:B------:R-:W-:-:S02]  /*0110*/  LOP3.LUT P3, RZ, R21, 0x3, RZ, 0xc0, !PT ;  /* 0x0000000315ff7812 */ /* 0x000fc4000786c0ff */
[----:B------:R-:W-:Y:S01]  /*0120*/  LOP3.LUT R2, R21, 0x3, RZ, 0xc0, !PT ;  /* 0x0000000315027812 */ /* 0x000fe200078ec0ff */
[----:B------:R-:W-:Y:S01]  /*0130*/  IMAD R3, R0, 0xe, R3 ;  /* 0x0000000e00037824 */ /* 0x000fe200078e0203 */
[----:B------:R-:W-:Y:S02]  /*0140*/  PLOP3.LUT P1, PT, P2, P3, PT, 0x2a, 0x0 ;  /* 0x000000000000781c */ /* 0x000fe40001726572 */
[----:B------:R-:W-:Y:S02]  /*0150*/  IADD3 R2, R2, 0x1, RZ ;  /* 0x0000000102027810 */ /* 0x000fe40007ffe0ff */
[----:B------:R-:W-:Y:S02]  /*0160*/  IADD3 R3, R3, 0x8, RZ ;  /* 0x0000000803037810 */ /* 0x000fe40007ffe0ff */
[----:B------:R-:W-:Y:S02]  /*0170*/  ISETP.NE.AND P0, PT, R5, RZ, PT ;  /* 0x000000ff0500720c */ /* 0x000fe40003f05270 */
[----:B------:R-:W-:Y:S01]  /*0180*/  IADD3 R5, R0, 0x1, RZ ;  /* 0x0000000100057810 */ /* 0x000fe20007ffe0ff */
[----:B------:R-:W-:Y:S01]  /*0190*/  IMAD.WIDE R14, R3, R23, c[0x0][0x168] ;  /* 0x00005a00030e7625 */ /* 0x000fe200078e0217 */
[----:B------:R-:W-:-:S02]  /*01a0*/  ISETP.GT.U32.AND P5, PT, R2, 0x3, PT ;  /* 0x000000030200780c */ /* 0x000fc40003fa4070 */
[----:B------:R-:W-:Y:S02]  /*01b0*/  ISETP.LT.U32.AND P0, PT, R2, 0x4, P0 ;  /* 0x000000040200780c */ /* 0x000fe40000701070 */
[C---:B------:R-:W-:Y:S01]  /*01c0*/  ISETP.GT.U32.OR P6, PT, R5.reuse, 0x3, !P3 ;  /* 0x000000030500780c */ /* 0x040fe20005fc4470 */
[----:B------:R-:W2:Y:S01]  /*01d0*/  @!P1 LDG.E.CONSTANT R3, [R14.64+-0x20] ;  /* 0xffffe0040e039981 */ /* 0x000ea2000c1e9900 */
[----:B------:R-:W-:Y:S02]  /*01e0*/  MOV R0, RZ ;  /* 0x000000ff00007202 */ /* 0x000fe40000000f00 */
[----:B------:R-:W-:Y:S01]  /*01f0*/  LOP3.LUT P4, RZ, R5, 0x4, R2, 0xc8, !PT ;  /* 0x0000000405ff7812 */ /* 0x000fe2000788c802 */
[----:B------:R-:W3:Y:S01]  /*0200*/  @P3 LDG.E.CONSTANT R20, [R14.64+-0x4] ;  /* 0xfffffc040e143981 */ /* 0x000ee2000c1e9900 */
[----:B------:R-:W-:-:S03]  /*0210*/  CS2R R12, SRZ ;  /* 0x00000000000c7805 */ /* 0x000fc6000001ff00 */
[----:B------:R-:W4:Y:S01]  /*0220*/  @P2 LDG.E.CONSTANT R17, [R14.64+-0x1c] ;  /* 0xffffe4040e112981 */ /* 0x000f22000c1e9900 */
[----:B------:R-:W-:Y:S01]  /*0230*/  ISETP.GT.U32.AND P2, PT, R5, 0x3, PT ;  /* 0x000000030500780c */ /* 0x000fe20003f44070 */
[----:B------:R-:W-:Y:S02]  /*0240*/  CS2R R8, SRZ ;  /* 0x0000000000087805 */ /* 0x000fe4000001ff00 */
[----:B------:R-:W5:Y:S01]  /*0250*/  @!P5 LDG.E.CONSTANT R0, [R14.64+0x4] ;  /* 0x000004040e00d981 */ /* 0x000f62000c1e9900 */
[----:B------:R-:W-:-:S03]  /*0260*/  CS2R R10, SRZ ;  /* 0x00000000000a7805 */ /* 0x000fc6000001ff00 */
[----:B------:R-:W5:Y:S04]  /*0270*/  @P0 LDG.E.CONSTANT R19, [R14.64+-0x18] ;  /* 0xffffe8040e130981 */ /* 0x000f68000c1e9900 */
[----:B------:R-:W5:Y:S04]  /*0280*/  @!P6 LDG.E.CONSTANT R13, [R14.64+0x18] ;  /* 0x000018040e0de981 */ /* 0x000f68000c1e9900 */
[----:B------:R0:W5:Y:S01]  /*0290*/  @!P4 LDG.E.CONSTANT R9, [R14.64+0x20] ;  /* 0x000020040e09c981 */ /* 0x000162000c1e9900 */
[----:B------:R-:W-:-:S03]  /*02a0*/  MOV R5, RZ ;  /* 0x000000ff00057202 */ /* 0x000fc60000000f00 */
[----:B------:R0:W5:Y:S01]  /*02b0*/  @P0 LDG.E.CONSTANT R16, [R14.64+-0x14] ;  /* 0xffffec040e100981 */ /* 0x000162000c1e9900 */
[----:B------:R-:W-:-:S03]  /*02c0*/  CS2R R6, SRZ ;  /* 0x0000000000067805 */ /* 0x000fc6000001ff00 */
[----:B------:R0:W5:Y:S04]  /*02d0*/  @!P2 LDG.E.CONSTANT R11, [R14.64+0x1c] ;  /* 0x00001c040e0ba981 */ /* 0x000168000c1e9900 */
[----:B------:R0:W5:Y:S04]  /*02e0*/  LDG.E.CONSTANT R4, [R14.64] ;  /* 0x000000040e047981 */ /* 0x000168000c1e9900 */
[----:B------:R0:W5:Y:S04]  /*02f0*/  @!P6 LDG.E.CONSTANT R12, [R14.64+0x34] ;  /* 0x000034040e0ce981 */ /* 0x000168000c1e9900 */
[----:B------:R0:W5:Y:S04]  /*0300*/  @!P4 LDG.E.CONSTANT R5, [R14.64+0x24] ;  /* 0x000024040e05c981 */ /* 0x000168000c1e9900 */
[----:B------:R0:W5:Y:S04]  /*0310*/  @!P5 LDG.E.CONSTANT R7, [R14.64+0x8] ;  /* 0x000008040e07d981 */ /* 0x000168000c1e9900 */
[----:B------:R0:W5:Y:S04]  /*0320*/  @!P2 LDG.E.CONSTANT R6, [R14.64+0x38] ;  /* 0x000038040e06a981 */ /* 0x000168000c1e9900 */
[----:B------:R0:W5:Y:S04]  /*0330*/  @!P4 LDG.E.CONSTANT R10, [R14.64+0x3c] ;  /* 0x00003c040e0ac981 */ /* 0x000168000c1e9900 */
[----:B------:R0:W5:Y:S01]  /*0340*/  @!P4 LDG.E.CONSTANT R8, [R14.64+0x40] ;  /* 0x000040040e08c981 */ /* 0x000162000c1e9900 */
[----:B------:R-:W-:Y:S01]  /*0350*/  LEA R2, R22, R21, 0x7 ;  /* 0x0000001516027211 */ /* 0x000fe200078e38ff */
[----:B--2---:R-:W-:-:S04]  /*0360*/  @!P1 FADD R18, RZ, R3 ;  /* 0x00000003ff129221 */ /* 0x004fc80000000000 */
[----:B------:R-:W-:Y:S01]  /*0370*/  IMAD.WIDE R2, R2, R23, c[0x0][0x160] ;  /* 0x0000580002027625 */ /* 0x000fe200078e0217 */
[----:B---3--:R-:W-:Y:S01]  /*0380*/  FADD R23, RZ, -R20 ;  /* 0x80000014ff177221 */ /* 0x008fe20000000000 */
[--C-:B----4-:R-:W-:Y:S01]  /*0390*/  FADD R21, RZ, -R17.reuse ;  /* 0x80000011ff157221 */ /* 0x110fe20000000000 */
[----:B------:R-:W-:Y:S02]  /*03a0*/  FADD R22, RZ, R17 ;  /* 0x00000011ff167221 */ /* 0x000fe40000000000 */
[----:B-----5:R-:W-:Y:S01]  /*03b0*/  FADD R23, R23, R0 ;  /* 0x0000000017177221 */ /* 0x020fe20000000000 */
[----:B------:R-:W-:Y:S01]  /*03c0*/  FADD R17, RZ, R20 ;  /* 0x00000014ff117221 */ /* 0x000fe20000000000 */
[----:B------:R-:W-:Y:S01]  /*03d0*/  FADD R18, -R19, R18 ;  /* 0x0000001213127221 */ /* 0x000fe20000000100 */
[----:B------:R-:W-:Y:S01]  /*03e0*/  FADD R22, R22, R19 ;  /* 0x0000001316167221 */ /* 0x000fe20000000000 */
[----:B------:R-:W-:Y:S01]  /*03f0*/  FADD R20, R23, R13 ;  /* 0x0000000d17147221 */ /* 0x000fe20000000000 */
[----:B0-----:R-:W-:Y:S01]  /*0400*/  FADD R14, R21, R19 ;  /* 0x00000013150e7221 */ /* 0x001fe20000000000 */
[----:B------:R-:W-:-:S02]  /*0410*/  FADD R18, R18, -R13 ;  /* 0x8000000d12127221 */ /* 0x000fc40000000000 */
[--C-:B------:R-:W-:Y:S01]  /*0420*/  FADD R19, R20, -R9.reuse ;  /* 0x8000000914137221 */ /* 0x100fe20000000000 */
[----:B------:R-:W-:Y:S01]  /*0430*/  FADD R24, R17, -R0 ;  /* 0x8000000011187221 */ /* 0x000fe20000000000 */
[----:B------:R-:W-:Y:S01]  /*0440*/  FADD R15, R18, R9 ;  /* 0x00000009120f7221 */ /* 0x000fe20000000000 */
[----:B------:R-:W-:Y:S02]  /*0450*/  FADD R16, R21, R16 ;  /* 0x0000001015107221 */ /* 0x000fe40000000000 */
[----:B------:R0:W-:Y:S01]  /*0460*/  STG.E [R2.64+0x20000], R19 ;  /* 0x0200001302007986 */ /* 0x0001e2000c101904 */
[--C-:B------:R-:W-:Y:S01]  /*0470*/  FADD R22, R22, -R11.reuse ;  /* 0x8000000b16167221 */ /* 0x100fe20000000000 */
[--C-:B------:R-:W-:Y:S01]  /*0480*/  FADD R14, R14, R11.reuse ;  /* 0x0000000b0e0e7221 */ /* 0x100fe20000000000 */
[----:B------:R-:W-:Y:S01]  /*0490*/  FADD R16, R16, R11 ;  /* 0x0000000b10107221 */ /* 0x000fe20000000000 */
[--C-:B------:R-:W-:Y:S01]  /*04a0*/  FADD R21, RZ, -R4.reuse ;  /* 0x80000004ff157221 */ /* 0x100fe20000000000 */
[----:B------:R-:W-:Y:S01]  /*04b0*/  FADD R17, R22, -R9 ;  /* 0x8000000916117221 */ /* 0x000fe20000000000 */
[----:B------:R-:W-:Y:S01]  /*04c0*/  FADD R24, R24, R13 ;  /* 0x0000000d18187221 */ /* 0x000fe20000000000 */
[----:B0-----:R-:W-:Y:S01]  /*04d0*/  FADD R19, RZ, R4 ;  /* 0x00000004ff137221 */ /* 0x001fe20000000000 */
[----:B------:R0:W-:Y:S01]  /*04e0*/  STG.E [R2.64], R15 ;  /* 0x0000000f02007986 */ /* 0x0001e2000c101904 */
[----:B------:R-:W-:Y:S01]  /*04f0*/  FADD R13, R14, -R9 ;  /* 0x800000090e0d7221 */ /* 0x000fe20000000000 */
[----:B------:R-:W-:Y:S01]  /*0500*/  FADD R23, R23, R12 ;  /* 0x0000000c17177221 */ /* 0x000fe20000000000 */
[--C-:B------:R-:W-:Y:S01]  /*0510*/  FADD R4, R19, -R0.reuse ;  /* 0x8000000013047221 */ /* 0x100fe20000000000 */
[C-C-:B------:R-:W-:Y:S01]  /*0520*/  FADD R14, R21.reuse, R0.reuse ;  /* 0x00000000150e7221 */ /* 0x140fe20000000000 */
[C-C-:B------:R-:W-:Y:S01]  /*0530*/  FADD R12, R21.reuse, -R0.reuse ;  /* 0x80000000150c7221 */ /* 0x140fe20000000000 */
[----:B------:R1:W-:Y:S01]  /*0540*/  STG.E [R2.64+0x10000], R17 ;  /* 0x0100001102007986 */ /* 0x0003e2000c101904 */
[----:B------:R-:W-:Y:S01]  /*0550*/  FADD R18, R21, R7 ;  /* 0x0000000715127221 */ /* 0x000fe20000000000 */
[----:B0-----:R-:W-:Y:S01]  /*0560*/  FADD R15, R16, -R5 ;  /* 0x80000005100f7221 */ /* 0x001fe20000000000 */
[C---:B------:R-:W-:Y:S01]  /*0570*/  FADD R16, R19.reuse, R0 ;  /* 0x0000000013107221 */ /* 0x040fe20000000000 */
[----:B------:R-:W-:Y:S01]  /*0580*/  FADD R19, R19, -R7 ;  /* 0x8000000713137221 */ /* 0x000fe20000000000 */
[--C-:B------:R-:W-:Y:S01]  /*0590*/  FADD R0, R4, -R11.reuse ;  /* 0x8000000b04007221 */ /* 0x100fe20000000000 */
[--C-:B------:R-:W-:Y:S01]  /*05a0*/  FADD R14, R14, -R11.reuse ;  /* 0x8000000b0e0e7221 */ /* 0x100fe20000000000 */
[--C-:B------:R-:W-:Y:S01]  /*05b0*/  FADD R16, R16, R11.reuse ;  /* 0x0000000b10107221 */ /* 0x100fe20000000000 */
[--C-:B-1----:R-:W-:Y:S01]  /*05c0*/  FADD R17, R4, -R6.reuse ;  /* 0x8000000604117221 */ /* 0x102fe20000000000 */
[C-C-:B------:R-:W-:Y:S01]  /*05d0*/  FADD R4, R12.reuse, R11.reuse ;  /* 0x0000000b0c047221 */ /* 0x140fe20000000000 */
[--C-:B------:R-:W-:Y:S01]  /*05e0*/  FADD R21, R12, R6.reuse ;  /* 0x000000060c157221 */ /* 0x100fe20000000000 */
[C-C-:B------:R-:W-:Y:S01]  /*05f0*/  FADD R12, R19.reuse, -R11.reuse ;  /* 0x8000000b130c7221 */ /* 0x140fe20000000000 */
[----:B------:R-:W-:Y:S01]  /*0600*/  FADD R18, R18, -R11 ;  /* 0x8000000b12127221 */ /* 0x000fe20000000000 */
[----:B------:R-:W-:Y:S01]  /*0610*/  FADD R19, R19, -R6 ;  /* 0x8000000613137221 */ /* 0x000fe20000000000 */
[----:B------:R0:W-:Y:S01]  /*0620*/  STG.E [R2.64+0x8000], R13 ;  /* 0x0080000d02007986 */ /* 0x0001e2000c101904 */
[--C-:B------:R-:W-:Y:S01]  /*0630*/  FADD R25, R24, -R9.reuse ;  /* 0x8000000918197221 */ /* 0x100fe20000000000 */
[--C-:B------:R-:W-:Y:S01]  /*0640*/  FADD R7, R0, R9.reuse ;  /* 0x0000000900077221 */ /* 0x100fe20000000000 */
[--C-:B------:R-:W-:Y:S01]  /*0650*/  FADD R11, R4, R9.reuse ;  /* 0x00000009040b7221 */ /* 0x100fe20000000000 */
[----:B------:R1:W-:Y:S01]  /*0660*/  STG.E [R2.64+0x18000], R15 ;  /* 0x0180000f02007986 */ /* 0x0003e2000c101904 */
[--C-:B------:R-:W-:Y:S01]  /*0670*/  FADD R23, R23, -R10.reuse ;  /* 0x8000000a17177221 */ /* 0x100fe20000000000 */
[--C-:B------:R-:W-:Y:S01]  /*0680*/  FADD R17, R17, R10.reuse ;  /* 0x0000000a11117221 */ /* 0x100fe20000000000 */
[----:B------:R-:W-:Y:S01]  /*0690*/  FADD R21, R21, R10 ;  /* 0x0000000a15157221 */ /* 0x000fe20000000000 */
[----:B------:R-:W-:Y:S01]  /*06a0*/  FADD R19, R19, R8 ;  /* 0x0000000813137221 */ /* 0x000fe20000000000 */
[--C-:B0-----:R-:W-:Y:S01]  /*06b0*/  FADD R13, R14, R9.reuse ;  /* 0x000000090e0d7221 */ /* 0x101fe20000000000 */
[----:B-1----:R-:W-:Y:S01]  /*06c0*/  FADD R15, R16, R9 ;  /* 0x00000009100f7221 */ /* 0x002fe20000000000 */
        /* <DEDUP_REMOVED lines=14> */
.L_x_50:
        /* <DEDUP_REMOVED lines=13> */
.L_x_127:


//--------------------- .text.tvmgen_default_fused_nn_max_pool2d_kernel --------------------------
	.section	.text.tvmgen_default_fused_nn_max_pool2d_kernel,"ax",@progbits
	.sectioninfo	@"SHI_REGISTERS=20"
	.align	128
        .global         tvmgen_default_fused_nn_max_pool2d_kernel
        .type           tvmgen_default_fused_nn_max_pool2d_kernel,@function
        .size           tvmgen_default_fused_nn_max_pool2d_kernel,(.L_x_128 - tvmgen_default_fused_nn_max_pool2d_kernel)
        .other          tvmgen_default_fused_nn_max_pool2d_kernel,@"STO_CUDA_ENTRY STV_DEFAULT"
tvmgen_default_fused_nn_max_pool2d_kernel:
.text.tvmgen_default_fused_nn_max_pool2d_kernel:
[----:B------:R-:W-:Y:S02]  /*0000*/  IMAD.MOV.U32 R1, RZ, RZ, c[0x0][0x28] ;  /* 0x00000a00ff017624 */ /* 0x000fe400078e00ff */
[----:B------:R-:W0:Y:S01]  /*0010*/  S2R R2, SR_TID.X ;  /* 0x0000000000027919 */ /* 0x000e220000002100 */
[----:B------:R-:W-:Y:S01]  /*0020*/  IMAD.MOV.U32 R17, RZ, RZ, 0x4 ;  /* 0x00000004ff117424 */ /* 0x000fe200078e00ff */
[----:B------:R-:W-:Y:S02]  /*0030*/  ULDC.64 UR4, c[0x0][0x118] ;  /* 0x0000460000047ab9 */ /* 0x000fe40000000a00 */
[----:B------:R-:W1:Y:S01]  /*0040*/  S2R R15, SR_CTAID.X ;  /* 0x00000000000f7919 */ /* 0x000e620000002500 */
[--C-:B0-----:R-:W-:Y:S01]  /*0050*/  SHF.R.S32.HI R4, RZ, 0x3, R2.reuse ;  /* 0x00000003ff047819 */ /* 0x101fe20000011402 */
[C---:B-1----:R-:W-:Y:S02]  /*0060*/  IMAD R3, R15.reuse, 0x10, R2 ;  /* 0x000000100f037824 */ /* 0x042fe400078e0202 */
[----:B------:R-:W-:Y:S02]  /*0070*/  IMAD.MOV.U32 R2, RZ, RZ, RZ ;  /* 0x000000ffff027224 */ /* 0x000fe400078e00ff */
[----:B------:R-:W-:-:S02]  /*0080*/  IMAD R5, R15, 0x80, R4 ;  /* 0x000000800f057824 */ /* 0x000fc400078e0204 */
[----:B------:R-:W-:-:S04]  /*0090*/  IMAD.HI R2, R3, -0x6db6db6d, R2 ;  /* 0x9249249303027827 */ /* 0x000fc800078e0202 */
[----:B------:R-:W-:Y:S01]  /*00a0*/  IMAD.HI R0, R5, 0x5397829d, RZ ;  /* 0x5397829d05007827 */ /* 0x000fe200078e02ff */
[----:B------:R-:W-:-:S03]  /*00b0*/  SHF.R.U32.HI R9, RZ, 0x1f, R2 ;  /* 0x0000001fff097819 */ /* 0x000fc60000011602 */
[----:B------:R-:W-:Y:S01]  /*00c0*/  IMAD.MOV.U32 R4, RZ, RZ, RZ ;  /* 0x000000ffff047224 */ /* 0x000fe200078e00ff */
[----:B------:R-:W-:Y:S02]  /*00d0*/  SHF.R.U32.HI R7, RZ, 0x1f, R0 ;  /* 0x0000001fff077819 */ /* 0x000fe40000011600 */
[----:B------:R-:W-:Y:S01]  /*00e0*/  LEA.HI.SX32 R9, R2, R9, 0x1b ;  /* 0x0000000902097211 */ /* 0x000fe200078fdaff */
[----:B------:R-:W-:Y:S01]  /*00f0*/  IMAD.HI R4, R5, -0x6db6db6d, R4 ;  /* 0x9249249305047827 */ /* 0x000fe200078e0204 */
[----:B------:R-:W-:Y:S02]  /*0100*/  LEA.HI.SX32 R7, R0, R7, 0x19 ;  /* 0x0000000700077211 */ /* 0x000fe400078fcaff */
[----:B------:R-:W-:Y:S01]  /*0110*/  MOV R0, 0xff7ffffd ;  /* 0xff7ffffd00007802 */ /* 0x000fe20000000f00 */
[----:B------:R-:W-:Y:S01]  /*0120*/  IMAD R9, R9, -0x38, R3 ;  /* 0xffffffc809097824 */ /* 0x000fe200078e0203 */
[----:B------:R-:W-:Y:S01]  /*0130*/  SHF.R.U32.HI R11, RZ, 0x1f, R4 ;  /* 0x0000001fff0b7819 */ /* 0x000fe20000011604 */
[----:B------:R-:W-:-:S02]  /*0140*/  IMAD R7, R7, -0x188, R5 ;  /* 0xfffffe7807077824 */ /* 0x000fc400078e0205 */
[----:B------:R-:W-:Y:S01]  /*0150*/  IMAD.MOV.U32 R2, RZ, RZ, -0x800003 ;  /* 0xff7ffffdff027424 */ /* 0x000fe200078e00ff */
[----:B------:R-:W-:Y:S02]  /*0160*/  LEA.HI.SX32 R4, R4, R11, 0x1e ;  /* 0x0000000b04047211 */ /* 0x000fe400078ff2ff */
[C---:B------:R-:W-:Y:S02]  /*0170*/  ISETP.GE.AND P0, PT, R9.reuse, 0x1, PT ;  /* 0x000000010900780c */ /* 0x040fe40003f06270 */
[----:B------:R-:W-:Y:S01]  /*0180*/  ISETP.GT.AND P1, PT, R9, -0x1, PT ;  /* 0xffffffff0900780c */ /* 0x000fe20003f24270 */
[----:B------:R-:W-:Y:S01]  /*0190*/  IMAD R4, R4, 0x70, R9 ;  /* 0x0000007004047824 */ /* 0x000fe200078e0209 */
[C---:B------:R-:W-:Y:S02]  /*01a0*/  ISETP.LT.OR P0, PT, R7.reuse, 0x7, !P0 ;  /* 0x000000070700780c */ /* 0x040fe40004701670 */
[C---:B------:R-:W-:Y:S01]  /*01b0*/  ISETP.GT.AND P3, PT, R7.reuse, 0x6, P1 ;  /* 0x000000060700780c */ /* 0x040fe20000f64270 */
[----:B------:R-:W-:Y:S01]  /*01c0*/  IMAD.SHL.U32 R4, R4, 0x2, RZ ;  /* 0x0000000204047824 */ /* 0x000fe200078e00ff */
[----:B------:R-:W-:-:S03]  /*01d0*/  ISETP.GT.AND P2, PT, R7, -0x7, PT ;  /* 0xfffffff90700780c */ /* 0x000fc60003f44270 */
[----:B------:R-:W-:Y:S01]  /*01e0*/  IMAD.WIDE R4, R4, R17, c[0x0][0x160] ;  /* 0x0000580004047625 */ /* 0x000fe200078e0211 */
[----:B------:R-:W-:Y:S02]  /*01f0*/  ISETP.GT.AND P2, PT, R9, RZ, P2 ;  /* 0x000000ff0900720c */ /* 0x000fe40001744270 */
[----:B------:R-:W-:Y:S01]  /*0200*/  ISETP.GT.AND P1, PT, R7, -0x7, P1 ;  /* 0xfffffff90700780c */ /* 0x000fe20000f24270 */
[----:B------:R-:W-:Y:S02]  /*0210*/  IMAD.MOV.U32 R8, RZ, RZ, -0x800003 ;  /* 0xff7ffffdff087424 */ /* 0x000fe400078e00ff */
[----:B------:R-:W2:Y:S01]  /*0220*/  @!P0 LDG.E.CONSTANT R2, [R4.64+-0x1c4] ;  /* 0xfffe3c0404028981 */ /* 0x000ea2000c1e9900 */
[----:B------:R-:W-:-:S03]  /*0230*/  IMAD.MOV.U32 R6, RZ, RZ, -0x800003 ;  /* 0xff7ffffdff067424 */ /* 0x000fc600078e00ff */
[----:B------:R-:W3:Y:S01]  /*0240*/  @P3 LDG.E.CONSTANT R0, [R4.64+-0x1c0] ;  /* 0xfffe400404003981 */ /* 0x000ee2000c1e9900 */
[----:B------:R-:W-:-:S03]  /*0250*/  IMAD.MOV.U32 R10, RZ, RZ, -0x800003 ;  /* 0xff7ffffdff0a7424 */ /* 0x000fc600078e00ff */
[----:B------:R-:W4:Y:S01]  /*0260*/  @P3 LDG.E.CONSTANT R8, [R4.64+-0x1bc] ;  /* 0xfffe440404083981 */ /* 0x000f22000c1e9900 */
[----:B------:R-:W-:-:S03]  /*0270*/  IMAD.MOV.U32 R9, RZ, RZ, -0x800003 ;  /* 0xff7ffffdff097424 */ /* 0x000fc600078e00ff */
[----:B------:R-:W5:Y:S01]  /*0280*/  @P2 LDG.E.CONSTANT R6, [R4.64+-0x4] ;  /* 0xfffffc0404062981 */ /* 0x000f62000c1e9900 */
[----:B------:R-:W-:-:S03]  /*0290*/  MOV R12, 0xff7ffffd ;  /* 0xff7ffffd000c7802 */ /* 0x000fc60000000f00 */
[----:B------:R-:W5:Y:S01]  /*02a0*/  @P1 LDG.E.CONSTANT R10, [R4.64] ;  /* 0x00000004040a1981 */ /* 0x000f62000c1e9900 */
[----:B------:R-:W-:-:S03]  /*02b0*/  IMAD.MOV.U32 R11, RZ, RZ, -0x800003 ;  /* 0xff7ffffdff0b7424 */ /* 0x000fc600078e00ff */
[----:B------:R-:W5:Y:S01]  /*02c0*/  @P1 LDG.E.CONSTANT R9, [R4.64+0x4] ;  /* 0x0000040404091981 */ /* 0x000f62000c1e9900 */
[----:B------:R-:W-:-:S03]  /*02d0*/  IMAD.MOV.U32 R13, RZ, RZ, -0x800003 ;  /* 0xff7ffffdff0d7424 */ /* 0x000fc600078e00ff */
[----:B------:R-:W5:Y:S04]  /*02e0*/  @P2 LDG.E.CONSTANT R12, [R4.64+0x1bc] ;  /* 0x0001bc04040c2981 */ /* 0x000f68000c1e9900 */
[----:B------:R-:W5:Y:S04]  /*02f0*/  @P1 LDG.E.CONSTANT R11, [R4.64+0x1c0] ;  /* 0x0001c004040b1981 */ /* 0x000f68000c1e9900 */
[----:B------:R-:W5:Y:S01]  /*0300*/  @P1 LDG.E.CONSTANT R13, [R4.64+0x1c4] ;  /* 0x0001c404040d1981 */ /* 0x000f62000c1e9900 */
[----:B--2---:R-:W-:Y:S01]  /*0310*/  FMNMX R7, R2, -3.40282306073709652508e+38, !PT ;  /* 0xff7ffffd02077809 */ /* 0x004fe20007800000 */
[----:B------:R-:W-:-:S03]  /*0320*/  IMAD R2, R15, 0x3f0, R3 ;  /* 0x000003f00f027824 */ /* 0x000fc600078e0203 */
[----:B---3--:R-:W-:Y:S01]  /*0330*/  FMNMX R7, R7, R0, !PT ;  /* 0x0000000007077209 */ /* 0x008fe20007800000 */
[----:B------:R-:W-:-:S03]  /*0340*/  IMAD.WIDE R2, R2, R17, c[0x0][0x168] ;  /* 0x00005a0002027625 */ /* 0x000fc600078e0211 */
[----:B----4-:R-:W-:-:S04]  /*0350*/  FMNMX R7, R7, R8, !PT ;  /* 0x0000000807077209 */ /* 0x010fc80007800000 */
[----:B-----5:R-:W-:-:S04]  /*0360*/  FMNMX R7, R7, R6, !PT ;  /* 0x0000000607077209 */ /* 0x020fc80007800000 */
[----:B------:R-:W-:-:S04]  /*0370*/  FMNMX R10, R7, R10, !PT ;  /* 0x0000000a070a7209 */ /* 0x000fc80007800000 */
[----:B------:R-:W-:-:S04]  /*0380*/  FMNMX R9, R10, R9, !PT ;  /* 0x000000090a097209 */ /* 0x000fc80007800000 */
[----:B------:R-:W-:-:S04]  /*0390*/  FMNMX R12, R9, R12, !PT ;  /* 0x0000000c090c7209 */ /* 0x000fc80007800000 */
[----:B------:R-:W-:-:S04]  /*03a0*/  FMNMX R12, R12, R11, !PT ;  /* 0x0000000b0c0c7209 */ /* 0x000fc80007800000 */
[----:B------:R-:W-:-:S05]  /*03b0*/  FMNMX R13, R12, R13, !PT ;  /* 0x0000000d0c0d7209 */ /* 0x000fca0007800000 */
[----:B------:R-:W-:Y:S01]  /*03c0*/  STG.E [R2.64], R13 ;  /* 0x0000000d02007986 */ /* 0x000fe2000c101904 */
[----:B------:R-:W-:Y:S05]  /*03d0*/  EXIT ;  /* 0x000000000000794d */ /* 0x000fea0003800000 */
.L_x_51:
        /* <DEDUP_REMOVED lines=10> */
.L_x_128:


//--------------------- .text.tvmgen_default_fused_nn_conv2d_add_3_kernel --------------------------
	.section	.text.tvmgen_default_fused_nn_conv2d_add_3_kernel,"ax",@progbits
	.sectionflags	@"SHF_BARRIERS=1"
	.sectioninfo	@"SHI_REGISTERS=40"
	.align	128
        .global         tvmgen_default_fused_nn_conv2d_add_3_kernel
        .type           tvmgen_default_fused_nn_conv2d_add_3_kernel,@function
        .size           tvmgen_default_fused_nn_conv2d_add_3_kernel,(.L_x_129 - tvmgen_default_fused_nn_conv2d_add_3_kernel)
        .other          tvmgen_default_fused_nn_conv2d_add_3_kernel,@"STO_CUDA_ENTRY STV_DEFAULT"
tvmgen_default_fused_nn_conv2d_add_3_kernel:
.text.tvmgen_default_fused_nn_conv2d_add_3_kernel:
[----:B------:R-:W-:Y:S02]  /*0000*/  MOV R1, c[0x0][0x28] ;  /* 0x00000a0000017a02 */ /* 0x000fe40000000f00 */
[----:B------:R-:W0:Y:S01]  /*0010*/  S2R R35, SR_TID.X ;  /* 0x0000000000237919 */ /* 0x000e220000002100 */
[----:B------:R-:W-:Y:S01]  /*0020*/  CS2R R16, SRZ ;  /* 0x0000000000107805 */ /* 0x000fe2000001ff00 */
[----:B------:R-:W-:Y:S01]  /*0030*/  MOV R20, RZ ;  /* 0x000000ff00147202 */ /* 0x000fe20000000f00 */
[----:B------:R-:W-:Y:S01]  /*0040*/  IMAD.MOV.U32 R31, RZ, RZ, RZ ;  /* 0x000000ffff1f7224 */ /* 0x000fe200078e00ff */
[----:B------:R-:W1:Y:S01]  /*0050*/  S2R R32, SR_TID.Z ;  /* 0x0000000000207919 */ /* 0x000e620000002300 */
[----:B------:R-:W-:-:S03]  /*0060*/  ULDC.64 UR4, c[0x0][0x118] ;  /* 0x0000460000047ab9 */ /* 0x000fc60000000a00 */
[----:B------:R-:W2:Y:S04]  /*0070*/  S2R R37, SR_CTAID.Z ;  /* 0x0000000000257919 */ /* 0x000ea80000002700 */
[----:B------:R-:W3:Y:S01]  /*0080*/  S2R R14, SR_CTAID.Y ;  /* 0x00000000000e7919 */ /* 0x000ee20000002600 */
[C---:B0-----:R-:W-:Y:S01]  /*0090*/  IMAD R2, R35.reuse, 0x280, RZ ;  /* 0x0000028023027824 */ /* 0x041fe200078e02ff */
[C---:B------:R-:W-:Y:S01]  /*00a0*/  ISETP.GE.AND P0, PT, R35.reuse, 0x6, PT ;  /* 0x000000062300780c */ /* 0x040fe20003f06270 */
[C---:B------:R-:W-:Y:S01]  /*00b0*/  IMAD R9, R35.reuse, 0x5, RZ ;  /* 0x0000000523097824 */ /* 0x040fe200078e02ff */
[----:B-1----:R-:W-:Y:S02]  /*00c0*/  LEA.HI.SX32 R4, R35, R32, 0x1e ;  /* 0x0000002023047211 */ /* 0x002fe400078ff2ff */
[----:B------:R-:W-:-:S02]  /*00d0*/  LOP3.LUT R3, R2, 0xfffffc00, RZ, 0xc0, !PT ;  /* 0xfffffc0002037812 */ /* 0x000fc400078ec0ff */
[----:B--2---:R-:W-:Y:S02]  /*00e0*/  LEA R0, R37, R32, 0x5 ;  /* 0x0000002025007211 */ /* 0x004fe400078e28ff */
[C---:B------:R-:W-:Y:S02]  /*00f0*/  LOP3.LUT R2, R9.reuse, 0x7, RZ, 0xc0, !PT ;  /* 0x0000000709027812 */ /* 0x040fe400078ec0ff */
[C---:B------:R-:W-:Y:S01]  /*0100*/  IADD3 R7, R9.reuse, 0x2, RZ ;  /* 0x0000000209077810 */ /* 0x040fe20007ffe0ff */
[----:B------:R-:W-:Y:S01]  /*0110*/  IMAD.SHL.U32 R0, R0, 0x1000, RZ ;  /* 0x0000100000007824 */ /* 0x000fe200078e00ff */
[C---:B------:R-:W-:Y:S02]  /*0120*/  IADD3 R11, R9.reuse, 0x3, RZ ;  /* 0x00000003090b7810 */ /* 0x040fe40007ffe0ff */
[----:B------:R-:W-:Y:S02]  /*0130*/  IADD3 R13, R9, 0x4, RZ ;  /* 0x00000004090d7810 */ /* 0x000fe40007ffe0ff */
[----:B------:R-:W-:-:S02]  /*0140*/  IADD3 R29, R2, R0, R3 ;  /* 0x00000000021d7210 */ /* 0x000fc40007ffe003 */
[----:B------:R-:W-:Y:S02]  /*0150*/  LEA R36, R32, R35, 0x2 ;  /* 0x0000002320247211 */ /* 0x000fe400078e10ff */
[----:B------:R-:W-:Y:S02]  /*0160*/  IADD3 R3, R9, 0x1, RZ ;  /* 0x0000000109037810 */ /* 0x000fe40007ffe0ff */
[-C--:B------:R-:W-:Y:S01]  /*0170*/  LEA.HI.SX32 R5, R7, R32.reuse, 0x1b ;  /* 0x0000002007057211 */ /* 0x080fe200078fdaff */
[----:B------:R-:W-:Y:S01]  /*0180*/  IMAD.HI R2, R36, 0x4ec4ec4f, RZ ;  /* 0x4ec4ec4f24027827 */ /* 0x000fe200078e02ff */
[-C--:B------:R-:W-:Y:S02]  /*0190*/  LEA.HI.SX32 R8, R11, R32.reuse, 0x1b ;  /* 0x000000200b087211 */ /* 0x080fe400078fdaff */
[----:B------:R-:W-:Y:S02]  /*01a0*/  ISETP.GE.AND P1, PT, R4, 0x1a, PT ;  /* 0x0000001a0400780c */ /* 0x000fe40003f26270 */
[----:B------:R-:W-:-:S02]  /*01b0*/  LEA.HI.SX32 R10, R13, R32, 0x1b ;  /* 0x000000200d0a7211 */ /* 0x000fc400078fdaff */
[----:B------:R-:W-:Y:S02]  /*01c0*/  SHF.L.U32 R4, R3, 0x7, RZ ;  /* 0x0000000703047819 */ /* 0x000fe400000006ff */
[----:B------:R-:W-:Y:S02]  /*01d0*/  ISETP.LT.AND P2, PT, R5, 0x20, !P0 ;  /* 0x000000200500780c */ /* 0x000fe40004741270 */
[----:B------:R-:W-:Y:S01]  /*01e0*/  ISETP.LT.AND P3, PT, R8, 0x20, !P0 ;  /* 0x000000200800780c */ /* 0x000fe20004761270 */
[----:B------:R-:W-:Y:S01]  /*01f0*/  IMAD.SHL.U32 R8, R11, 0x80, RZ ;  /* 0x000000800b087824 */ /* 0x000fe200078e00ff */
[----:B------:R-:W-:Y:S02]  /*0200*/  ISETP.LT.AND P0, PT, R10, 0x20, !P0 ;  /* 0x000000200a00780c */ /* 0x000fe40004701270 */
[----:B------:R-:W-:Y:S02]  /*0210*/  LOP3.LUT R6, R3, 0x7, RZ, 0xc0, !PT ;  /* 0x0000000703067812 */ /* 0x000fe400078ec0ff */
[----:B------:R-:W-:-:S02]  /*0220*/  LOP3.LUT R5, R4, 0xfffffc00, RZ, 0xc0, !PT ;  /* 0xfffffc0004057812 */ /* 0x000fc400078ec0ff */
[----:B------:R-:W-:Y:S02]  /*0230*/  SHF.L.U32 R10, R13, 0x7, RZ ;  /* 0x000000070d0a7819 */ /* 0x000fe400000006ff */
[----:B------:R-:W-:Y:S02]  /*0240*/  SHF.R.U32.HI R3, RZ, 0x1f, R2 ;  /* 0x0000001fff037819 */ /* 0x000fe40000011602 */
[----:B------:R-:W-:Y:S02]  /*0250*/  SHF.L.U32 R4, R7, 0x7, RZ ;  /* 0x0000000707047819 */ /* 0x000fe400000006ff */
[----:B------:R-:W-:Y:S02]  /*0260*/  LOP3.LUT R12, R13, 0x7, RZ, 0xc0, !PT ;  /* 0x000000070d0c7812 */ /* 0x000fe400078ec0ff */
[----:B------:R-:W-:Y:S02]  /*0270*/  IADD3 R5, R6, R0, R5 ;  /* 0x0000000006057210 */ /* 0x000fe40007ffe005 */
[----:B------:R-:W-:-:S02]  /*0280*/  LOP3.LUT R13, R10, 0xfffffc00, RZ, 0xc0, !PT ;  /* 0xfffffc000a0d7812 */ /* 0x000fc400078ec0ff */
[----:B------:R-:W-:Y:S02]  /*0290*/  LOP3.LUT R6, R7, 0x7, RZ, 0xc0, !PT ;  /* 0x0000000707067812 */ /* 0x000fe400078ec0ff */
[----:B------:R-:W-:Y:S02]  /*02a0*/  LOP3.LUT R10, R11, 0x7, RZ, 0xc0, !PT ;  /* 0x000000070b0a7812 */ /* 0x000fe400078ec0ff */
[----:B------:R-:W-:Y:S01]  /*02b0*/  LEA.HI.SX32 R3, R2, R3, 0x1e ;  /* 0x0000000302037211 */ /* 0x000fe200078ff2ff */
[----:B------:R-:W-:Y:S01]  /*02c0*/  IMAD.MOV.U32 R2, RZ, RZ, 0x4 ;  /* 0x00000004ff027424 */ /* 0x000fe200078e00ff */
[----:B------:R-:W-:Y:S02]  /*02d0*/  LOP3.LUT R7, R4, 0xfffffc00, RZ, 0xc0, !PT ;  /* 0xfffffc0004077812 */ /* 0x000fe400078ec0ff */
[----:B------:R-:W-:Y:S01]  /*02e0*/  LOP3.LUT R11, R8, 0xfffffc00, RZ, 0xc0, !PT ;  /* 0xfffffc00080b7812 */ /* 0x000fe200078ec0ff */
[----:B------:R-:W-:Y:S01]  /*02f0*/  IMAD.WIDE R28, R29, R2, c[0x0][0x170] ;  /* 0x00005c001d1c7625 */ /* 0x000fe200078e0202 */
[----:B------:R-:W-:-:S02]  /*0300*/  IADD3 R13, R12, R0, R13 ;  /* 0x000000000c0d7210 */ /* 0x000fc40007ffe00d */
[----:B------:R-:W-:Y:S01]  /*0310*/  IADD3 R27, R6, R0, R7 ;  /* 0x00000000061b7210 */ /* 0x000fe20007ffe007 */
[----:B------:R-:W-:Y:S01]  /*0320*/  IMAD.WIDE R4, R5, R2, c[0x0][0x170] ;  /* 0x00005c0005047625 */ /* 0x000fe200078e0202 */
[----:B------:R-:W-:Y:S02]  /*0330*/  IADD3 R11, R10, R0, R11 ;  /* 0x000000000a0b7210 */ /* 0x000fe40007ffe00b */
[----:B------:R-:W-:Y:S01]  /*0340*/  MOV R30, R28 ;  /* 0x0000001c001e7202 */ /* 0x000fe20000000f00 */
[----:B------:R-:W-:Y:S01]  /*0350*/  IMAD R0, R3, -0xd, R36 ;  /* 0xfffffff303007824 */ /* 0x000fe200078e0224 */
[----:B------:R-:W-:Y:S01]  /*0360*/  MOV R28, R4 ;  /* 0x00000004001c7202 */ /* 0x000fe20000000f00 */
[-C--:B------:R-:W-:Y:S01]  /*0370*/  IMAD.WIDE R6, R13, R2.reuse, c[0x0][0x170] ;  /* 0x00005c000d067625 */ /* 0x080fe200078e0202 */
[----:B------:R-:W-:Y:S02]  /*0380*/  ISETP.LT.AND P1, PT, R35, 0x4, !P1 ;  /* 0x000000042300780c */ /* 0x000fe40004f21270 */
[----:B------:R-:W-:Y:S01]  /*0390*/  MOV R4, RZ ;  /* 0x000000ff00047202 */ /* 0x000fe20000000f00 */
[----:B------:R-:W-:Y:S01]  /*03a0*/  IMAD R3, R3, 0xc4, R0 ;  /* 0x000000c403037824 */ /* 0x000fe200078e0200 */
[----:B------:R-:W-:Y:S01]  /*03b0*/  MOV R0, R7 ;  /* 0x0000000700007202 */ /* 0x000fe20000000f00 */
[----:B------:R-:W-:-:S04]  /*03c0*/  IMAD.WIDE R24, R11, R2, c[0x0][0x170] ;  /* 0x00005c000b187625 */ /* 0x000fc800078e0202 */
[----:B------:R-:W-:-:S04]  /*03d0*/  IMAD.WIDE R26, R27, R2, c[0x0][0x170] ;  /* 0x00005c001b1a7625 */ /* 0x000fc800078e0202 */
[----:B---3--:R-:W-:Y:S02]  /*03e0*/  IMAD R3, R14, 0x1c, R3 ;  /* 0x0000001c0e037824 */ /* 0x008fe400078e0203 */
[----:B------:R-:W-:Y:S01]  /*03f0*/  IMAD.MOV.U32 R7, RZ, RZ, R25 ;  /* 0x000000ffff077224 */ /* 0x000fe200078e0019 */
[----:B------:R-:W-:Y:S01]  /*0400*/  MOV R25, R27 ;  /* 0x0000001b00197202 */ /* 0x000fe20000000f00 */
[----:B------:R-:W-:Y:S01]  /*0410*/  IMAD.MOV.U32 R27, RZ, RZ, R5 ;  /* 0x000000ffff1b7224 */ /* 0x000fe200078e0005 */
[C---:B------:R-:W-:Y:S01]  /*0420*/  LEA R5, R32.reuse, R9, 0x5 ;  /* 0x0000000920057211 */ /* 0x040fe200078e28ff */
[----:B------:R-:W-:Y:S01]  /*0430*/  IMAD.WIDE R2, R3, R2, c[0x0][0x168] ;  /* 0x00005a0003027625 */ /* 0x000fe200078e0202 */
[----:B------:R-:W-:-:S03]  /*0440*/  SHF.L.U32 R32, R32, 0x5, RZ ;  /* 0x0000000520207819 */ /* 0x000fc600000006ff */
.L_x_52:
[----:B------:R-:W-:Y:S01]  /*0450*/  IMAD.MOV.U32 R8, RZ, RZ, R30 ;  /* 0x000000ffff087224 */ /* 0x000fe200078e001e */
[----:B------:R-:W-:Y:S01]  /*0460*/  MOV R9, R29 ;  /* 0x0000001d00097202 */ /* 0x000fe20000000f00 */
[----:B------:R-:W-:Y:S01]  /*0470*/  IMAD.MOV.U32 R11, RZ, RZ, R27 ;  /* 0x000000ffff0b7224 */ /* 0x000fe200078e001b */
[----:B------:R-:W-:Y:S01]  /*0480*/  MOV R10, R28 ;  /* 0x0000001c000a7202 */ /* 0x000fe20000000f00 */
[----:B------:R0:W2:Y:S04]  /*0490*/  @P1 LDG.E.CONSTANT R19, [R2.64] ;  /* 0x0000000402131981 */ /* 0x0000a8000c1e9900 */
[----:B------:R1:W3:Y:S04]  /*04a0*/  LDG.E.CONSTANT R18, [R8.64] ;  /* 0x0000000408127981 */ /* 0x0002e8000c1e9900 */
[----:B------:R-:W4:Y:S04]  /*04b0*/  LDG.E.CONSTANT R22, [R10.64] ;  /* 0x000000040a167981 */ /* 0x000f28000c1e9900 */
[----:B------:R-:W-:Y:S01]  /*04c0*/  BAR.SYNC.DEFER_BLOCKING 0x0 ;  /* 0x0000000000007b1d */ /* 0x000fe20000010000 */
[----:B-1----:R-:W-:-:S02]  /*04d0*/  @P2 MOV R8, R26 ;  /* 0x0000001a00082202 */ /* 0x002fc40000000f00 */
[----:B------:R-:W-:-:S05]  /*04e0*/  @P2 MOV R9, R25 ;  /* 0x0000001900092202 */ /* 0x000fca0000000f00 */
[----:B------:R1:W5:Y:S02]  /*04f0*/  @P2 LDG.E.CONSTANT R21, [R8.64] ;  /* 0x0000000408152981 */ /* 0x000364000c1e9900 */
[----:B-1----:R-:W-:Y:S01]  /*0500*/  @P3 IMAD.MOV.U32 R8, RZ, RZ, R24 ;  /* 0x000000ffff083224 */ /* 0x002fe200078e0018 */
[----:B------:R-:W-:-:S05]  /*0510*/  @P3 MOV R9, R7 ;  /* 0x0000000700093202 */ /* 0x000fca0000000f00 */
[----:B------:R1:W5:Y:S02]  /*0520*/  @P3 LDG.E.CONSTANT R23, [R8.64] ;  /* 0x0000000408173981 */ /* 0x000364000c1e9900 */
[----:B-1----:R-:W-:Y:S01]  /*0530*/  @P0 MOV R8, R6 ;  /* 0x0000000600080202 */ /* 0x002fe20000000f00 */
[----:B------:R-:W-:-:S05]  /*0540*/  @P0 IMAD.MOV.U32 R9, RZ, RZ, R0 ;  /* 0x000000ffff090224 */ /* 0x000fca00078e0000 */
[----:B------:R-:W5:Y:S01]  /*0550*/  @P0 LDG.E.CONSTANT R14, [R8.64] ;  /* 0x00000004080e0981 */ /* 0x000f62000c1e9900 */
[----:B------:R-:W-:Y:S02]  /*0560*/  IADD3 R30, P6, R30, 0x20, RZ ;  /* 0x000000201e1e7810 */ /* 0x000fe40007fde0ff */
[----:B------:R-:W-:Y:S02]  /*0570*/  IADD3 R4, R4, 0x1, RZ ;  /* 0x0000000104047810 */ /* 0x000fe40007ffe0ff */
[----:B------:R-:W-:Y:S02]  /*0580*/  IADD3.X R29, RZ, R29, RZ, P6, !PT ;  /* 0x0000001dff1d7210 */ /* 0x000fe400037fe4ff */
[----:B0-----:R-:W-:Y:S02]  /*0590*/  IADD3 R2, P5, R2, 0x1880, RZ ;  /* 0x0000188002027810 */ /* 0x001fe40007fbe0ff */
[----:B------:R-:W-:Y:S02]  /*05a0*/  ISETP.NE.AND P6, PT, R4, 0x80, PT ;  /* 0x000000800400780c */ /* 0x000fe40003fc5270 */
[----:B------:R-:W-:-:S02]  /*05b0*/  IADD3.X R3, RZ, R3, RZ, P5, !PT ;  /* 0x00000003ff037210 */ /* 0x000fc40002ffe4ff */
[----:B------:R-:W-:Y:S02]  /*05c0*/  IADD3 R28, P4, R28, 0x20, RZ ;  /* 0x000000201c1c7810 */ /* 0x000fe40007f9e0ff */
[----:B------:R-:W-:-:S03]  /*05d0*/  IADD3 R26, P5, R26, 0x20, RZ ;  /* 0x000000201a1a7810 */ /* 0x000fc60007fbe0ff */
[----:B------:R-:W-:Y:S01]  /*05e0*/  IMAD.X R27, RZ, RZ, R27, P4 ;  /* 0x000000ffff1b7224 */ /* 0x000fe200020e061b */
[----:B------:R-:W-:Y:S02]  /*05f0*/  IADD3.X R25, RZ, R25, RZ, P5, !PT ;  /* 0x00000019ff197210 */ /* 0x000fe40002ffe4ff */
[----:B------:R-:W-:Y:S02]  /*0600*/  IADD3 R6, P5, R6, 0x20, RZ ;  /* 0x0000002006067810 */ /* 0x000fe40007fbe0ff */
[----:B------:R-:W-:-:S03]  /*0610*/  IADD3 R24, P4, R24, 0x20, RZ ;  /* 0x0000002018187810 */ /* 0x000fc60007f9e0ff */
[----:B------:R-:W-:Y:S01]  /*0620*/  IMAD.X R0, RZ, RZ, R0, P5 ;  /* 0x000000ffff007224 */ /* 0x000fe200028e0600 */
[----:B------:R-:W-:Y:S01]  /*0630*/  IADD3.X R7, RZ, R7, RZ, P4, !PT ;  /* 0x00000007ff077210 */ /* 0x000fe200027fe4ff */
[----:B--2---:R-:W-:Y:S04]  /*0640*/  @P1 STS [R36.X4], R19 ;  /* 0x0000001324001388 */ /* 0x004fe80000004800 */
[----:B---3--:R-:W-:Y:S04]  /*0650*/  STS [R5.X4+0x1a0], R18 ;  /* 0x0001a01205007388 */ /* 0x008fe80000004800 */
[----:B----4-:R-:W-:Y:S04]  /*0660*/  STS [R5.X4+0x1a4], R22 ;  /* 0x0001a41605007388 */ /* 0x010fe80000004800 */
[----:B-----5:R-:W-:Y:S04]  /*0670*/  @P2 STS [R5.X4+0x1a8], R21 ;  /* 0x0001a81505002388 */ /* 0x020fe80000004800 */
[----:B------:R-:W-:Y:S04]  /*0680*/  @P3 STS [R5.X4+0x1ac], R23 ;  /* 0x0001ac1705003388 */ /* 0x000fe80000004800 */
[----:B------:R-:W-:Y:S04]  /*0690*/  @P0 STS [R5.X4+0x1b0], R14 ;  /* 0x0001b00e05000388 */ /* 0x000fe80000004800 */
[----:B------:R-:W-:Y:S06]  /*06a0*/  BAR.SYNC.DEFER_BLOCKING 0x0 ;  /* 0x0000000000007b1d */ /* 0x000fec0000010000 */
[----:B------:R-:W-:Y:S04]  /*06b0*/  LDS R33, [R35.X8] ;  /* 0x0000000023217984 */ /* 0x000fe80000008800 */
[----:B------:R-:W0:Y:S04]  /*06c0*/  LDS.128 R8, [R32+0x1a0] ;  /* 0x0001a00020087984 */ /* 0x000e280000000c00 */
[----:B------:R-:W1:Y:S04]  /*06d0*/  LDS.128 R12, [R32+0x5a0] ;  /* 0x0005a000200c7984 */ /* 0x000e680000000c00 */
[----:B------:R-:W2:Y:S01]  /*06e0*/  LDS R34, [R35.X8+0x34] ;  /* 0x0000340023227984 */ /* 0x000ea20000008800 */
[----:B0-----:R-:W-:Y:S01]  /*06f0*/  FFMA R19, R8, R33, R16 ;  /* 0x0000002108137223 */ /* 0x001fe20000000010 */
[----:B-1----:R-:W-:-:S03]  /*0700*/  FFMA R8, R33, R12, R17 ;  /* 0x0000000c21087223 */ /* 0x002fc60000000011 */
[C---:B--2---:R-:W-:Y:S01]  /*0710*/  FFMA R12, R34.reuse, R9, R19 ;  /* 0x00000009220c7223 */ /* 0x044fe20000000013 */
[----:B------:R-:W-:Y:S01]  /*0720*/  FFMA R21, R34, R13, R8 ;  /* 0x0000000d22157223 */ /* 0x000fe20000000008 */
[----:B------:R-:W0:Y:S04]  /*0730*/  LDS.128 R16, [R32+0x9a0] ;  /* 0x0009a00020107984 */ /* 0x000e280000000c00 */
[----:B------:R-:W1:Y:S01]  /*0740*/  LDS R9, [R35.X8+0x68] ;  /* 0x0000680023097984 */ /* 0x000e620000008800 */
[----:B0-----:R-:W-:Y:S01]  /*0750*/  FFMA R13, R33, R16, R20 ;  /* 0x00000010210d7223 */ /* 0x001fe20000000014 */
[----:B-1----:R-:W-:-:S03]  /*0760*/  FFMA R14, R9, R14, R21 ;  /* 0x0000000e090e7223 */ /* 0x002fc60000000015 */
[C---:B------:R-:W-:Y:S01]  /*0770*/  FFMA R8, R34.reuse, R17, R13 ;  /* 0x0000001122087223 */ /* 0x040fe2000000000d */
[----:B------:R-:W0:Y:S01]  /*0780*/  LDS.128 R20, [R32+0xda0] ;  /* 0x000da00020147984 */ /* 0x000e220000000c00 */
[C---:B------:R-:W-:Y:S02]  /*0790*/  FFMA R10, R9.reuse, R10, R12 ;  /* 0x0000000a090a7223 */ /* 0x040fe4000000000c */
[----:B------:R-:W-:Y:S01]  /*07a0*/  FFMA R8, R9, R18, R8 ;  /* 0x0000001209087223 */ /* 0x000fe20000000008 */
[----:B0-----:R-:W-:Y:S02]  /*07b0*/  FFMA R33, R33, R20, R31 ;  /* 0x0000001421217223 */ /* 0x001fe4000000001f */
[----:B------:R-:W0:Y:S02]  /*07c0*/  LDS R31, [R35.X8+0x9c] ;  /* 0x00009c00231f7984 */ /* 0x000e240000008800 */
[----:B------:R-:W-:Y:S02]  /*07d0*/  FFMA R21, R34, R21, R33 ;  /* 0x0000001522157223 */ /* 0x000fe40000000021 */
[----:B------:R-:W-:Y:S02]  /*07e0*/  LDS R33, [R35.X8+0xd0] ;  /* 0x0000d00023217984 */ /* 0x000fe40000008800 */
[----:B------:R-:W-:-:S02]  /*07f0*/  FFMA R22, R9, R22, R21 ;  /* 0x0000001609167223 */ /* 0x000fc40000000015 */
[----:B------:R-:W-:Y:S01]  /*0800*/  LDS R34, [R35.X8+0x104] ;  /* 0x0001040023227984 */ /* 0x000fe20000008800 */
[C---:B0-----:R-:W-:Y:S01]  /*0810*/  FFMA R17, R31.reuse, R11, R10 ;  /* 0x0000000b1f117223 */ /* 0x041fe2000000000a */
[C---:B------:R-:W-:Y:S01]  /*0820*/  FFMA R20, R31.reuse, R19, R8 ;  /* 0x000000131f147223 */ /* 0x040fe20000000008 */
[C---:B------:R-:W-:Y:S01]  /*0830*/  FFMA R16, R31.reuse, R15, R14 ;  /* 0x0000000f1f107223 */ /* 0x040fe2000000000e */
[----:B------:R-:W0:Y:S01]  /*0840*/  LDS.128 R8, [R32+0x1b0] ;  /* 0x0001b00020087984 */ /* 0x000e220000000c00 */
[----:B------:R-:W-:-:S03]  /*0850*/  FFMA R31, R31, R23, R22 ;  /* 0x000000171f1f7223 */ /* 0x000fc60000000016 */
[----:B------:R-:W1:Y:S01]  /*0860*/  LDS.128 R12, [R32+0x5b0] ;  /* 0x0005b000200c7984 */ /* 0x000e620000000c00 */
[----:B0-----:R-:W-:Y:S01]  /*0870*/  FFMA R17, R8, R33, R17 ;  /* 0x0000002108117223 */ /* 0x001fe20000000011 */
[----:B-1----:R-:W-:-:S03]  /*0880*/  FFMA R12, R33, R12, R16 ;  /* 0x0000000c210c7223 */ /* 0x002fc60000000010 */
[C---:B------:R-:W-:Y:S02]  /*0890*/  FFMA R8, R34.reuse, R9, R17 ;  /* 0x0000000922087223 */ /* 0x040fe40000000011 */
[----:B------:R-:W0:Y:S01]  /*08a0*/  LDS R9, [R35.X8+0x138] ;  /* 0x0001380023097984 */ /* 0x000e220000008800 */
[----:B------:R-:W-:-:S03]  /*08b0*/  FFMA R21, R34, R13, R12 ;  /* 0x0000000d22157223 */ /* 0x000fc6000000000c */
[----:B------:R-:W1:Y:S01]  /*08c0*/  LDS.128 R16, [R32+0x9b0] ;  /* 0x0009b00020107984 */ /* 0x000e620000000c00 */
[C---:B0-----:R-:W-:Y:S01]  /*08d0*/  FFMA R14, R9.reuse, R14, R21 ;  /* 0x0000000e090e7223 */ /* 0x041fe20000000015 */
[----:B------:R-:W-:Y:S01]  /*08e0*/  FFMA R10, R9, R10, R8 ;  /* 0x0000000a090a7223 */ /* 0x000fe20000000008 */
[----:B-1----:R-:W-:Y:S02]  /*08f0*/  FFMA R13, R33, R16, R20 ;  /* 0x00000010210d7223 */ /* 0x002fe40000000014 */
[----:B------:R-:W0:Y:S02]  /*0900*/  LDS.128 R20, [R32+0xdb0] ;  /* 0x000db00020147984 */ /* 0x000e240000000c00 */
[----:B------:R-:W-:-:S04]  /*0910*/  FFMA R8, R34, R17, R13 ;  /* 0x0000001122087223 */ /* 0x000fc8000000000d */
[----:B------:R-:W-:Y:S01]  /*0920*/  FFMA R8, R9, R18, R8 ;  /* 0x0000001209087223 */ /* 0x000fe20000000008 */
[----:B0-----:R-:W-:Y:S02]  /*0930*/  FFMA R33, R33, R20, R31 ;  /* 0x0000001421217223 */ /* 0x001fe4000000001f */
[----:B------:R-:W0:Y:S02]  /*0940*/  LDS R31, [R35.X8+0x16c] ;  /* 0x00016c00231f7984 */ /* 0x000e240000008800 */
[----:B------:R-:W-:-:S04]  /*0950*/  FFMA R21, R34, R21, R33 ;  /* 0x0000001522157223 */ /* 0x000fc80000000021 */
[----:B------:R-:W-:Y:S01]  /*0960*/  FFMA R22, R9, R22, R21 ;  /* 0x0000001609167223 */ /* 0x000fe20000000015 */
[C---:B0-----:R-:W-:Y:S01]  /*0970*/  FFMA R16, R31.reuse, R11, R10 ;  /* 0x0000000b1f107223 */ /* 0x041fe2000000000a */
[C---:B------:R-:W-:Y:S01]  /*0980*/  FFMA R17, R31.reuse, R15, R14 ;  /* 0x0000000f1f117223 */ /* 0x040fe2000000000e */
[C---:B------:R-:W-:Y:S01]  /*0990*/  FFMA R20, R31.reuse, R19, R8 ;  /* 0x000000131f147223 */ /* 0x040fe20000000008 */
[----:B------:R-:W-:Y:S01]  /*09a0*/  FFMA R31, R31, R23, R22 ;  /* 0x000000171f1f7223 */ /* 0x000fe20000000016 */
[----:B------:R-:W-:Y:S05]  /*09b0*/  @P6 BRA `(.L_x_52) ;  /* 0xfffffa9000006947 */ /* 0x000fea000383ffff */
[----:B------:R-:W0:Y:S01]  /*09c0*/  S2R R0, SR_TID.Z ;  /* 0x0000000000007919 */ /* 0x000e220000002300 */
[----:B------:R-:W-:Y:S02]  /*09d0*/  MOV R11, 0x4 ;  /* 0x00000004000b7802 */ /* 0x000fe40000000f00 */
[----:B0-----:R-:W-:-:S05]  /*09e0*/  LEA R2, R37, R0, 0x7 ;  /* 0x0000000025027211 */ /* 0x001fca00078e38ff */
[----:B------:R-:W-:-:S05]  /*09f0*/  IMAD.WIDE R2, R2, R11, c[0x0][0x178] ;  /* 0x00005e0002027625 */ /* 0x000fca00078e020b */
[----:B------:R-:W2:Y:S04]  /*0a00*/  LDG.E.CONSTANT R5, [R2.64] ;  /* 0x0000000402057981 */ /* 0x000ea8000c1e9900 */
[----:B------:R-:W3:Y:S04]  /*0a10*/  LDG.E.CONSTANT R6, [R2.64+0x80] ;  /* 0x0000800402067981 */ /* 0x000ee8000c1e9900 */
[----:B------:R-:W4:Y:S04]  /*0a20*/  LDG.E.CONSTANT R9, [R2.64+0x100] ;  /* 0x0001000402097981 */ /* 0x000f28000c1e9900 */
[----:B------:R-:W5:Y:S04]  /*0a30*/  LDG.E.CONSTANT R8, [R2.64+0x180] ;  /* 0x0001800402087981 */ /* 0x000f68000c1e9900 */
[----:B------:R-:W0:Y:S01]  /*0a40*/  S2R R12, SR_CTAID.Y ;  /* 0x00000000000c7919 */ /* 0x000e220000002600 */
[----:B------:R-:W-:-:S04]  /*0a50*/  IMAD R0, R0, 0x31, R35 ;  /* 0x0000003100007824 */ /* 0x000fc800078e0223 */
[----:B------:R-:W-:-:S04]  /*0a60*/  IMAD R0, R37, 0x1880, R0 ;  /* 0x0000188025007824 */ /* 0x000fc800078e0200 */
[----:B0-----:R-:W-:Y:S01]  /*0a70*/  IMAD R0, R12, 0x7, R0 ;  /* 0x000000070c007824 */ /* 0x001fe200078e0200 */
[----:B--2---:R-:W-:-:S03]  /*0a80*/  FADD R7, R16, R5 ;  /* 0x0000000510077221 */ /* 0x004fc60000000000 */
[----:B------:R-:W-:Y:S01]  /*0a90*/  IMAD.WIDE R4, R0, R11, c[0x0][0x160] ;  /* 0x0000580000047625 */ /* 0x000fe200078e020b */
[----:B---3--:R-:W-:Y:S01]  /*0aa0*/  FADD R17, R17, R6 ;  /* 0x0000000611117221 */ /* 0x008fe20000000000 */
[----:B----4-:R-:W-:Y:S01]  /*0ab0*/  FADD R9, R20, R9 ;  /* 0x0000000914097221 */ /* 0x010fe20000000000 */
[----:B-----5:R-:W-:Y:S02]  /*0ac0*/  FADD R31, R31, R8 ;  /* 0x000000081f1f7221 */ /* 0x020fe40000000000 */
[----:B------:R-:W-:Y:S04]  /*0ad0*/  STG.E [R4.64], R7 ;  /* 0x0000000704007986 */ /* 0x000fe8000c101904 */
[----:B------:R-:W-:Y:S04]  /*0ae0*/  STG.E [R4.64+0x1880], R17 ;  /* 0x0018801104007986 */ /* 0x000fe8000c101904 */
[----:B------:R-:W-:Y:S04]  /*0af0*/  STG.E [R4.64+0x3100], R9 ;  /* 0x0031000904007986 */ /* 0x000fe8000c101904 */
[----:B------:R-:W-:Y:S01]  /*0b00*/  STG.E [R4.64+0x4980], R31 ;  /* 0x0049801f04007986 */ /* 0x000fe2000c101904 */
[----:B------:R-:W-:Y:S05]  /*0b10*/  EXIT ;  /* 0x000000000000794d */ /* 0x000fea0003800000 */
.L_x_53:
        /* <DEDUP_REMOVED lines=14> */
.L_x_129:


//--------------------- .text.tvmgen_default_fused_nn_contrib_conv2d_winograd_without_weight_transform_add_nn_relu_2_kernel_2 --------------------------
	.section	.text.tvmgen_default_fused_nn_contrib_conv2d_winograd_without_weight_transform_add_nn_relu_2_kernel_2,"ax",@progbits
	.sectioninfo	@"SHI_REGISTERS=29"
	.align	128
        .global         tvmgen_default_fused_nn_contrib_conv2d_winograd_without_weight_transform_add_nn_relu_2_kernel_2
        .type           tvmgen_default_fused_nn_contrib_conv2d_winograd_without_weight_transform_add_nn_relu_2_kernel_2,@function
        .size           tvmgen_default_fused_nn_contrib_conv2d_winograd_without_weight_transform_add_nn_relu_2_kernel_2,(.L_x_130 - tvmgen_default_fused_nn_contrib_conv2d_winograd_without_weight_transform_add_nn_relu_2_kernel_2)
        .other          tvmgen_default_fused_nn_contrib_conv2d_winograd_without_weight_transform_add_nn_relu_2_kernel_2,@"STO_CUDA_ENTRY STV_DEFAULT"
tvmgen_default_fused_nn_contrib_conv2d_winograd_without_weight_transform_add_nn_relu_2_kernel_2:
.text.tvmgen_default_fused_nn_contrib_conv2d_winograd_without_weight_transform_add_nn_relu_2_kernel_2:
[----:B------:R-:W-:Y:S02]  /*0000*/  MOV R1, c[0x0][0x28] ;  /* 0x00000a0000017a02 */ /* 0x000fe40000000f00 */
[----:B------:R-:W0:Y:S01]  /*0010*/  S2R R7, SR_CTAID.X ;  /* 0x0000000000077919 */ /* 0x000e220000002500 */
[----:B------:R-:W-:Y:S01]  /*0020*/  MOV R6, RZ ;  /* 0x000000ff00067202 */ /* 0x000fe20000000f00 */
[----:B------:R-:W-:Y:S02]  /*0030*/  ULDC.64 UR4, c[0x0][0x118] ;  /* 0x0000460000047ab9 */ /* 0x000fe40000000a00 */
[----:B------:R-:W0:Y:S02]  /*0040*/  S2R R2, SR_TID.X ;  /* 0x0000000000027919 */ /* 0x000e240000002100 */
[----:B0-----:R-:W-:-:S05]  /*0050*/  LEA R3, R7, R2, 0x7 ;  /* 0x0000000207037211 */ /* 0x001fca00078e38ff */
[----:B------:R-:W-:-:S04]  /*0060*/  IMAD R4, R7, -0x62, R3 ;  /* 0xffffff9e07047824 */ /* 0x000fc800078e0203 */
[----:B------:R-:W-:-:S04]  /*0070*/  IMAD.HI R0, R4, 0x5397829d, RZ ;  /* 0x5397829d04007827 */ /* 0x000fc800078e02ff */
[----:B------:R-:W-:Y:S01]  /*0080*/  IMAD R7, R7, -0x1c, R4 ;  /* 0xffffffe407077824 */ /* 0x000fe200078e0204 */
[----:B------:R-:W-:-:S03]  /*0090*/  SHF.R.U32.HI R5, RZ, 0x1f, R0 ;  /* 0x0000001fff057819 */ /* 0x000fc60000011600 */
[----:B------:R-:W-:Y:S01]  /*00a0*/  IMAD.HI R6, R7, -0x6db6db6d, R6 ;  /* 0x9249249307067827 */ /* 0x000fe200078e0206 */
[----:B------:R-:W-:-:S03]  /*00b0*/  LEA.HI.SX32 R5, R0, R5, 0x1c ;  /* 0x0000000500057211 */ /* 0x000fc600078fe2ff */
[----:B------:R-:W-:Y:S01]  /*00c0*/  IMAD.HI R0, R3, 0x5397829d, RZ ;  /* 0x5397829d03007827 */ /* 0x000fe200078e02ff */
[----:B------:R-:W-:-:S03]  /*00d0*/  SHF.R.U32.HI R13, RZ, 0x1f, R6 ;  /* 0x0000001fff0d7819 */ /* 0x000fc60000011606 */
[----:B------:R-:W-:Y:S01]  /*00e0*/  IMAD R5, R5, -0x31, R4 ;  /* 0xffffffcf05057824 */ /* 0x000fe200078e0204 */
[----:B------:R-:W-:Y:S02]  /*00f0*/  MOV R4, RZ ;  /* 0x000000ff00047202 */ /* 0x000fe40000000f00 */
[----:B------:R-:W-:Y:S02]  /*0100*/  SHF.R.U32.HI R9, RZ, 0x1f, R0 ;  /* 0x0000001fff097819 */ /* 0x000fe40000011600 */
[----:B------:R-:W-:Y:S01]  /*0110*/  LEA.HI.SX32 R13, R6, R13, 0x1e ;  /* 0x0000000d060d7211 */ /* 0x000fe200078ff2ff */
[----:B------:R-:W-:Y:S01]  /*0120*/  IMAD.HI R2, R5, -0x6db6db6d, R4 ;  /* 0x9249249305027827 */ /* 0x000fe200078e0204 */
[----:B------:R-:W-:Y:S02]  /*0130*/  LEA.HI.SX32 R23, R0, R9, 0x1c ;  /* 0x0000000900177211 */ /* 0x000fe400078fe2ff */
[----:B------:R-:W-:Y:S01]  /*0140*/  MOV R0, 0x4 ;  /* 0x0000000400007802 */ /* 0x000fe20000000f00 */
[----:B------:R-:W-:Y:S01]  /*0150*/  IMAD R22, R13, -0x7, R7 ;  /* 0xfffffff90d167824 */ /* 0x000fe200078e0207 */
[----:B------:R-:W-:Y:S01]  /*0160*/  SHF.R.U32.HI R11, RZ, 0x1f, R2 ;  /* 0x0000001fff0b7819 */ /* 0x000fe20000011602 */
[----:B------:R-:W-:-:S03]  /*0170*/  IMAD R9, R23, 0x31, R5 ;  /* 0x0000003117097824 */ /* 0x000fc600078e0205 */
[----:B------:R-:W-:-:S05]  /*0180*/  LEA.HI.SX32 R11, R2, R11, 0x1e ;  /* 0x0000000b020b7211 */ /* 0x000fca00078ff2ff */
[----:B------:R-:W-:-:S05]  /*0190*/  IMAD R11, R11, 0x7, -R5 ;  /* 0x000000070b0b7824 */ /* 0x000fca00078e0a05 */
[----:B------:R-:W-:-:S05]  /*01a0*/  IADD3 R5, R11, R9, R22 ;  /* 0x000000090b057210 */ /* 0x000fca0007ffe016 */
[----:B------:R-:W-:-:S05]  /*01b0*/  IMAD.WIDE R4, R5, R0, c[0x0][0x168] ;  /* 0x00005a0005047625 */ /* 0x000fca00078e0200 */
[----:B------:R-:W2:Y:S04]  /*01c0*/  LDG.E.CONSTANT R25, [R4.64+0xc400] ;  /* 0x00c4000404197981 */ /* 0x000ea8000c1e9900 */
[----:B------:R-:W3:Y:S04]  /*01d0*/  LDG.E.CONSTANT R24, [R4.64] ;  /* 0x0000000404187981 */ /* 0x000ee8000c1e9900 */
[----:B------:R-:W4:Y:S04]  /*01e0*/  LDG.E.CONSTANT R19, [R4.64+0x31000] ;  /* 0x0310000404137981 */ /* 0x000f28000c1e9900 */
[----:B------:R-:W5:Y:S04]  /*01f0*/  LDG.E.CONSTANT R18, [R4.64+0x3d400] ;  /* 0x03d4000404127981 */ /* 0x000f68000c1e9900 */
        /* <DEDUP_REMOVED lines=9> */
[----:B------:R0:W5:Y:S01]  /*0290*/  LDG.E.CONSTANT R11, [R4.64+0x9f400] ;  /* 0x09f40004040b7981 */ /* 0x000162000c1e9900 */
[----:B------:R-:W-:-:S03]  /*02a0*/  IMAD.WIDE R6, R23, R0, c[0x0][0x170] ;  /* 0x00005c0017067625 */ /* 0x000fc600078e0200 */
[----:B------:R0:W5:Y:S04]  /*02b0*/  LDG.E.CONSTANT R8, [R4.64+0xab800] ;  /* 0x0ab8000404087981 */ /* 0x000168000c1e9900 */
[----:B------:R0:W5:Y:S04]  /*02c0*/  LDG.E.CONSTANT R14, [R4.64+0xb7c00] ;  /* 0x0b7c0004040e7981 */ /* 0x000168000c1e9900 */
[----:B------:R1:W5:Y:S01]  /*02d0*/  LDG.E.CONSTANT R6, [R6.64] ;  /* 0x0000000406067981 */ /* 0x000362000c1e9900 */
[----:B------:R-:W-:-:S05]  /*02e0*/  MOV R2, RZ ;  /* 0x000000ff00027202 */ /* 0x000fca0000000f00 */
[----:B------:R-:W-:-:S05]  /*02f0*/  IMAD.HI R2, R3, -0x6db6db6d, R2 ;  /* 0x9249249303027827 */ /* 0x000fca00078e0202 */
[----:B------:R-:W-:-:S04]  /*0300*/  SHF.R.U32.HI R3, RZ, 0x1f, R2 ;  /* 0x0000001fff037819 */ /* 0x000fc80000011602 */
[----:B------:R-:W-:-:S05]  /*0310*/  LEA.HI.SX32 R3, R2, R3, 0x1e ;  /* 0x0000000302037211 */ /* 0x000fca00078ff2ff */
[----:B------:R-:W-:Y:S01]  /*0320*/  IMAD R2, R3, 0xe, R22 ;  /* 0x0000000e03027824 */ /* 0x000fe200078e0216 */
[----:B--2---:R-:W-:Y:S01]  /*0330*/  FADD R22, RZ, -R25 ;  /* 0x80000019ff167221 */ /* 0x004fe20000000000 */
[----:B---3--:R-:W-:Y:S01]  /*0340*/  FADD R24, RZ, R24 ;  /* 0x00000018ff187221 */ /* 0x008fe20000000000 */
[----:B----4-:R-:W-:Y:S01]  /*0350*/  FADD R23, RZ, -R19 ;  /* 0x80000013ff177221 */ /* 0x010fe20000000000 */
[----:B-----5:R-:W-:Y:S02]  /*0360*/  FADD R26, RZ, R18 ;  /* 0x00000012ff1a7221 */ /* 0x020fe40000000000 */
[----:B------:R-:W-:Y:S01]  /*0370*/  FADD R24, R24, R25 ;  /* 0x0000001918187221 */ /* 0x000fe20000000000 */
[----:B0-----:R-:W-:Y:S01]  /*0380*/  FADD R4, -R18, R23 ;  /* 0x0000001712047221 */ /* 0x001fe20000000100 */
[----:B------:R-:W-:Y:S01]  /*0390*/  FADD R3, R21, R22 ;  /* 0x0000001615037221 */ /* 0x000fe20000000000 */
[----:B------:R-:W-:Y:S01]  /*03a0*/  FADD R5, -R17, R26 ;  /* 0x0000001a11057221 */ /* 0x000fe20000000100 */
[----:B------:R-:W-:-:S02]  /*03b0*/  FADD R24, R24, R21 ;  /* 0x0000001518187221 */ /* 0x000fc40000000000 */
[----:B------:R-:W-:Y:S01]  /*03c0*/  FADD R3, R3, R20 ;  /* 0x0000001403037221 */ /* 0x000fe20000000000 */
[----:B------:R-:W-:Y:S01]  /*03d0*/  FADD R20, -R17, R4 ;  /* 0x0000000411147221 */ /* 0x000fe20000000100 */
[----:B-1----:R-:W-:Y:S01]  /*03e0*/  FADD R7, -R16, R5 ;  /* 0x0000000510077221 */ /* 0x002fe20000000100 */
[----:B------:R-:W-:Y:S01]  /*03f0*/  FADD R19, R24, R19 ;  /* 0x0000001318137221 */ /* 0x000fe20000000000 */
[----:B------:R-:W-:Y:S01]  /*0400*/  FADD R4, -R18, R3 ;  /* 0x0000000312047221 */ /* 0x000fe20000000100 */
[----:B------:R-:W-:Y:S01]  /*0410*/  FADD R5, R15, R20 ;  /* 0x000000140f057221 */ /* 0x000fe20000000000 */
[C---:B------:R-:W-:Y:S01]  /*0420*/  FADD R7, -R12.reuse, R7 ;  /* 0x000000070c077221 */ /* 0x040fe20000000100 */
        /* <DEDUP_REMOVED lines=35> */
.L_x_54:
        /* <DEDUP_REMOVED lines=10> */
.L_x_130:


//--------------------- .text.tvmgen_default_fused_nn_conv2d_add_2_kernel --------------------------
	.section	.text.tvmgen_default_fused_nn_conv2d_add_2_kernel,"ax",@progbits
	.sectionflags	@"SHF_BARRIERS=1"
	.sectioninfo	@"SHI_REGISTERS=56"
	.align	128
        .global         tvmgen_default_fused_nn_conv2d_add_2_kernel
        .type           tvmgen_default_fused_nn_conv2d_add_2_kernel,@function
        .size           tvmgen_default_fused_nn_conv2d_add_2_kernel,(.L_x_131 - tvmgen_default_fused_nn_conv2d_add_2_kernel)
        .other          tvmgen_default_fused_nn_conv2d_add_2_kernel,@"STO_CUDA_ENTRY STV_DEFAULT"
tvmgen_default_fused_nn_conv2d_add_2_kernel:
.text.tvmgen_default_fused_nn_conv2d_add_2_kernel:
[----:B------:R-:W-:Y:S02]  /*0000*/  MOV R1, c[0x0][0x28] ;  /* 0x00000a0000017a02 */ /* 0x000fe40000000f00 */
[----:B------:R-:W0:Y:S01]  /*0010*/  S2R R0, SR_TID.X ;  /* 0x0000000000007919 */ /* 0x000e220000002100 */
[----:B------:R-:W-:Y:S02]  /*0020*/  MOV R34, c[0x0][0x168] ;  /* 0x00005a0000227a02 */ /* 0x000fe40000000f00 */
[----:B------:R-:W-:Y:S01]  /*0030*/  MOV R35, c[0x0][0x16c] ;  /* 0x00005b0000237a02 */ /* 0x000fe20000000f00 */
[----:B------:R-:W1:Y:S01]  /*0040*/  S2R R3, SR_TID.Z ;  /* 0x0000000000037919 */ /* 0x000e620000002300 */
[----:B------:R-:W-:Y:S02]  /*0050*/  MOV R51, RZ ;  /* 0x000000ff00337202 */ /* 0x000fe40000000f00 */
[----:B------:R-:W-:Y:S01]  /*0060*/  MOV R38, RZ ;  /* 0x000000ff00267202 */ /* 0x000fe20000000f00 */
[----:B------:R-:W1:Y:S01]  /*0070*/  S2R R2, SR_CTAID.Z ;  /* 0x0000000000027919 */ /* 0x000e620000002700 */
[----:B------:R-:W-:Y:S02]  /*0080*/  MOV R53, RZ ;  /* 0x000000ff00357202 */ /* 0x000fe40000000f00 */
[----:B------:R-:W-:-:S02]  /*0090*/  MOV R40, RZ ;  /* 0x000000ff00287202 */ /* 0x000fc40000000f00 */
[----:B------:R-:W-:Y:S02]  /*00a0*/  MOV R27, RZ ;  /* 0x000000ff001b7202 */ /* 0x000fe40000000f00 */
[----:B------:R-:W-:Y:S02]  /*00b0*/  MOV R28, RZ ;  /* 0x000000ff001c7202 */ /* 0x000fe40000000f00 */
[----:B------:R-:W-:Y:S02]  /*00c0*/  MOV R25, RZ ;  /* 0x000000ff00197202 */ /* 0x000fe40000000f00 */
[----:B------:R-:W-:Y:S02]  /*00d0*/  MOV R42, RZ ;  /* 0x000000ff002a7202 */ /* 0x000fe40000000f00 */
[----:B------:R-:W-:Y:S01]  /*00e0*/  MOV R31, RZ ;  /* 0x000000ff001f7202 */ /* 0x000fe20000000f00 */
[C---:B0-----:R-:W-:Y:S01]  /*00f0*/  IMAD R5, R0.reuse, 0xc0, RZ ;  /* 0x000000c000057824 */ /* 0x041fe200078e02ff */
[C---:B------:R-:W-:Y:S01]  /*0100*/  LEA R23, R0.reuse, R0, 0x1 ;  /* 0x0000000000177211 */ /* 0x040fe200078e08ff */
[C---:B------:R-:W-:Y:S01]  /*0110*/  IMAD R12, R0.reuse, 0x6, RZ ;  /* 0x00000006000c7824 */ /* 0x040fe200078e02ff */
[----:B------:R-:W-:-:S02]  /*0120*/  SHF.L.U32 R4, R0, 0x1, RZ ;  /* 0x0000000100047819 */ /* 0x000fc400000006ff */
[----:B------:R-:W-:Y:S01]  /*0130*/  LOP3.LUT R7, R5, 0xfffffe00, RZ, 0xc0, !PT ;  /* 0xfffffe0005077812 */ /* 0x000fe200078ec0ff */
[C---:B------:R-:W-:Y:S01]  /*0140*/  IMAD.HI R5, R12.reuse, 0x4bda12f7, RZ ;  /* 0x4bda12f70c057827 */ /* 0x040fe200078e02ff */
[----:B------:R-:W-:Y:S02]  /*0150*/  IADD3 R9, R12, 0x1, RZ ;  /* 0x000000010c097810 */ /* 0x000fe40007ffe0ff */
[----:B-1----:R-:W-:Y:S01]  /*0160*/  LEA R8, R2, R3, 0x3 ;  /* 0x0000000302087211 */ /* 0x002fe200078e18ff */
[----:B------:R-:W-:Y:S01]  /*0170*/  IMAD.HI R43, R4, 0x38e38e39, RZ ;  /* 0x38e38e39042b7827 */ /* 0x000fe200078e02ff */
[----:B------:R-:W-:Y:S02]  /*0180*/  SHF.R.U32.HI R10, RZ, 0x1f, R5 ;  /* 0x0000001fff0a7819 */ /* 0x000fe40000011605 */
[----:B------:R-:W-:Y:S01]  /*0190*/  SHF.L.U32 R8, R8, 0xb, RZ ;  /* 0x0000000b08087819 */ /* 0x000fe200000006ff */
[----:B------:R-:W-:Y:S01]  /*01a0*/  IMAD.HI R13, R9, 0x4bda12f7, RZ ;  /* 0x4bda12f7090d7827 */ /* 0x000fe200078e02ff */
[----:B------:R-:W-:-:S02]  /*01b0*/  LEA.HI.SX32 R5, R5, R10, 0x1d ;  /* 0x0000000a05057211 */ /* 0x000fc400078feaff */
[----:B------:R-:W-:Y:S02]  /*01c0*/  IADD3 R10, R12, 0x2, RZ ;  /* 0x000000020c0a7810 */ /* 0x000fe40007ffe0ff */
[----:B------:R-:W-:Y:S02]  /*01d0*/  SHF.R.U32.HI R14, RZ, 0x1f, R13 ;  /* 0x0000001fff0e7819 */ /* 0x000fe4000001160d */
[----:B------:R-:W-:Y:S02]  /*01e0*/  LOP3.LUT R6, R23, 0x7, RZ, 0xc0, !PT ;  /* 0x0000000717067812 */ /* 0x000fe400078ec0ff */
[----:B------:R-:W-:Y:S01]  /*01f0*/  LEA.HI.SX32 R14, R13, R14, 0x1d ;  /* 0x0000000e0d0e7211 */ /* 0x000fe200078feaff */
[----:B------:R-:W-:Y:S01]  /*0200*/  IMAD.HI R13, R10, 0x4bda12f7, RZ ;  /* 0x4bda12f70a0d7827 */ /* 0x000fe200078e02ff */
[----:B------:R-:W-:Y:S02]  /*0210*/  IADD3 R11, R12, 0x3, RZ ;  /* 0x000000030c0b7810 */ /* 0x000fe40007ffe0ff */
[----:B------:R-:W-:Y:S01]  /*0220*/  IADD3 R32, R6, R8, R7 ;  /* 0x0000000806207210 */ /* 0x000fe20007ffe007 */
[----:B------:R-:W-:Y:S01]  /*0230*/  IMAD R14, R14, -0x1b, R9 ;  /* 0xffffffe50e0e7824 */ /* 0x000fe200078e0209 */
[----:B------:R-:W-:Y:S01]  /*0240*/  IADD3 R7, R12, 0x4, RZ ;  /* 0x000000040c077810 */ /* 0x000fe20007ffe0ff */
[----:B------:R-:W-:Y:S01]  /*0250*/  IMAD.HI R16, R11, 0x4bda12f7, RZ ;  /* 0x4bda12f70b107827 */ /* 0x000fe200078e02ff */
[----:B------:R-:W-:-:S02]  /*0260*/  IADD3 R15, R4, 0x1, RZ ;  /* 0x00000001040f7810 */ /* 0x000fc40007ffe0ff */
[----:B------:R-:W-:Y:S01]  /*0270*/  SHF.R.U32.HI R4, RZ, 0x1f, R13 ;  /* 0x0000001fff047819 */ /* 0x000fe2000001160d */
[----:B------:R-:W-:Y:S01]  /*0280*/  IMAD.HI R18, R7, 0x4bda12f7, RZ ;  /* 0x4bda12f707127827 */ /* 0x000fe200078e02ff */
[----:B------:R-:W-:Y:S02]  /*0290*/  SHF.R.S32.HI R6, RZ, 0x1, R43 ;  /* 0x00000001ff067819 */ /* 0x000fe4000001142b */
[----:B------:R-:W-:Y:S01]  /*02a0*/  LEA.HI.SX32 R13, R13, R4, 0x1d ;  /* 0x000000040d0d7211 */ /* 0x000fe200078feaff */
[----:B------:R-:W-:Y:S01]  /*02b0*/  IMAD.HI R4, R15, 0x4bda12f7, RZ ;  /* 0x4bda12f70f047827 */ /* 0x000fe200078e02ff */
[----:B------:R-:W-:Y:S02]  /*02c0*/  SHF.R.U32.HI R17, RZ, 0x1f, R16 ;  /* 0x0000001fff117819 */ /* 0x000fe40000011610 */
[----:B------:R-:W-:Y:S01]  /*02d0*/  LEA.HI R43, R43, R6, RZ, 0x1 ;  /* 0x000000062b2b7211 */ /* 0x000fe200078f08ff */
[----:B------:R-:W-:Y:S01]  /*02e0*/  IMAD.HI R49, R15, 0x38e38e39, RZ ;  /* 0x38e38e390f317827 */ /* 0x000fe200078e02ff */
[----:B------:R-:W-:-:S02]  /*02f0*/  IADD3 R23, R23, 0x2, RZ ;  /* 0x0000000217177810 */ /* 0x000fc40007ffe0ff */
[----:B------:R-:W-:Y:S01]  /*0300*/  IADD3 R6, R12, 0x5, RZ ;  /* 0x000000050c067810 */ /* 0x000fe20007ffe0ff */
[----:B------:R-:W-:Y:S01]  /*0310*/  IMAD R12, R5, -0x1b, R12 ;  /* 0xffffffe5050c7824 */ /* 0x000fe200078e020c */
[----:B------:R-:W-:Y:S01]  /*0320*/  SHF.R.U32.HI R19, RZ, 0x1f, R18 ;  /* 0x0000001fff137819 */ /* 0x000fe20000011612 */
[----:B------:R-:W-:Y:S01]  /*0330*/  IMAD R14, R3, 0x310, R14 ;  /* 0x00000310030e7824 */ /* 0x000fe200078e020e */
[----:B------:R-:W-:Y:S01]  /*0340*/  LEA.HI.SX32 R20, R16, R17, 0x1d ;  /* 0x0000001110147211 */ /* 0x000fe200078feaff */
[----:B------:R-:W-:Y:S01]  /*0350*/  IMAD.HI R21, R6, 0x4bda12f7, RZ ;  /* 0x4bda12f706157827 */ /* 0x000fe200078e02ff */
[----:B------:R-:W-:Y:S02]  /*0360*/  SHF.R.U32.HI R17, RZ, 0x1f, R4 ;  /* 0x0000001fff117819 */ /* 0x000fe40000011604 */
[----:B------:R-:W-:Y:S01]  /*0370*/  SHF.L.U32 R5, R23, 0x6, RZ ;  /* 0x0000000617057819 */ /* 0x000fe200000006ff */
[----:B------:R-:W-:Y:S01]  /*0380*/  IMAD R20, R20, -0x1b, R11 ;  /* 0xffffffe514147824 */ /* 0x000fe200078e020b */
[----:B------:R-:W-:Y:S01]  /*0390*/  LEA.HI.SX32 R22, R18, R19, 0x1d ;  /* 0x0000001312167211 */ /* 0x000fe200078feaff */
[C---:B------:R-:W-:Y:S01]  /*03a0*/  IMAD R12, R3.reuse, 0x310, R12 ;  /* 0x00000310030c7824 */ /* 0x040fe200078e020c */
[----:B------:R-:W-:Y:S01]  /*03b0*/  LEA.HI.SX32 R18, R4, R17, 0x1d ;  /* 0x0000001104127211 */ /* 0x000fe200078feaff */
[----:B------:R-:W-:Y:S01]  /*03c0*/  IMAD R20, R3, 0x310, R20 ;  /* 0x0000031003147824 */ /* 0x000fe200078e0214 */
[----:B------:R-:W-:Y:S01]  /*03d0*/  LOP3.LUT R17, R5, 0xfffffe00, RZ, 0xc0, !PT ;  /* 0xfffffe0005117812 */ /* 0x000fe200078ec0ff */
[----:B------:R-:W-:Y:S01]  /*03e0*/  IMAD R22, R22, -0x1b, R7 ;  /* 0xffffffe516167824 */ /* 0x000fe200078e0207 */
[----:B------:R-:W0:Y:S01]  /*03f0*/  S2R R5, SR_CTAID.Y ;  /* 0x0000000000057919 */ /* 0x000e220000002600 */
[----:B------:R-:W-:-:S02]  /*0400*/  SHF.R.U32.HI R16, RZ, 0x1f, R21 ;  /* 0x0000001fff107819 */ /* 0x000fc40000011615 */
[----:B------:R-:W-:Y:S01]  /*0410*/  IADD3 R4, R15, R0, RZ ;  /* 0x000000000f047210 */ /* 0x000fe20007ffe0ff */
[----:B------:R-:W-:Y:S01]  /*0420*/  IMAD R22, R3, 0x310, R22 ;  /* 0x0000031003167824 */ /* 0x000fe200078e0216 */
[----:B------:R-:W-:Y:S02]  /*0430*/  LEA.HI.SX32 R21, R21, R16, 0x1d ;  /* 0x0000001015157211 */ /* 0x000fe400078feaff */
[----:B------:R-:W-:Y:S02]  /*0440*/  SHF.R.S32.HI R16, RZ, 0x1, R49 ;  /* 0x00000001ff107819 */ /* 0x000fe40000011431 */
[C---:B------:R-:W-:Y:S01]  /*0450*/  SHF.L.U32 R15, R4.reuse, 0x6, RZ ;  /* 0x00000006040f7819 */ /* 0x040fe200000006ff */
[----:B------:R-:W-:Y:S01]  /*0460*/  IMAD R24, R21, -0x1b, R6 ;  /* 0xffffffe515187824 */ /* 0x000fe200078e0206 */
[----:B------:R-:W-:Y:S02]  /*0470*/  LEA.HI R49, R49, R16, RZ, 0x1 ;  /* 0x0000001031317211 */ /* 0x000fe400078f08ff */
[----:B------:R-:W-:Y:S01]  /*0480*/  LOP3.LUT R23, R23, 0x7, RZ, 0xc0, !PT ;  /* 0x0000000717177812 */ /* 0x000fe200078ec0ff */
[----:B------:R-:W-:Y:S01]  /*0490*/  IMAD R24, R3, 0x310, R24 ;  /* 0x0000031003187824 */ /* 0x000fe200078e0218 */
[----:B------:R-:W-:-:S02]  /*04a0*/  LOP3.LUT R16, R4, 0x7, RZ, 0xc0, !PT ;  /* 0x0000000704107812 */ /* 0x000fc400078ec0ff */
[----:B------:R-:W-:Y:S02]  /*04b0*/  LOP3.LUT R15, R15, 0xfffffe00, RZ, 0xc0, !PT ;  /* 0xfffffe000f0f7812 */ /* 0x000fe400078ec0ff */
[-C--:B------:R-:W-:Y:S02]  /*04c0*/  IADD3 R17, R23, R8.reuse, R17 ;  /* 0x0000000817117210 */ /* 0x080fe40007ffe011 */
[----:B------:R-:W-:Y:S01]  /*04d0*/  IADD3 R8, R16, R8, R15 ;  /* 0x0000000810087210 */ /* 0x000fe20007ffe00f */
[----:B------:R-:W-:Y:S01]  /*04e0*/  IMAD R16, R13, -0x1b, R10 ;  /* 0xffffffe50d107824 */ /* 0x000fe200078e020a */
[----:B------:R-:W-:Y:S01]  /*04f0*/  MOV R19, 0x4 ;  /* 0x0000000400137802 */ /* 0x000fe20000000f00 */
[----:B0-----:R-:W-:Y:S01]  /*0500*/  IMAD R12, R5, 0x70, R12 ;  /* 0x00000070050c7824 */ /* 0x001fe200078e020c */
[----:B------:R-:W-:Y:S01]  /*0510*/  IADD3 R18, R18, R3, RZ ;  /* 0x0000000312127210 */ /* 0x000fe20007ffe0ff */
[----:B------:R-:W-:Y:S02]  /*0520*/  IMAD R16, R3, 0x310, R16 ;  /* 0x0000031003107824 */ /* 0x000fe400078e0210 */
[----:B------:R-:W-:Y:S01]  /*0530*/  IMAD.WIDE R32, R32, R19, c[0x0][0x170] ;  /* 0x00005c0020207625 */ /* 0x000fe200078e0213 */
[----:B------:R-:W-:-:S03]  /*0540*/  ISETP.GE.AND P0, PT, R18, 0x8, PT ;  /* 0x000000081200780c */ /* 0x000fc60003f06270 */
[----:B------:R-:W-:Y:S01]  /*0550*/  IMAD.WIDE R10, R17, R19, c[0x0][0x170] ;  /* 0x00005c00110a7625 */ /* 0x000fe200078e0213 */
[----:B------:R-:W-:Y:S02]  /*0560*/  MOV R37, R33 ;  /* 0x0000002100257202 */ /* 0x000fe40000000f00 */
[----:B------:R-:W-:Y:S01]  /*0570*/  ISETP.LT.AND P0, PT, R0, 0xd, !P0 ;  /* 0x0000000d0000780c */ /* 0x000fe20004701270 */
[----:B------:R-:W-:Y:S01]  /*0580*/  IMAD.WIDE R8, R8, R19, c[0x0][0x170] ;  /* 0x00005c0008087625 */ /* 0x000fe200078e0213 */
[----:B------:R-:W-:Y:S02]  /*0590*/  MOV R6, R10 ;  /* 0x0000000a00067202 */ /* 0x000fe40000000f00 */
[----:B------:R-:W-:Y:S01]  /*05a0*/  MOV R7, R11 ;  /* 0x0000000b00077202 */ /* 0x000fe20000000f00 */
[C---:B------:R-:W-:Y:S01]  /*05b0*/  IMAD R16, R5.reuse, 0x70, R16 ;  /* 0x0000007005107824 */ /* 0x040fe200078e0210 */
[----:B------:R-:W-:Y:S01]  /*05c0*/  MOV R36, R8 ;  /* 0x0000000800247202 */ /* 0x000fe20000000f00 */
[C---:B------:R-:W-:Y:S01]  /*05d0*/  IMAD R24, R5.reuse, 0x70, R24 ;  /* 0x0000007005187824 */ /* 0x040fe200078e0218 */
[----:B------:R-:W-:Y:S01]  /*05e0*/  MOV R33, R9 ;  /* 0x0000000900217202 */ /* 0x000fe20000000f00 */
[----:B------:R-:W-:-:S02]  /*05f0*/  IMAD R22, R5, 0x70, R22 ;  /* 0x0000007005167824 */ /* 0x000fc400078e0216 */
[C---:B------:R-:W-:Y:S02]  /*0600*/  IMAD R14, R5.reuse, 0x70, R14 ;  /* 0x00000070050e7824 */ /* 0x040fe400078e020e */
[----:B------:R-:W-:Y:S02]  /*0610*/  IMAD R20, R5, 0x70, R20 ;  /* 0x0000007005147824 */ /* 0x000fe400078e0214 */
[C---:B------:R-:W-:Y:S02]  /*0620*/  IMAD R39, R43.reuse, 0x1c, R12 ;  /* 0x0000001c2b277824 */ /* 0x040fe400078e020c */
[----:B------:R-:W-:Y:S02]  /*0630*/  IMAD R41, R43, 0x1c, R16 ;  /* 0x0000001c2b297824 */ /* 0x000fe400078e0210 */
[C---:B------:R-:W-:Y:S02]  /*0640*/  IMAD R45, R49.reuse, 0x1c, R24 ;  /* 0x0000001c312d7824 */ /* 0x040fe400078e0218 */
[----:B------:R-:W-:-:S02]  /*0650*/  IMAD R47, R49, 0x1c, R22 ;  /* 0x0000001c312f7824 */ /* 0x000fc400078e0216 */
[----:B------:R-:W-:Y:S02]  /*0660*/  IMAD R43, R43, 0x1c, R14 ;  /* 0x0000001c2b2b7824 */ /* 0x000fe400078e020e */
[----:B------:R-:W-:Y:S02]  /*0670*/  IMAD R49, R49, 0x1c, R20 ;  /* 0x0000001c31317824 */ /* 0x000fe400078e0214 */
.L_x_55:
[C---:B------:R-:W-:Y:S01]  /*0680*/  LEA R8, R0.reuse, R0, 0x1 ;  /* 0x0000000000087211 */ /* 0x040fe200078e08ff */
[----:B------:R-:W-:Y:S01]  /*0690*/  ULDC.64 UR4, c[0x0][0x118] ;  /* 0x0000460000047ab9 */ /* 0x000fe20000000a00 */
[----:B------:R-:W-:Y:S01]  /*06a0*/  ISETP.GT.AND P1, PT, R0, 0xa, PT ;  /* 0x0000000a0000780c */ /* 0x000fe20003f24270 */
[--C-:B------:R-:W-:Y:S01]  /*06b0*/  IMAD.WIDE R18, R39, 0x4, R34.reuse ;  /* 0x0000000427127825 */ /* 0x100fe200078e0222 */
[-C--:B------:R-:W-:Y:S01]  /*06c0*/  LEA.HI.SX32 R10, R4, R3.reuse, 0x1b ;  /* 0x00000003040a7211 */ /* 0x080fe200078fdaff */
[----:B------:R-:W-:Y:S01]  /*06d0*/  BAR.SYNC.DEFER_BLOCKING 0x0 ;  /* 0x0000000000007b1d */ /* 0x000fe20000010000 */
[C---:B------:R-:W-:Y:S01]  /*06e0*/  LEA.HI.SX32 R9, R8.reuse, R3, 0x1b ;  /* 0x0000000308097211 */ /* 0x040fe200078fdaff */
[----:B------:R-:W-:Y:S01]  /*06f0*/  IMAD.WIDE R16, R43, 0x4, R34 ;  /* 0x000000042b107825 */ /* 0x000fe200078e0222 */
[----:B------:R-:W-:-:S02]  /*0700*/  IADD3 R8, R8, 0x2, RZ ;  /* 0x0000000208087810 */ /* 0x000fc40007ffe0ff */
[----:B------:R-:W-:Y:S01]  /*0710*/  ISETP.GT.OR P3, PT, R10, 0x7, P1 ;  /* 0x000000070a00780c */ /* 0x000fe20000f64670 */
[--C-:B------:R-:W-:Y:S01]  /*0720*/  IMAD.WIDE R14, R41, 0x4, R34.reuse ;  /* 0x00000004290e7825 */ /* 0x100fe200078e0222 */
[----:B------:R-:W-:Y:S01]  /*0730*/  ISETP.GT.OR P1, PT, R9, 0x7, P1 ;  /* 0x000000070900780c */ /* 0x000fe20000f24670 */
[----:B------:R0:W2:Y:S01]  /*0740*/  LDG.E.CONSTANT R18, [R18.64] ;  /* 0x0000000412127981 */ /* 0x0000a2000c1e9900 */
[----:B------:R-:W-:Y:S01]  /*0750*/  LEA.HI.SX32 R8, R8, R3, 0x1b ;  /* 0x0000000308087211 */ /* 0x000fe200078fdaff */
[--C-:B------:R-:W-:Y:S02]  /*0760*/  @P0 IMAD.WIDE R12, R49, 0x4, R34.reuse ;  /* 0x00000004310c0825 */ /* 0x100fe400078e0222 */
[----:B------:R1:W3:Y:S01]  /*0770*/  LDG.E.CONSTANT R16, [R16.64] ;  /* 0x0000000410107981 */ /* 0x0002e2000c1e9900 */
[----:B------:R-:W-:Y:S01]  /*0780*/  ISETP.GT.AND P2, PT, R8, 0x7, PT ;  /* 0x000000070800780c */ /* 0x000fe20003f44270 */
[----:B------:R-:W-:Y:S02]  /*0790*/  @P0 IMAD.WIDE R8, R45, 0x4, R34 ;  /* 0x000000042d080825 */ /* 0x000fe400078e0222 */
[----:B------:R-:W4:Y:S01]  /*07a0*/  LDG.E.CONSTANT R14, [R14.64] ;  /* 0x000000040e0e7981 */ /* 0x000f22000c1e9900 */
[----:B------:R-:W-:-:S03]  /*07b0*/  ISETP.GT.OR P2, PT, R0, 0x9, P2 ;  /* 0x000000090000780c */ /* 0x000fc60001744670 */
[----:B------:R5:W4:Y:S01]  /*07c0*/  @P0 LDG.E.CONSTANT R21, [R8.64] ;  /* 0x0000000408150981 */ /* 0x000b22000c1e9900 */
[----:B------:R-:W-:-:S03]  /*07d0*/  @P0 IMAD.WIDE R10, R47, 0x4, R34 ;  /* 0x000000042f0a0825 */ /* 0x000fc600078e0222 */
[----:B------:R0:W4:Y:S04]  /*07e0*/  @P0 LDG.E.CONSTANT R12, [R12.64] ;  /* 0x000000040c0c0981 */ /* 0x000128000c1e9900 */
[----:B------:R1:W4:Y:S01]  /*07f0*/  @P0 LDG.E.CONSTANT R20, [R10.64] ;  /* 0x000000040a140981 */ /* 0x000322000c1e9900 */
[----:B-----5:R-:W-:Y:S02]  /*0800*/  @!P1 MOV R8, R32 ;  /* 0x0000002000089202 */ /* 0x020fe40000000f00 */
[----:B------:R-:W-:Y:S01]  /*0810*/  @!P1 MOV R9, R37 ;  /* 0x0000002500099202 */ /* 0x000fe20000000f00 */
[----:B------:R5:W4:Y:S04]  /*0820*/  @!P2 LDG.E.CONSTANT R44, [R6.64] ;  /* 0x00000004062ca981 */ /* 0x000b28000c1e9900 */
[----:B0-----:R0:W4:Y:S02]  /*0830*/  @!P1 LDG.E.CONSTANT R19, [R8.64] ;  /* 0x0000000408139981 */ /* 0x001124000c1e9900 */
[----:B0-----:R-:W-:-:S02]  /*0840*/  @!P3 MOV R8, R36 ;  /* 0x000000240008b202 */ /* 0x001fc40000000f00 */
[----:B------:R-:W-:-:S05]  /*0850*/  @!P3 MOV R9, R33 ;  /* 0x000000210009b202 */ /* 0x000fca0000000f00 */
[----:B------:R0:W4:Y:S01]  /*0860*/  @!P3 LDG.E.CONSTANT R29, [R8.64] ;  /* 0x00000004081db981 */ /* 0x000122000c1e9900 */
[C---:B------:R-:W-:Y:S01]  /*0870*/  IMAD R22, R0.reuse, 0x6, RZ ;  /* 0x0000000600167824 */ /* 0x040fe200078e02ff */
[C---:B-1----:R-:W-:Y:S02]  /*0880*/  @!P1 SHF.L.U32 R11, R3.reuse, 0x5, RZ ;  /* 0x00000005030b9819 */ /* 0x042fe400000006ff */
[C---:B------:R-:W-:Y:S01]  /*0890*/  @!P3 SHF.L.U32 R13, R3.reuse, 0x5, RZ ;  /* 0x00000005030db819 */ /* 0x040fe200000006ff */
[C---:B------:R-:W-:Y:S02]  /*08a0*/  IMAD R17, R3.reuse, 0x51, R22 ;  /* 0x0000005103117824 */ /* 0x040fe400078e0216 */
[C---:B------:R-:W-:Y:S01]  /*08b0*/  @!P1 IMAD R22, R0.reuse, 0x3, R11 ;  /* 0x0000000300169824 */ /* 0x040fe200078e020b */
[----:B0-----:R-:W-:Y:S01]  /*08c0*/  @!P2 SHF.L.U32 R9, R3, 0x5, RZ ;  /* 0x000000050309a819 */ /* 0x001fe200000006ff */
[----:B------:R-:W-:-:S04]  /*08d0*/  @!P3 IMAD R46, R0, 0x3, R13 ;  /* 0x00000003002eb824 */ /* 0x000fc800078e020d */
[----:B------:R-:W-:Y:S01]  /*08e0*/  @!P2 IMAD R50, R0, 0x3, R9 ;  /* 0x000000030032a824 */ /* 0x000fe200078e0209 */
[----:B------:R-:W-:Y:S02]  /*08f0*/  LEA R52, R3, 0xa20, 0x6 ;  /* 0x00000a2003347811 */ /* 0x000fe400078e30ff */
[----:B------:R-:W-:Y:S02]  /*0900*/  IADD3 R38, R38, 0x1, RZ ;  /* 0x0000000126267810 */ /* 0x000fe40007ffe0ff */
[----:B-----5:R-:W-:-:S04]  /*0910*/  IADD3 R6, P4, R6, 0x20, RZ ;  /* 0x0000002006067810 */ /* 0x020fc80007f9e0ff */
[----:B------:R-:W-:Y:S01]  /*0920*/  IADD3.X R7, RZ, R7, RZ, P4, !PT ;  /* 0x00000007ff077210 */ /* 0x000fe200027fe4ff */
[----:B--2---:R-:W-:Y:S04]  /*0930*/  STS [R17.X4], R18 ;  /* 0x0000001211007388 */ /* 0x004fe80000004800 */
[----:B---3--:R-:W-:Y:S04]  /*0940*/  STS [R17.X4+0x4], R16 ;  /* 0x0000041011007388 */ /* 0x008fe80000004800 */
[----:B----4-:R-:W-:Y:S04]  /*0950*/  STS [R17.X4+0x8], R14 ;  /* 0x0000080e11007388 */ /* 0x010fe80000004800 */
[----:B------:R-:W-:Y:S04]  /*0960*/  @P0 STS [R17.X4+0x14], R21 ;  /* 0x0000141511000388 */ /* 0x000fe80000004800 */
[----:B------:R-:W-:Y:S04]  /*0970*/  @P0 STS [R17.X4+0xc], R12 ;  /* 0x00000c0c11000388 */ /* 0x000fe80000004800 */
[----:B------:R-:W-:Y:S04]  /*0980*/  @P0 STS [R17.X4+0x10], R20 ;  /* 0x0000101411000388 */ /* 0x000fe80000004800 */
[----:B------:R-:W-:Y:S04]  /*0990*/  @!P1 STS [R22.X4+0xa20], R19 ;  /* 0x000a201316009388 */ /* 0x000fe80000004800 */
[----:B------:R-:W-:Y:S04]  /*09a0*/  @!P3 STS [R46.X4+0xa24], R29 ;  /* 0x000a241d2e00b388 */ /* 0x000fe80000004800 */
[----:B------:R-:W-:Y:S04]  /*09b0*/  @!P2 STS [R50.X4+0xa28], R44 ;  /* 0x000a282c3200a388 */ /* 0x000fe80000004800 */
[----:B------:R-:W-:Y:S06]  /*09c0*/  BAR.SYNC.DEFER_BLOCKING 0x0 ;  /* 0x0000000000007b1d */ /* 0x000fec0000010000 */
[----:B------:R-:W-:Y:S04]  /*09d0*/  LDS R26, [R0.X8] ;  /* 0x00000000001a7984 */ /* 0x000fe80000008800 */
[----:B------:R-:W0:Y:S04]  /*09e0*/  LDS.128 R8, [R52] ;  /* 0x0000000034087984 */ /* 0x000e280000000c00 */
[----:B------:R-:W1:Y:S04]  /*09f0*/  LDS R30, [R0.X8+0xd8] ;  /* 0x0000d800001e7984 */ /* 0x000e680000008800 */
[----:B------:R-:W2:Y:S04]  /*0a00*/  LDS.128 R12, [R52+0x200] ;  /* 0x00020000340c7984 */ /* 0x000ea80000000c00 */
[----:B------:R-:W3:Y:S04]  /*0a10*/  LDS R24, [R0.X8+0x144] ;  /* 0x0001440000187984 */ /* 0x000ee80000008800 */
[----:B------:R-:W4:Y:S04]  /*0a20*/  LDS R48, [R0.X8+0x21c] ;  /* 0x00021c0000307984 */ /* 0x000f280000008800 */
[----:B------:R-:W5:Y:S04]  /*0a30*/  LDS.128 R16, [R52+0x20] ;  /* 0x0000200034107984 */ /* 0x000f680000000c00 */
[----:B------:R-:W5:Y:S04]  /*0a40*/  LDS.128 R20, [R52+0x220] ;  /* 0x0002200034147984 */ /* 0x000f680000000c00 */
[----:B------:R-:W5:Y:S01]  /*0a50*/  LDS R29, [R0.X8+0x288] ;  /* 0x00028800001d7984 */ /* 0x000f620000008800 */
[C---:B0-----:R-:W-:Y:S01]  /*0a60*/  FFMA R51, R8.reuse, R26, R51 ;  /* 0x0000001a08337223 */ /* 0x041fe20000000033 */
[----:B-1----:R-:W-:Y:S01]  /*0a70*/  FFMA R40, R8, R30, R40 ;  /* 0x0000001e08287223 */ /* 0x002fe20000000028 */
[----:B--2---:R-:W-:Y:S01]  /*0a80*/  FFMA R8, R26, R12, R28 ;  /* 0x0000000c1a087223 */ /* 0x004fe2000000001c */
[----:B------:R-:W-:Y:S01]  /*0a90*/  FFMA R12, R12, R30, R42 ;  /* 0x0000001e0c0c7223 */ /* 0x000fe2000000002a */
[----:B---3--:R-:W-:-:S02]  /*0aa0*/  FFMA R28, R24, R9, R51 ;  /* 0x00000009181c7223 */ /* 0x008fc40000000033 */
[----:B------:R-:W0:Y:S01]  /*0ab0*/  LDS R51, [R0.X8+0x360] ;  /* 0x0003600000337984 */ /* 0x000e220000008800 */
[----:B----4-:R-:W-:Y:S01]  /*0ac0*/  FFMA R42, R48, R9, R40 ;  /* 0x00000009302a7223 */ /* 0x010fe20000000028 */
[-C--:B------:R-:W-:Y:S02]  /*0ad0*/  FFMA R9, R24, R13.reuse, R8 ;  /* 0x0000000d18097223 */ /* 0x080fe40000000008 */
[----:B------:R-:W1:Y:S01]  /*0ae0*/  LDS R8, [R0.X8+0x3cc] ;  /* 0x0003cc0000087984 */ /* 0x000e620000008800 */
[-C--:B-----5:R-:W-:Y:S01]  /*0af0*/  FFMA R53, R26, R16.reuse, R53 ;  /* 0x000000101a357223 */ /* 0x0a0fe20000000035 */
[----:B------:R-:W-:Y:S01]  /*0b00*/  FFMA R27, R30, R16, R27 ;  /* 0x000000101e1b7223 */ /* 0x000fe2000000001b */
[----:B------:R-:W-:Y:S01]  /*0b10*/  LEA R16, R3, 0xa20, 0x6 ;  /* 0x00000a2003107811 */ /* 0x000fe200078e30ff */
[-C--:B------:R-:W-:Y:S01]  /*0b20*/  FFMA R26, R26, R20.reuse, R25 ;  /* 0x000000141a1a7223 */ /* 0x080fe20000000019 */
[----:B------:R-:W-:Y:S01]  /*0b30*/  FFMA R13, R48, R13, R12 ;  /* 0x0000000d300d7223 */ /* 0x000fe2000000000c */
[----:B------:R-:W-:Y:S01]  /*0b40*/  FFMA R20, R30, R20, R31 ;  /* 0x000000141e147223 */ /* 0x000fe2000000001f */
[----:B------:R-:W2:Y:S01]  /*0b50*/  LDS R12, [R0.X8+0x4a4] ;  /* 0x0004a400000c7984 */ /* 0x000ea20000008800 */
[-C--:B------:R-:W-:Y:S01]  /*0b60*/  FFMA R31, R24, R17.reuse, R53 ;  /* 0x00000011181f7223 */ /* 0x080fe20000000035 */
[----:B------:R-:W-:Y:S01]  /*0b70*/  FFMA R44, R48, R17, R27 ;  /* 0x00000011302c7223 */ /* 0x000fe2000000001b */
[-C--:B------:R-:W-:Y:S01]  /*0b80*/  FFMA R40, R24, R21.reuse, R26 ;  /* 0x0000001518287223 */ /* 0x080fe2000000001a */
[----:B------:R-:W-:Y:S04]  /*0b90*/  LDS R17, [R0.X8+0x510] ;  /* 0x0005100000117984 */ /* 0x000fe80000008800 */
[----:B------:R-:W3:Y:S01]  /*0ba0*/  LDS.128 R24, [R16+0x10] ;  /* 0x0000100010187984 */ /* 0x000ee20000000c00 */
[----:B------:R-:W-:Y:S01]  /*0bb0*/  FFMA R48, R48, R21, R20 ;  /* 0x0000001530307223 */ /* 0x000fe20000000014 */
[C---:B------:R-:W-:Y:S01]  /*0bc0*/  FFMA R53, R29.reuse, R10, R28 ;  /* 0x0000000a1d357223 */ /* 0x040fe2000000001c */
[C---:B------:R-:W-:Y:S01]  /*0bd0*/  FFMA R46, R29.reuse, R14, R9 ;  /* 0x0000000e1d2e7223 */ /* 0x040fe20000000009 */
[C---:B------:R-:W-:Y:S01]  /*0be0*/  FFMA R20, R29.reuse, R18, R31 ;  /* 0x000000121d147223 */ /* 0x040fe2000000001f */
[----:B------:R-:W-:Y:S01]  /*0bf0*/  FFMA R40, R29, R22, R40 ;  /* 0x000000161d287223 */ /* 0x000fe20000000028 */
[----:B------:R-:W4:Y:S04]  /*0c00*/  LDS R21, [R0.X8+0x5e8] ;  /* 0x0005e80000157984 */ /* 0x000f280000008800 */
[----:B------:R-:W5:Y:S01]  /*0c10*/  LDS.128 R28, [R16+0x210] ;  /* 0x00021000101c7984 */ /* 0x000f620000000c00 */
[C---:B0-----:R-:W-:Y:S01]  /*0c20*/  FFMA R9, R51.reuse, R10, R42 ;  /* 0x0000000a33097223 */ /* 0x041fe2000000002a */
[C---:B------:R-:W-:Y:S01]  /*0c30*/  FFMA R10, R51.reuse, R14, R13 ;  /* 0x0000000e330a7223 */ /* 0x040fe2000000000d */
[C---:B------:R-:W-:Y:S01]  /*0c40*/  FFMA R14, R51.reuse, R18, R44 ;  /* 0x00000012330e7223 */ /* 0x040fe2000000002c */
[----:B------:R-:W-:Y:S01]  /*0c50*/  FFMA R44, R51, R22, R48 ;  /* 0x00000016332c7223 */ /* 0x000fe20000000030 */
[----:B------:R-:W0:Y:S01]  /*0c60*/  LDS R42, [R0.X8+0x72c] ;  /* 0x00072c00002a7984 */ /* 0x000e220000008800 */
[C---:B-1----:R-:W-:Y:S01]  /*0c70*/  FFMA R13, R8.reuse, R11, R53 ;  /* 0x0000000b080d7223 */ /* 0x042fe20000000035 */
[C---:B------:R-:W-:Y:S01]  /*0c80*/  FFMA R18, R8.reuse, R15, R46 ;  /* 0x0000000f08127223 */ /* 0x040fe2000000002e */
[C---:B------:R-:W-:Y:S01]  /*0c90*/  FFMA R22, R8.reuse, R23, R40 ;  /* 0x0000001708167223 */ /* 0x040fe20000000028 */
[----:B------:R-:W-:Y:S01]  /*0ca0*/  FFMA R20, R8, R19, R20 ;  /* 0x0000001308147223 */ /* 0x000fe20000000014 */
[----:B------:R-:W1:Y:S01]  /*0cb0*/  LDS R40, [R0.X8+0x654] ;  /* 0x0006540000287984 */ /* 0x000e620000008800 */
[C---:B--2---:R-:W-:Y:S01]  /*0cc0*/  FFMA R46, R12.reuse, R11, R9 ;  /* 0x0000000b0c2e7223 */ /* 0x044fe20000000009 */
[C---:B------:R-:W-:Y:S01]  /*0cd0*/  FFMA R51, R12.reuse, R15, R10 ;  /* 0x0000000f0c337223 */ /* 0x040fe2000000000a */
[C---:B------:R-:W-:Y:S01]  /*0ce0*/  FFMA R48, R12.reuse, R19, R14 ;  /* 0x000000130c307223 */ /* 0x040fe2000000000e */
[----:B------:R-:W2:Y:S01]  /*0cf0*/  LDS.128 R8, [R16+0x30] ;  /* 0x0000300010087984 */ /* 0x000ea20000000c00 */
[----:B------:R-:W-:-:S03]  /*0d00*/  FFMA R44, R12, R23, R44 ;  /* 0x000000170c2c7223 */ /* 0x000fc6000000002c */
[----:B------:R-:W-:Y:S01]  /*0d10*/  LDS R23, [R0.X8+0x870] ;  /* 0x0008700000177984 */ /* 0x000fe20000008800 */
[----:B---3--:R-:W-:-:S03]  /*0d20*/  FFMA R19, R24, R17, R13 ;  /* 0x0000001118137223 */ /* 0x008fc6000000000d */
[----:B------:R-:W3:Y:S01]  /*0d30*/  LDS.128 R12, [R16+0x230] ;  /* 0x00023000100c7984 */ /* 0x000ee20000000c00 */
[----:B----4-:R-:W-:-:S03]  /*0d40*/  FFMA R53, R24, R21, R46 ;  /* 0x0000001518357223 */ /* 0x010fc6000000002e */
[----:B------:R-:W-:Y:S01]  /*0d50*/  LDS R24, [R0.X8+0x8dc] ;  /* 0x0008dc0000187984 */ /* 0x000fe20000008800 */
[----:B-----5:R-:W-:-:S03]  /*0d60*/  FFMA R52, R28, R21, R51 ;  /* 0x000000151c347223 */ /* 0x020fc60000000033 */
[----:B------:R-:W4:Y:S01]  /*0d70*/  LDS R51, [R0.X8+0x798] ;  /* 0x0007980000337984 */ /* 0x000f220000008800 */
[----:B------:R-:W-:-:S03]  /*0d80*/  FFMA R46, R17, R28, R18 ;  /* 0x0000001c112e7223 */ /* 0x000fc60000000012 */
[----:B------:R-:W5:Y:S01]  /*0d90*/  LDS R18, [R0.X8+0x9b4] ;  /* 0x0009b40000127984 */ /* 0x000f620000008800 */
[----:B------:R-:W-:-:S04]  /*0da0*/  IADD3 R34, P1, R34, 0x6200, RZ ;  /* 0x0000620022227810 */ /* 0x000fc80007f3e0ff */
[----:B------:R-:W-:Y:S01]  /*0db0*/  IADD3.X R35, RZ, R35, RZ, P1, !PT ;  /* 0x00000023ff237210 */ /* 0x000fe20000ffe4ff */
[-C--:B0-----:R-:W-:Y:S01]  /*0dc0*/  FFMA R50, R42, R25.reuse, R53 ;  /* 0x000000192a327223 */ /* 0x081fe20000000035 */
[----:B------:R-:W-:Y:S01]  /*0dd0*/  ISETP.NE.AND P1, PT, R38, 0x40, PT ;  /* 0x000000402600780c */ /* 0x000fe20003f25270 */
[C---:B-1----:R-:W-:Y:S01]  /*0de0*/  FFMA R28, R40.reuse, R25, R19 ;  /* 0x00000019281c7223 */ /* 0x042fe20000000013 */
[-C--:B------:R-:W-:Y:S01]  /*0df0*/  FFMA R19, R40, R29.reuse, R46 ;  /* 0x0000001d28137223 */ /* 0x080fe2000000002e */
[-C--:B--2---:R-:W-:Y:S01]  /*0e00*/  FFMA R25, R17, R8.reuse, R20 ;  /* 0x0000000811197223 */ /* 0x084fe20000000014 */
[----:B------:R-:W-:Y:S01]  /*0e10*/  FFMA R53, R21, R8, R48 ;  /* 0x0000000815357223 */ /* 0x000fe20000000030 */
[----:B------:R-:W-:Y:S02]  /*0e20*/  FFMA R29, R42, R29, R52 ;  /* 0x0000001d2a1d7223 */ /* 0x000fe40000000034 */
[-C--:B------:R-:W-:Y:S01]  /*0e30*/  FFMA R25, R40, R9.reuse, R25 ;  /* 0x0000000928197223 */ /* 0x080fe20000000019 */
[----:B------:R-:W-:Y:S01]  /*0e40*/  FFMA R53, R42, R9, R53 ;  /* 0x000000092a357223 */ /* 0x000fe20000000035 */
[-C--:B---3--:R-:W-:Y:S01]  /*0e50*/  FFMA R22, R17, R12.reuse, R22 ;  /* 0x0000000c11167223 */ /* 0x088fe20000000016 */
[----:B------:R-:W-:-:S03]  /*0e60*/  FFMA R44, R21, R12, R44 ;  /* 0x0000000c152c7223 */ /* 0x000fc6000000002c */
[-C--:B------:R-:W-:Y:S01]  /*0e70*/  FFMA R9, R40, R13.reuse, R22 ;  /* 0x0000000d28097223 */ /* 0x080fe20000000016 */
[----:B------:R-:W-:Y:S01]  /*0e80*/  FFMA R13, R42, R13, R44 ;  /* 0x0000000d2a0d7223 */ /* 0x000fe2000000002c */
[----:B------:R-:W-:Y:S01]  /*0e90*/  FFMA R29, R23, R30, R29 ;  /* 0x0000001e171d7223 */ /* 0x000fe2000000001d */
[----:B------:R-:W-:Y:S01]  /*0ea0*/  IADD3 R36, P3, R36, 0x20, RZ ;  /* 0x0000002024247810 */ /* 0x000fe20007f7e0ff */
[C---:B----4-:R-:W-:Y:S01]  /*0eb0*/  FFMA R17, R51.reuse, R26, R28 ;  /* 0x0000001a33117223 */ /* 0x050fe2000000001c */
[C---:B------:R-:W-:Y:S01]  /*0ec0*/  FFMA R12, R51.reuse, R14, R9 ;  /* 0x0000000e330c7223 */ /* 0x040fe20000000009 */
[C---:B------:R-:W-:Y:S01]  /*0ed0*/  FFMA R28, R51.reuse, R30, R19 ;  /* 0x0000001e331c7223 */ /* 0x040fe20000000013 */
[----:B------:R-:W-:Y:S01]  /*0ee0*/  FFMA R8, R51, R10, R25 ;  /* 0x0000000a33087223 */ /* 0x000fe20000000019 */
[C---:B------:R-:W-:Y:S01]  /*0ef0*/  FFMA R9, R23.reuse, R26, R50 ;  /* 0x0000001a17097223 */ /* 0x040fe20000000032 */
[C---:B------:R-:W-:Y:S01]  /*0f00*/  FFMA R10, R23.reuse, R10, R53 ;  /* 0x0000000a170a7223 */ /* 0x040fe20000000035 */
[----:B------:R-:W-:Y:S01]  /*0f10*/  FFMA R14, R23, R14, R13 ;  /* 0x0000000e170e7223 */ /* 0x000fe2000000000d */
[----:B------:R-:W-:Y:S01]  /*0f20*/  IADD3 R32, P2, R32, 0x20, RZ ;  /* 0x0000002020207810 */ /* 0x000fe20007f5e0ff */
[C---:B------:R-:W-:Y:S01]  /*0f30*/  FFMA R51, R24.reuse, R27, R17 ;  /* 0x0000001b18337223 */ /* 0x040fe20000000011 */
[----:B------:R-:W-:Y:S01]  /*0f40*/  FFMA R28, R24, R31, R28 ;  /* 0x0000001f181c7223 */ /* 0x000fe2000000001c */
[C---:B-----5:R-:W-:Y:S01]  /*0f50*/  FFMA R40, R18.reuse, R27, R9 ;  /* 0x0000001b12287223 */ /* 0x060fe20000000009 */
[----:B------:R-:W-:Y:S01]  /*0f60*/  FFMA R42, R18, R31, R29 ;  /* 0x0000001f122a7223 */ /* 0x000fe2000000001d */
[C---:B------:R-:W-:Y:S01]  /*0f70*/  FFMA R53, R24.reuse, R11, R8 ;  /* 0x0000000b18357223 */ /* 0x040fe20000000008 */
[----:B------:R-:W-:Y:S01]  /*0f80*/  FFMA R25, R24, R15, R12 ;  /* 0x0000000f18197223 */ /* 0x000fe2000000000c */
[C---:B------:R-:W-:Y:S01]  /*0f90*/  FFMA R27, R18.reuse, R11, R10 ;  /* 0x0000000b121b7223 */ /* 0x040fe2000000000a */
[----:B------:R-:W-:Y:S01]  /*0fa0*/  FFMA R31, R18, R15, R14 ;  /* 0x0000000f121f7223 */ /* 0x000fe2000000000e */
[----:B------:R-:W-:-:S02]  /*0fb0*/  IADD3.X R33, RZ, R33, RZ, P3, !PT ;  /* 0x00000021ff217210 */ /* 0x000fc40001ffe4ff */
[----:B------:R-:W-:Y:S01]  /*0fc0*/  IADD3.X R37, RZ, R37, RZ, P2, !PT ;  /* 0x00000025ff257210 */ /* 0x000fe200017fe4ff */
[----:B------:R-:W-:Y:S05]  /*0fd0*/  @P1 BRA `(.L_x_55) ;  /* 0xfffff6a000001947 */ /* 0x000fea000383ffff */
[----:B------:R-:W-:Y:S01]  /*0fe0*/  LEA R6, R2, R3, 0x4 ;  /* 0x0000000302067211 */ /* 0x000fe200078e20ff */
[----:B------:R-:W-:Y:S01]  /*0ff0*/  ULDC.64 UR4, c[0x0][0x118] ;  /* 0x0000460000047ab9 */ /* 0x000fe20000000a00 */
[----:B------:R-:W-:Y:S02]  /*1000*/  MOV R11, 0x4 ;  /* 0x00000004000b7802 */ /* 0x000fe40000000f00 */
[----:B------:R-:W-:-:S05]  /*1010*/  SHF.L.U32 R6, R6, 0x1, RZ ;  /* 0x0000000106067819 */ /* 0x000fca00000006ff */
[----:B------:R-:W-:-:S05]  /*1020*/  IMAD.WIDE R6, R6, R11, c[0x0][0x178] ;  /* 0x00005e0006067625 */ /* 0x000fca00078e020b */
[----:B------:R-:W2:Y:S04]  /*1030*/  LDG.E.CONSTANT R9, [R6.64+0x40] ;  /* 0x0000400406097981 */ /* 0x000ea8000c1e9900 */
[----:B------:R-:W3:Y:S04]  /*1040*/  LDG.E.CONSTANT R4, [R6.64] ;  /* 0x0000000406047981 */ /* 0x000ee8000c1e9900 */
[----:B------:R-:W4:Y:S04]  /*1050*/  LDG.E.CONSTANT R8, [R6.64+0x4] ;  /* 0x0000040406087981 */ /* 0x000f28000c1e9900 */
[----:B------:R-:W5:Y:S01]  /*1060*/  LDG.E.CONSTANT R10, [R6.64+0x44] ;  /* 0x00004404060a7981 */ /* 0x000f62000c1e9900 */
[----:B------:R-:W-:-:S04]  /*1070*/  IMAD R3, R3, 0x188, R0 ;  /* 0x0000018803037824 */ /* 0x000fc800078e0200 */
[----:B------:R-:W-:-:S04]  /*1080*/  IMAD R2, R2, 0x1880, R3 ;  /* 0x0000188002027824 */ /* 0x000fc800078e0203 */
[----:B------:R-:W-:-:S04]  /*1090*/  IMAD R2, R5, 0x1c, R2 ;  /* 0x0000001c05027824 */ /* 0x000fc800078e0202 */
[----:B------:R-:W-:Y:S01]  /*10a0*/  IMAD.WIDE R2, R2, R11, c[0x0][0x160] ;  /* 0x0000580002027625 */ /* 0x000fe200078e020b */
        /* <DEDUP_REMOVED lines=17> */
.L_x_56:
        /* <DEDUP_REMOVED lines=12> */
.L_x_131:


//--------------------- .text.tvmgen_default_fused_nn_global_avg_pool2d_kernel --------------------------
	.section	.text.tvmgen_default_fused_nn_global_avg_pool2d_kernel,"ax",@progbits
	.sectioninfo	@"SHI_REGISTERS=16"
	.align	128
        .global         tvmgen_default_fused_nn_global_avg_pool2d_kernel
        .type           tvmgen_default_fused_nn_global_avg_pool2d_kernel,@function
        .size           tvmgen_default_fused_nn_global_avg_pool2d_kernel,(.L_x_132 - tvmgen_default_fused_nn_global_avg_pool2d_kernel)
        .other          tvmgen_default_fused_nn_global_avg_pool2d_kernel,@"STO_CUDA_ENTRY STV_DEFAULT"
tvmgen_default_fused_nn_global_avg_pool2d_kernel:
.text.tvmgen_default_fused_nn_global_avg_pool2d_kernel:
[----:B------:R-:W-:Y:S02]  /*0000*/  MOV R1, c[0x0][0x28] ;  /* 0x00000a0000017a02 */ /* 0x000fe40000000f00 */
[----:B------:R-:W0:Y:S01]  /*0010*/  S2R R11, SR_TID.X ;  /* 0x00000000000b7919 */ /* 0x000e220000002100 */
[----:B------:R-:W-:Y:S01]  /*0020*/  MOV R13, 0x4 ;  /* 0x00000004000d7802 */ /* 0x000fe20000000f00 */
[----:B------:R-:W-:Y:S02]  /*0030*/  ULDC.64 UR4, c[0x0][0x118] ;  /* 0x0000460000047ab9 */ /* 0x000fe40000000a00 */
[----:B------:R-:W1:Y:S04]  /*0040*/  S2R R12, SR_TID.Y ;  /* 0x00000000000c7919 */ /* 0x000e680000002200 */
[----:B------:R-:W2:Y:S01]  /*0050*/  S2R R9, SR_CTAID.X ;  /* 0x0000000000097919 */ /* 0x000ea20000002500 */
[C---:B0-----:R-:W-:Y:S02]  /*0060*/  ISETP.GT.AND P0, PT, R11.reuse, 0x30, PT ;  /* 0x000000300b00780c */ /* 0x041fe40003f04270 */
[----:B------:R-:W-:Y:S01]  /*0070*/  ISETP.GT.AND P1, PT, R11, 0x10, PT ;  /* 0x000000100b00780c */ /* 0x000fe20003f24270 */
[----:B-1----:R-:W-:-:S04]  /*0080*/  IMAD R0, R12, 0x31, R11 ;  /* 0x000000310c007824 */ /* 0x002fc800078e020b */
[----:B--2---:R-:W-:-:S04]  /*0090*/  IMAD R0, R9, 0x620, R0 ;  /* 0x0000062009007824 */ /* 0x004fc800078e0200 */
[----:B------:R-:W-:-:S05]  /*00a0*/  IMAD.WIDE R2, R0, R13, c[0x0][0x168] ;  /* 0x00005a0000027625 */ /* 0x000fca00078e020d */
[----:B------:R-:W2:Y:S04]  /*00b0*/  @!P0 LDG.E.CONSTANT R4, [R2.64] ;  /* 0x0000000402048981 */ /* 0x000ea8000c1e9900 */
[----:B------:R-:W3:Y:S01]  /*00c0*/  @!P1 LDG.E.CONSTANT R5, [R2.64+0x80] ;  /* 0x0000800402059981 */ /* 0x000ee2000c1e9900 */
[----:B------:R-:W-:Y:S02]  /*00d0*/  MOV R0, RZ ;  /* 0x000000ff00007202 */ /* 0x000fe40000000f00 */
[----:B------:R-:W-:Y:S01]  /*00e0*/  VOTE.ANY R7, PT, PT ;  /* 0x0000000000077806 */ /* 0x000fe200038e0100 */
[----:B--2---:R-:W-:Y:S01]  /*00f0*/  @!P0 FADD R0, RZ, R4 ;  /* 0x00000004ff008221 */ /* 0x004fe20000000000 */
[----:B------:R-:W-:-:S03]  /*0100*/  ISETP.NE.AND P0, PT, R11, RZ, PT ;  /* 0x000000ff0b00720c */ /* 0x000fc60003f05270 */
[----:B---3--:R-:W-:-:S05]  /*0110*/  @!P1 FADD R0, R0, R5 ;  /* 0x0000000500009221 */ /* 0x008fca0000000000 */
[----:B------:R-:W0:Y:S02]  /*0120*/  SHFL.DOWN PT, R5, R0, 0x10, 0x1f ;  /* 0x0a001f0000057f89 */ /* 0x000e2400000e0000 */
[----:B0-----:R-:W-:-:S05]  /*0130*/  FADD R4, R5, R0 ;  /* 0x0000000005047221 */ /* 0x001fca0000000000 */
[----:B------:R-:W0:Y:S02]  /*0140*/  SHFL.DOWN PT, R5, R4, 0x8, 0x1f ;  /* 0x09001f0004057f89 */ /* 0x000e2400000e0000 */
[----:B0-----:R-:W-:-:S05]  /*0150*/  FADD R6, R4, R5 ;  /* 0x0000000504067221 */ /* 0x001fca0000000000 */
[----:B------:R-:W0:Y:S02]  /*0160*/  SHFL.DOWN PT, R5, R6, 0x4, 0x1f ;  /* 0x08801f0006057f89 */ /* 0x000e2400000e0000 */
[----:B0-----:R-:W-:Y:S01]  /*0170*/  FADD R8, R6, R5 ;  /* 0x0000000506087221 */ /* 0x001fe20000000000 */
[----:B------:R-:W-:-:S04]  /*0180*/  SHF.L.U32 R5, R12, 0x5, RZ ;  /* 0x000000050c057819 */ /* 0x000fc800000006ff */
[----:B------:R-:W0:Y:S02]  /*0190*/  SHFL.DOWN PT, R3, R8, 0x2, 0x1f ;  /* 0x08401f0008037f89 */ /* 0x000e2400000e0000 */
[----:B0-----:R-:W-:-:S05]  /*01a0*/  FADD R2, R8, R3 ;  /* 0x0000000308027221 */ /* 0x001fca0000000000 */
[----:B------:R-:W0:Y:S02]  /*01b0*/  SHFL.DOWN PT, R3, R2, 0x1, 0x1f ;  /* 0x08201f0002037f89 */ /* 0x000e2400000e0000 */
[----:B0-----:R-:W-:-:S05]  /*01c0*/  FADD R10, R2, R3 ;  /* 0x00000003020a7221 */ /* 0x001fca0000000000 */
[----:B------:R0:W1:Y:S01]  /*01d0*/  SHFL.IDX PT, R5, R10, R5, 0x1f ;  /* 0x00001f050a057589 */ /* 0x00006200000e0000 */
[----:B------:R-:W-:Y:S05]  /*01e0*/  @P0 EXIT ;  /* 0x000000000000094d */ /* 0x000fea0003800000 */
[----:B------:R-:W-:-:S05]  /*01f0*/  LEA R2, R9, R12, 0x5 ;  /* 0x0000000c09027211 */ /* 0x000fca00078e28ff */
[----:B------:R-:W-:-:S05]  /*0200*/  IMAD.WIDE R2, R2, R13, c[0x0][0x160] ;  /* 0x0000580002027625 */ /* 0x000fca00078e020d */
[----:B-1----:R-:W-:Y:S01]  /*0210*/  STG.E [R2.64], R5 ;  /* 0x0000000502007986 */ /* 0x002fe2000c101904 */
[----:B------:R-:W-:Y:S05]  /*0220*/  EXIT ;  /* 0x000000000000794d */ /* 0x000fea0003800000 */
.L_x_57:
        /* <DEDUP_REMOVED lines=13> */
.L_x_132:


//--------------------- .text.tvmgen_default_fused_nn_conv2d_add_1_kernel --------------------------
	.section	.text.tvmgen_default_fused_nn_conv2d_add_1_kernel,"ax",@progbits
	.sectionflags	@"SHF_BARRIERS=1"
	.sectioninfo	@"SHI_REGISTERS=71"
	.align	128
        .global         tvmgen_default_fused_nn_conv2d_add_1_kernel
        .type           tvmgen_default_fused_nn_conv2d_add_1_kernel,@function
        .size           tvmgen_default_fused_nn_conv2d_add_1_kernel,(.L_x_133 - tvmgen_default_fused_nn_conv2d_add_1_kernel)
        .other          tvmgen_default_fused_nn_conv2d_add_1_kernel,@"STO_CUDA_ENTRY STV_DEFAULT"
tvmgen_default_fused_nn_conv2d_add_1_kernel:
.text.tvmgen_default_fused_nn_conv2d_add_1_kernel:
[----:B------:R-:W-:Y:S02]  /*0000*/  MOV R1, c[0x0][0x28] ;  /* 0x00000a0000017a02 */ /* 0x000fe40000000f00 */
[----:B------:R-:W0:Y:S01]  /*0010*/  S2R R7, SR_TID.X ;  /* 0x0000000000077919 */ /* 0x000e220000002100 */
[----:B------:R-:W-:Y:S01]  /*0020*/  CS2R R40, SRZ ;  /* 0x0000000000287805 */ /* 0x000fe2000001ff00 */
[----:B------:R-:W-:Y:S01]  /*0030*/  CS2R R38, SRZ ;  /* 0x0000000000267805 */ /* 0x000fe2000001ff00 */
[----:B------:R-:W-:Y:S01]  /*0040*/  CS2R R28, SRZ ;  /* 0x00000000001c7805 */ /* 0x000fe2000001ff00 */
[----:B------:R-:W1:Y:S01]  /*0050*/  S2R R6, SR_TID.Z ;  /* 0x0000000000067919 */ /* 0x000e620000002300 */
[----:B------:R-:W-:Y:S01]  /*0060*/  CS2R R30, SRZ ;  /* 0x00000000001e7805 */ /* 0x000fe2000001ff00 */
[----:B------:R-:W-:Y:S01]  /*0070*/  CS2R R32, SRZ ;  /* 0x0000000000207805 */ /* 0x000fe2000001ff00 */
[----:B------:R-:W-:Y:S01]  /*0080*/  CS2R R34, SRZ ;  /* 0x0000000000227805 */ /* 0x000fe2000001ff00 */
[----:B------:R-:W-:Y:S01]  /*0090*/  CS2R R42, SRZ ;  /* 0x00000000002a7805 */ /* 0x000fe2000001ff00 */
[----:B------:R-:W-:Y:S01]  /*00a0*/  CS2R R36, SRZ ;  /* 0x0000000000247805 */ /* 0x000fe2000001ff00 */
[----:B------:R-:W-:-:S02]  /*00b0*/  MOV R45, RZ ;  /* 0x000000ff002d7202 */ /* 0x000fc40000000f00 */
[----:B------:R-:W-:Y:S02]  /*00c0*/  MOV R47, RZ ;  /* 0x000000ff002f7202 */ /* 0x000fe40000000f00 */
[----:B------:R-:W-:Y:S02]  /*00d0*/  MOV R49, RZ ;  /* 0x000000ff00317202 */ /* 0x000fe40000000f00 */
[----:B------:R-:W-:Y:S02]  /*00e0*/  MOV R51, RZ ;  /* 0x000000ff00337202 */ /* 0x000fe40000000f00 */
[----:B------:R-:W-:Y:S02]  /*00f0*/  MOV R53, RZ ;  /* 0x000000ff00357202 */ /* 0x000fe40000000f00 */
[----:B------:R-:W-:Y:S02]  /*0100*/  MOV R55, RZ ;  /* 0x000000ff00377202 */ /* 0x000fe40000000f00 */
[----:B------:R-:W-:-:S02]  /*0110*/  MOV R57, RZ ;  /* 0x000000ff00397202 */ /* 0x000fc40000000f00 */
[C---:B0-----:R-:W-:Y:S02]  /*0120*/  SHF.L.U32 R3, R7.reuse, 0x2, RZ ;  /* 0x0000000207037819 */ /* 0x041fe400000006ff */
[C---:B------:R-:W-:Y:S02]  /*0130*/  SHF.L.U32 R9, R7.reuse, 0x1, RZ ;  /* 0x0000000107097819 */ /* 0x040fe400000006ff */
[----:B------:R-:W-:Y:S01]  /*0140*/  ISETP.GT.AND P0, PT, R7, 0x3, PT ;  /* 0x000000030700780c */ /* 0x000fe20003f04270 */
[C---:B-1----:R-:W-:Y:S01]  /*0150*/  IMAD R3, R6.reuse, 0xe, R3 ;  /* 0x0000000e06037824 */ /* 0x042fe200078e0203 */
[----:B------:R-:W-:Y:S01]  /*0160*/  MOV R59, RZ ;  /* 0x000000ff003b7202 */ /* 0x000fe20000000f00 */
[----:B------:R-:W-:Y:S01]  /*0170*/  IMAD R9, R6, 0x7, R9 ;  /* 0x0000000706097824 */ /* 0x000fe200078e0209 */
[----:B------:R-:W-:Y:S02]  /*0180*/  MOV R61, RZ ;  /* 0x000000ff003d7202 */ /* 0x000fe40000000f00 */
[----:B------:R-:W-:-:S02]  /*0190*/  IADD3 R2, R3, 0x2, RZ ;  /* 0x0000000203027810 */ /* 0x000fc40007ffe0ff */
[C---:B------:R-:W-:Y:S02]  /*01a0*/  IADD3 R5, R3.reuse, 0x3, RZ ;  /* 0x0000000303057810 */ /* 0x040fe40007ffe0ff */
[C---:B------:R-:W-:Y:S01]  /*01b0*/  IADD3 R0, R3.reuse, 0x1, RZ ;  /* 0x0000000103007810 */ /* 0x040fe20007ffe0ff */
[----:B------:R-:W-:Y:S01]  /*01c0*/  IMAD.HI R3, R3, 0x94f2095, RZ ;  /* 0x094f209503037827 */ /* 0x000fe200078e02ff */
[----:B------:R-:W-:-:S03]  /*01d0*/  ISETP.GT.OR P0, PT, R9, 0xdb, P0 ;  /* 0x000000db0900780c */ /* 0x000fc60000704670 */
[----:B------:R-:W-:-:S04]  /*01e0*/  IMAD.HI R2, R2, 0x94f2095, RZ ;  /* 0x094f209502027827 */ /* 0x000fc800078e02ff */
[----:B------:R-:W-:Y:S01]  /*01f0*/  IMAD.HI R8, R5, 0x94f2095, RZ ;  /* 0x094f209505087827 */ /* 0x000fe200078e02ff */
[----:B------:R-:W-:-:S03]  /*0200*/  SHF.R.S32.HI R11, RZ, 0x1, R2 ;  /* 0x00000001ff0b7819 */ /* 0x000fc60000011402 */
[----:B------:R-:W-:Y:S01]  /*0210*/  IMAD.HI R4, R0, 0x94f2095, RZ ;  /* 0x094f209500047827 */ /* 0x000fe200078e02ff */
[----:B------:R-:W-:Y:S02]  /*0220*/  SHF.R.S32.HI R0, RZ, 0x1, R3 ;  /* 0x00000001ff007819 */ /* 0x000fe40000011403 */
[----:B------:R-:W-:Y:S02]  /*0230*/  SHF.R.S32.HI R13, RZ, 0x1, R8 ;  /* 0x00000001ff0d7819 */ /* 0x000fe40000011408 */
[----:B------:R-:W-:Y:S02]  /*0240*/  SHF.R.S32.HI R9, RZ, 0x1, R4 ;  /* 0x00000001ff097819 */ /* 0x000fe40000011404 */
[----:B------:R-:W-:Y:S02]  /*0250*/  LEA.HI R5, R3, R0, RZ, 0x1 ;  /* 0x0000000003057211 */ /* 0x000fe400078f08ff */
[----:B------:R-:W-:Y:S02]  /*0260*/  LEA.HI R3, R2, R11, RZ, 0x1 ;  /* 0x0000000b02037211 */ /* 0x000fe400078f08ff */
[----:B------:R-:W-:Y:S01]  /*0270*/  LEA.HI R2, R8, R13, RZ, 0x1 ;  /* 0x0000000d08027211 */ /* 0x000fe200078f08ff */
[----:B------:R-:W-:Y:S01]  /*0280*/  CS2R R10, SRZ ;  /* 0x00000000000a7805 */ /* 0x000fe2000001ff00 */
[----:B------:R-:W-:-:S02]  /*0290*/  LEA.HI R4, R4, R9, RZ, 0x1 ;  /* 0x0000000904047211 */ /* 0x000fc400078f08ff */
[----:B------:R-:W-:Y:S02]  /*02a0*/  MOV R0, RZ ;  /* 0x000000ff00007202 */ /* 0x000fe40000000f00 */
[----:B------:R-:W-:Y:S02]  /*02b0*/  MOV R8, RZ ;  /* 0x000000ff00087202 */ /* 0x000fe40000000f00 */
.L_x_59:
[C---:B------:R-:W-:Y:S01]  /*02c0*/  SHF.L.U32 R9, R7.reuse, 0x1, RZ ;  /* 0x0000000107097819 */ /* 0x040fe200000006ff */
[----:B------:R-:W0:Y:S04]  /*02d0*/  @!P0 S2R R13, SR_CTAID.Y ;  /* 0x00000000000d8919 */ /* 0x000e280000002600 */
[----:B------:R-:W-:Y:S01]  /*02e0*/  BAR.SYNC.DEFER_BLOCKING 0x0 ;  /* 0x0000000000007b1d */ /* 0x000fe20000010000 */
[----:B------:R-:W-:Y:S01]  /*02f0*/  IMAD R9, R6, 0x7, R9 ;  /* 0x0000000706097824 */ /* 0x000fe200078e0209 */
[C---:B------:R-:W-:Y:S02]  /*0300*/  ISETP.GT.AND P1, PT, R7.reuse, 0x2, PT ;  /* 0x000000020700780c */ /* 0x040fe40003f24270 */
[----:B------:R-:W-:-:S02]  /*0310*/  SHF.L.U32 R17, R7, 0x2, RZ ;  /* 0x0000000207117819 */ /* 0x000fc400000006ff */
[----:B------:R-:W-:Y:S01]  /*0320*/  ISETP.GT.OR P1, PT, R9, 0xda, P1 ;  /* 0x000000da0900780c */ /* 0x000fe20000f24670 */
[----:B------:R-:W-:Y:S01]  /*0330*/  ULDC.64 UR4, c[0x0][0x118] ;  /* 0x0000460000047ab9 */ /* 0x000fe20000000a00 */
[----:B------:R-:W1:Y:S01]  /*0340*/  S2R R9, SR_CTAID.Z ;  /* 0x0000000000097919 */ /* 0x000e620000002700 */
[----:B------:R-:W-:-:S05]  /*0350*/  IMAD R44, R6, 0xe, R17 ;  /* 0x0000000e062c7824 */ /* 0x000fca00078e0211 */
[C---:B------:R-:W-:Y:S02]  /*0360*/  IADD3 R17, R44.reuse, 0x1, RZ ;  /* 0x000000012c117810 */ /* 0x040fe40007ffe0ff */
[C---:B------:R-:W-:Y:S02]  /*0370*/  IADD3 R16, R44.reuse, 0x2, RZ ;  /* 0x000000022c107810 */ /* 0x040fe40007ffe0ff */
[----:B------:R-:W-:Y:S01]  /*0380*/  IADD3 R21, R44, 0x3, RZ ;  /* 0x000000032c157810 */ /* 0x000fe20007ffe0ff */
[----:B------:R-:W2:Y:S01]  /*0390*/  @!P1 S2R R15, SR_CTAID.Y ;  /* 0x00000000000f9919 */ /* 0x000ea20000002600 */
[----:B0-----:R-:W-:Y:S02]  /*03a0*/  @!P0 IMAD R12, R0, 0xe0, R13 ;  /* 0x000000e0000c8824 */ /* 0x001fe400078e020d */
[----:B------:R-:W-:Y:S02]  /*03b0*/  IMAD R13, R5, -0x37, R44 ;  /* 0xffffffc9050d7824 */ /* 0x000fe400078e022c */
[----:B------:R-:W-:-:S02]  /*03c0*/  @!P0 IMAD R12, R12, 0x70, RZ ;  /* 0x000000700c0c8824 */ /* 0x000fc400078e02ff */
[----:B------:R-:W-:Y:S02]  /*03d0*/  IMAD R19, R4, -0x37, R17 ;  /* 0xffffffc904137824 */ /* 0x000fe400078e0211 */
[----:B------:R-:W-:Y:S02]  /*03e0*/  IMAD R16, R3, -0x37, R16 ;  /* 0xffffffc903107824 */ /* 0x000fe400078e0210 */
[----:B------:R-:W-:Y:S01]  /*03f0*/  IMAD R18, R2, -0x37, R21 ;  /* 0xffffffc902127824 */ /* 0x000fe200078e0215 */
[----:B-1----:R-:W-:-:S04]  /*0400*/  LEA R14, R9, R6, 0x5 ;  /* 0x00000006090e7211 */ /* 0x002fc800078e28ff */
[----:B------:R-:W-:Y:S02]  /*0410*/  LEA R17, R14, R7, 0x2 ;  /* 0x000000070e117211 */ /* 0x000fe400078e10ff */
[-C--:B------:R-:W-:Y:S02]  /*0420*/  @!P0 IADD3 R14, R13, R12.reuse, RZ ;  /* 0x0000000c0d0e8210 */ /* 0x080fe40007ffe0ff */
[----:B------:R-:W-:Y:S01]  /*0430*/  @!P0 IADD3 R13, R19, R12, RZ ;  /* 0x0000000c130d8210 */ /* 0x000fe20007ffe0ff */
[----:B--2---:R-:W-:Y:S02]  /*0440*/  @!P1 IMAD R15, R0, 0xe0, R15 ;  /* 0x000000e0000f9824 */ /* 0x004fe400078e020f */
[----:B------:R-:W-:Y:S02]  /*0450*/  @!P0 IMAD R14, R5, 0xc40, R14 ;  /* 0x00000c40050e8824 */ /* 0x000fe400078e020e */
[----:B------:R-:W-:Y:S02]  /*0460*/  @!P1 IMAD R15, R15, 0x70, RZ ;  /* 0x000000700f0f9824 */ /* 0x000fe400078e02ff */
[----:B------:R-:W-:-:S03]  /*0470*/  @!P0 IMAD R13, R4, 0xc40, R13 ;  /* 0x00000c40040d8824 */ /* 0x000fc600078e020d */
[-C--:B------:R-:W-:Y:S02]  /*0480*/  @!P1 IADD3 R12, R16, R15.reuse, RZ ;  /* 0x0000000f100c9210 */ /* 0x080fe40007ffe0ff */
[----:B------:R-:W-:Y:S02]  /*0490*/  @!P1 IADD3 R15, R18, R15, RZ ;  /* 0x0000000f120f9210 */ /* 0x000fe40007ffe0ff */
[----:B------:R-:W-:Y:S01]  /*04a0*/  LEA R16, R17, R0, 0x5 ;  /* 0x0000000011107211 */ /* 0x000fe200078e28ff */
[----:B------:R-:W-:Y:S01]  /*04b0*/  @!P1 IMAD R12, R3, 0xc40, R12 ;  /* 0x00000c40030c9824 */ /* 0x000fe200078e020c */
[----:B------:R-:W-:Y:S01]  /*04c0*/  MOV R17, 0x4 ;  /* 0x0000000400117802 */ /* 0x000fe20000000f00 */
[----:B------:R-:W-:Y:S01]  /*04d0*/  @!P1 IMAD R15, R2, 0xc40, R15 ;  /* 0x00000c40020f9824 */ /* 0x000fe200078e020f */
[----:B------:R-:W-:-:S03]  /*04e0*/  SHF.L.U32 R16, R16, 0x3, RZ ;  /* 0x0000000310107819 */ /* 0x000fc600000006ff */
[----:B------:R-:W-:-:S04]  /*04f0*/  @!P0 IMAD.WIDE R66, R14, R17, c[0x0][0x168] ;  /* 0x00005a000e428625 */ /* 0x000fc800078e0211 */
[-C--:B------:R-:W-:Y:S01]  /*0500*/  @!P0 IMAD.WIDE R64, R13, R17.reuse, c[0x0][0x168] ;  /* 0x00005a000d408625 */ /* 0x080fe200078e0211 */
[----:B------:R-:W2:Y:S03]  /*0510*/  @!P0 LDG.E.CONSTANT R24, [R66.64] ;  /* 0x0000000442188981 */ /* 0x000ea6000c1e9900 */
[-C--:B------:R-:W-:Y:S01]  /*0520*/  @!P1 IMAD.WIDE R62, R12, R17.reuse, c[0x0][0x168] ;  /* 0x00005a000c3e9625 */ /* 0x080fe200078e0211 */
[----:B------:R-:W2:Y:S03]  /*0530*/  @!P0 LDG.E.CONSTANT R25, [R64.64] ;  /* 0x0000000440198981 */ /* 0x000ea6000c1e9900 */
[-C--:B------:R-:W-:Y:S01]  /*0540*/  @!P1 IMAD.WIDE R14, R15, R17.reuse, c[0x0][0x168] ;  /* 0x00005a000f0e9625 */ /* 0x080fe200078e0211 */
[----:B------:R0:W3:Y:S03]  /*0550*/  @!P1 LDG.E.CONSTANT R26, [R62.64] ;  /* 0x000000043e1a9981 */ /* 0x0000e6000c1e9900 */
[----:B------:R-:W-:Y:S01]  /*0560*/  IMAD.WIDE R12, R16, R17, c[0x0][0x170] ;  /* 0x00005c00100c7625 */ /* 0x000fe200078e0211 */
[----:B------:R-:W3:Y:S04]  /*0570*/  @!P1 LDG.E.CONSTANT R27, [R14.64] ;  /* 0x000000040e1b9981 */ /* 0x000ee8000c1e9900 */
[----:B------:R-:W4:Y:S04]  /*0580*/  LDG.E.CONSTANT R16, [R12.64] ;  /* 0x000000040c107981 */ /* 0x000f28000c1e9900 */
[----:B------:R-:W4:Y:S04]  /*0590*/  LDG.E.CONSTANT R17, [R12.64+0x4] ;  /* 0x000004040c117981 */ /* 0x000f28000c1e9900 */
[----:B------:R-:W4:Y:S04]  /*05a0*/  LDG.E.CONSTANT R18, [R12.64+0x8] ;  /* 0x000008040c127981 */ /* 0x000f28000c1e9900 */
[----:B------:R-:W4:Y:S04]  /*05b0*/  LDG.E.CONSTANT R19, [R12.64+0xc] ;  /* 0x00000c040c137981 */ /* 0x000f28000c1e9900 */
[----:B------:R-:W5:Y:S04]  /*05c0*/  LDG.E.CONSTANT R20, [R12.64+0x10] ;  /* 0x000010040c147981 */ /* 0x000f68000c1e9900 */
[----:B------:R-:W5:Y:S04]  /*05d0*/  LDG.E.CONSTANT R21, [R12.64+0x14] ;  /* 0x000014040c157981 */ /* 0x000f68000c1e9900 */
[----:B------:R-:W5:Y:S04]  /*05e0*/  LDG.E.CONSTANT R22, [R12.64+0x18] ;  /* 0x000018040c167981 */ /* 0x000f68000c1e9900 */
[----:B------:R-:W5:Y:S01]  /*05f0*/  LDG.E.CONSTANT R23, [R12.64+0x1c] ;  /* 0x00001c040c177981 */ /* 0x000f62000c1e9900 */
[----:B------:R-:W-:-:S02]  /*0600*/  SHF.L.U32 R46, R7, 0x3, RZ ;  /* 0x00000003072e7819 */ /* 0x000fc400000006ff */
[----:B0-----:R-:W-:-:S04]  /*0610*/  SHF.L.U32 R63, R6, 0x5, RZ ;  /* 0x00000005063f7819 */ /* 0x001fc800000006ff */
[----:B------:R-:W-:Y:S02]  /*0620*/  IADD3 R63, R46, R63, RZ ;  /* 0x0000003f2e3f7210 */ /* 0x000fe40007ffe0ff */
[----:B------:R-:W-:Y:S01]  /*0630*/  SHF.L.U32 R60, R6, 0x5, RZ ;  /* 0x00000005063c7819 */ /* 0x000fe200000006ff */
[----:B--2---:R-:W-:Y:S04]  /*0640*/  @!P0 STS.64 [R44.X4], R24 ;  /* 0x000000182c008388 */ /* 0x004fe80000004a00 */
[----:B---3--:R-:W-:Y:S04]  /*0650*/  @!P1 STS.64 [R44.X4+0x8], R26 ;  /* 0x0000081a2c009388 */ /* 0x008fe80000004a00 */
[----:B----4-:R-:W-:Y:S04]  /*0660*/  STS.128 [R63.X4+0x6e0], R16 ;  /* 0x0006e0103f007388 */ /* 0x010fe80000004c00 */
[----:B-----5:R-:W-:Y:S04]  /*0670*/  STS.128 [R63.X4+0x6f0], R20 ;  /* 0x0006f0143f007388 */ /* 0x020fe80000004c00 */
[----:B------:R-:W-:Y:S06]  /*0680*/  BAR.SYNC.DEFER_BLOCKING 0x0 ;  /* 0x0000000000007b1d */ /* 0x000fec0000010000 */
[----:B------:R-:W-:Y:S04]  /*0690*/  LDS R52, [R7.X8] ;  /* 0x0000000007347984 */ /* 0x000fe80000008800 */
[----:B------:R-:W0:Y:S04]  /*06a0*/  LDS.128 R12, [R60+0x6e0] ;  /* 0x0006e0003c0c7984 */ /* 0x000e280000000c00 */
[----:B------:R-:W1:Y:S04]  /*06b0*/  LDS R46, [R7.X8+0x20] ;  /* 0x00002000072e7984 */ /* 0x000e680000008800 */
[----:B------:R-:W2:Y:S04]  /*06c0*/  LDS R48, [R7.X8+0x40] ;  /* 0x0000400007307984 */ /* 0x000ea80000008800 */
[----:B------:R-:W3:Y:S04]  /*06d0*/  LDS R54, [R7.X8+0x60] ;  /* 0x0000600007367984 */ /* 0x000ee80000008800 */
[----:B------:R-:W4:Y:S04]  /*06e0*/  LDS R50, [R7.X8+0x80] ;  /* 0x0000800007327984 */ /* 0x000f280000008800 */
[----:B------:R-:W5:Y:S04]  /*06f0*/  LDS R44, [R7.X8+0xa0] ;  /* 0x0000a000072c7984 */ /* 0x000f680000008800 */
[----:B------:R-:W5:Y:S04]  /*0700*/  LDS R56, [R7.X8+0xc0] ;  /* 0x0000c00007387984 */ /* 0x000f680000008800 */
[----:B------:R-:W5:Y:S04]  /*0710*/  LDS.128 R16, [R60+0xae0] ;  /* 0x000ae0003c107984 */ /* 0x000f680000000c00 */
[----:B------:R-:W5:Y:S04]  /*0720*/  LDS.128 R20, [R60+0xee0] ;  /* 0x000ee0003c147984 */ /* 0x000f680000000c00 */
[----:B------:R1:W5:Y:S01]  /*0730*/  LDS.128 R24, [R60+0x12e0] ;  /* 0x0012e0003c187984 */ /* 0x0003620000000c00 */
[----:B0-----:R-:W-:-:S03]  /*0740*/  FFMA R40, R12, R52, R40 ;  /* 0x000000340c287223 */ /* 0x001fc60000000028 */
[----:B------:R-:W-:Y:S01]  /*0750*/  LDS R63, [R7.X8+0x19c] ;  /* 0x00019c00073f7984 */ /* 0x000fe20000008800 */
[C---:B-1----:R-:W-:Y:S01]  /*0760*/  FFMA R38, R12.reuse, R46, R38 ;  /* 0x0000002e0c267223 */ /* 0x042fe20000000026 */
[C---:B--2---:R-:W-:Y:S01]  /*0770*/  FFMA R28, R12.reuse, R48, R28 ;  /* 0x000000300c1c7223 */ /* 0x044fe2000000001c */
[C---:B---3--:R-:W-:Y:S01]  /*0780*/  FFMA R30, R12.reuse, R54, R30 ;  /* 0x000000360c1e7223 */ /* 0x048fe2000000001e */
[C---:B----4-:R-:W-:Y:S01]  /*0790*/  FFMA R32, R12.reuse, R50, R32 ;  /* 0x000000320c207223 */ /* 0x050fe20000000020 */
[C---:B-----5:R-:W-:Y:S01]  /*07a0*/  FFMA R34, R12.reuse, R44, R34 ;  /* 0x0000002c0c227223 */ /* 0x060fe20000000022 */
[----:B------:R-:W-:Y:S01]  /*07b0*/  FFMA R12, R12, R56, R42 ;  /* 0x000000380c0c7223 */ /* 0x000fe2000000002a */
[C---:B------:R-:W-:Y:S01]  /*07c0*/  FFMA R64, R16.reuse, R46, R29 ;  /* 0x0000002e10407223 */ /* 0x040fe2000000001d */
[----:B------:R-:W-:Y:S01]  /*07d0*/  FFMA R42, R16, R56, R31 ;  /* 0x00000038102a7223 */ /* 0x000fe2000000001f */
[----:B------:R-:W-:Y:S01]  /*07e0*/  FFMA R65, R52, R16, R11 ;  /* 0x0000001034417223 */ /* 0x000fe2000000000b */
[----:B------:R-:W0:Y:S01]  /*07f0*/  LDS R31, [R7.X8+0x11c] ;  /* 0x00011c00071f7984 */ /* 0x000e220000008800 */
[C---:B------:R-:W-:Y:S01]  /*0800*/  FFMA R68, R20.reuse, R48, R45 ;  /* 0x0000003014447223 */ /* 0x040fe2000000002d */
[C---:B------:R-:W-:Y:S01]  /*0810*/  FFMA R29, R20.reuse, R50, R49 ;  /* 0x00000032141d7223 */ /* 0x040fe20000000031 */
[----:B------:R-:W-:Y:S01]  /*0820*/  FFMA R60, R20, R56, R10 ;  /* 0x00000038143c7223 */ /* 0x000fe2000000000a */
[----:B------:R-:W1:Y:S01]  /*0830*/  LDS R45, [R7.X8+0xdc] ;  /* 0x0000dc00072d7984 */ /* 0x000e620000008800 */
[C---:B------:R-:W-:Y:S01]  /*0840*/  FFMA R33, R16.reuse, R48, R33 ;  /* 0x0000003010217223 */ /* 0x040fe20000000021 */
[----:B------:R-:W-:-:S02]  /*0850*/  FFMA R11, R16, R54, R35 ;  /* 0x00000036100b7223 */ /* 0x000fc40000000023 */
[----:B------:R-:W2:Y:S01]  /*0860*/  LDS R49, [R7.X8+0xfc] ;  /* 0x0000fc0007317984 */ /* 0x000ea20000008800 */
[C---:B------:R-:W-:Y:S01]  /*0870*/  FFMA R37, R16.reuse, R50, R37 ;  /* 0x0000003210257223 */ /* 0x040fe20000000025 */
[----:B------:R-:W-:Y:S02]  /*0880*/  FFMA R58, R16, R44, R39 ;  /* 0x0000002c103a7223 */ /* 0x000fe40000000027 */
[----:B------:R-:W3:Y:S01]  /*0890*/  LDS R10, [R7.X8+0x13c] ;  /* 0x00013c00070a7984 */ /* 0x000ee20000008800 */
[----:B------:R-:W-:Y:S01]  /*08a0*/  FFMA R35, R52, R20, R41 ;  /* 0x0000001434237223 */ /* 0x000fe20000000029 */
[C---:B------:R-:W-:Y:S01]  /*08b0*/  FFMA R43, R20.reuse, R46, R43 ;  /* 0x0000002e142b7223 */ /* 0x040fe2000000002b */
[C---:B------:R-:W-:Y:S01]  /*08c0*/  FFMA R47, R20.reuse, R54, R47 ;  /* 0x00000036142f7223 */ /* 0x040fe2000000002f */
[----:B------:R-:W-:Y:S01]  /*08d0*/  FFMA R16, R20, R44, R51 ;  /* 0x0000002c14107223 */ /* 0x000fe20000000033 */
[----:B------:R-:W-:Y:S01]  /*08e0*/  FFMA R53, R52, R24, R53 ;  /* 0x0000001834357223 */ /* 0x000fe20000000035 */
[----:B------:R-:W4:Y:S01]  /*08f0*/  LDS R20, [R7.X8+0x15c] ;  /* 0x00015c0007147984 */ /* 0x000f220000008800 */
[C---:B------:R-:W-:Y:S01]  /*0900*/  FFMA R39, R24.reuse, R54, R59 ;  /* 0x0000003618277223 */ /* 0x040fe2000000003b */
[C---:B------:R-:W-:Y:S01]  /*0910*/  FFMA R46, R24.reuse, R46, R55 ;  /* 0x0000002e182e7223 */ /* 0x040fe20000000037 */
[C---:B------:R-:W-:Y:S01]  /*0920*/  FFMA R62, R24.reuse, R56, R36 ;  /* 0x00000038183e7223 */ /* 0x040fe20000000024 */
[C---:B------:R-:W-:Y:S01]  /*0930*/  FFMA R48, R24.reuse, R48, R57 ;  /* 0x0000003018307223 */ /* 0x040fe20000000039 */
[C---:B------:R-:W-:Y:S01]  /*0940*/  FFMA R59, R24.reuse, R50, R61 ;  /* 0x00000032183b7223 */ /* 0x040fe2000000003d */
[----:B------:R-:W-:Y:S01]  /*0950*/  FFMA R66, R24, R44, R8 ;  /* 0x0000002c18427223 */ /* 0x000fe20000000008 */
[----:B------:R-:W5:Y:S04]  /*0960*/  LDS R41, [R7.X8+0x17c] ;  /* 0x00017c0007297984 */ /* 0x000f680000008800 */
[----:B------:R-:W5:Y:S01]  /*0970*/  LDS R50, [R7.X8+0x218] ;  /* 0x0002180007327984 */ /* 0x000f620000008800 */
[-C--:B0-----:R-:W-:Y:S01]  /*0980*/  FFMA R8, R31, R13.reuse, R28 ;  /* 0x0000000d1f087223 */ /* 0x081fe2000000001c */
[C---:B-1----:R-:W-:Y:S01]  /*0990*/  FFMA R56, R45.reuse, R13, R40 ;  /* 0x0000000d2d387223 */ /* 0x042fe20000000028 */
[C---:B------:R-:W-:Y:S01]  /*09a0*/  FFMA R40, R45.reuse, R25, R53 ;  /* 0x000000192d287223 */ /* 0x040fe20000000035 */
[----:B------:R-:W-:Y:S01]  /*09b0*/  FFMA R55, R45, R21, R35 ;  /* 0x000000152d377223 */ /* 0x000fe20000000023 */
[----:B------:R-:W0:Y:S01]  /*09c0*/  LDS R53, [R7.X8+0x1d8] ;  /* 0x0001d80007357984 */ /* 0x000e220000008800 */
[C---:B--2---:R-:W-:Y:S01]  /*09d0*/  FFMA R24, R49.reuse, R13, R38 ;  /* 0x0000000d31187223 */ /* 0x044fe20000000026 */
[C---:B------:R-:W-:Y:S01]  /*09e0*/  FFMA R57, R49.reuse, R17, R64 ;  /* 0x0000001131397223 */ /* 0x040fe20000000040 */
[C---:B------:R-:W-:Y:S01]  /*09f0*/  FFMA R51, R49.reuse, R21, R43 ;  /* 0x0000001531337223 */ /* 0x040fe2000000002b */
[----:B------:R-:W1:Y:S01]  /*0a00*/  LDS R38, [R7.X8+0x1b8] ;  /* 0x0001b80007267984 */ /* 0x000e620000008800 */
[CC--:B---3--:R-:W-:Y:S01]  /*0a10*/  FFMA R28, R10.reuse, R25.reuse, R39 ;  /* 0x000000190a1c7223 */ /* 0x0c8fe20000000027 */
[----:B------:R-:W-:Y:S01]  /*0a20*/  FFMA R49, R49, R25, R46 ;  /* 0x0000001931317223 */ /* 0x000fe2000000002e */
[C---:B------:R-:W-:Y:S01]  /*0a30*/  FFMA R36, R10.reuse, R13, R30 ;  /* 0x0000000d0a247223 */ /* 0x040fe2000000001e */
[----:B------:R-:W2:Y:S01]  /*0a40*/  LDS R39, [R7.X8+0x238] ;  /* 0x0002380007277984 */ /* 0x000ea20000008800 */
[C---:B------:R-:W-:Y:S01]  /*0a50*/  FFMA R46, R10.reuse, R17, R11 ;  /* 0x000000110a2e7223 */ /* 0x040fe2000000000b */
[----:B------:R-:W-:Y:S01]  /*0a60*/  FFMA R30, R10, R21, R47 ;  /* 0x000000150a1e7223 */ /* 0x000fe2000000002f */
[C---:B----4-:R-:W-:Y:S01]  /*0a70*/  FFMA R10, R20.reuse, R13, R32 ;  /* 0x0000000d140a7223 */ /* 0x050fe20000000020 */
[----:B------:R-:W3:Y:S01]  /*0a80*/  LDS R35, [R7.X8+0x1f8] ;  /* 0x0001f80007237984 */ /* 0x000ee20000008800 */
[C---:B------:R-:W-:Y:S01]  /*0a90*/  FFMA R54, R31.reuse, R17, R33 ;  /* 0x000000111f367223 */ /* 0x040fe20000000021 */
[C---:B------:R-:W-:Y:S01]  /*0aa0*/  FFMA R44, R31.reuse, R21, R68 ;  /* 0x000000151f2c7223 */ /* 0x040fe20000000044 */
[----:B------:R-:W-:Y:S01]  /*0ab0*/  FFMA R48, R31, R25, R48 ;  /* 0x000000191f307223 */ /* 0x000fe20000000030 */
[C---:B------:R-:W-:Y:S01]  /*0ac0*/  FFMA R32, R20.reuse, R21, R29 ;  /* 0x0000001514207223 */ /* 0x040fe2000000001d */
[----:B------:R-:W4:Y:S04]  /*0ad0*/  LDS R31, [R7.X8+0x258] ;  /* 0x00025800071f7984 */ /* 0x000f280000008800 */
[----:B------:R-:W4:Y:S01]  /*0ae0*/  LDS R29, [R7.X8+0x278] ;  /* 0x00027800071d7984 */ /* 0x000f220000008800 */
[----:B------:R-:W-:Y:S01]  /*0af0*/  FFMA R52, R45, R17, R65 ;  /* 0x000000112d347223 */ /* 0x000fe20000000041 */
[C---:B------:R-:W-:Y:S01]  /*0b00*/  FFMA R59, R20.reuse, R25, R59 ;  /* 0x00000019143b7223 */ /* 0x040fe2000000003b */
[----:B------:R-:W-:Y:S01]  /*0b10*/  FFMA R61, R20, R17, R37 ;  /* 0x00000011143d7223 */ /* 0x000fe20000000025 */
[-C--:B------:R-:W-:Y:S01]  /*0b20*/  FFMA R33, R63, R21.reuse, R60 ;  /* 0x000000153f217223 */ /* 0x080fe2000000003c */
[C---:B-----5:R-:W-:Y:S01]  /*0b30*/  FFMA R43, R41.reuse, R21, R16 ;  /* 0x00000015292b7223 */ /* 0x060fe20000000010 */
[C---:B------:R-:W-:Y:S01]  /*0b40*/  FFMA R20, R41.reuse, R13, R34 ;  /* 0x0000000d29147223 */ /* 0x040fe20000000022 */
[----:B------:R-:W-:Y:S01]  /*0b50*/  FFMA R47, R41, R17, R58 ;  /* 0x00000011292f7223 */ /* 0x000fe2000000003a */
[----:B------:R-:W-:Y:S01]  /*0b60*/  FFMA R16, R63, R13, R12 ;  /* 0x0000000d3f107223 */ /* 0x000fe2000000000c */
[----:B------:R-:W-:Y:S01]  /*0b70*/  FFMA R41, R41, R25, R66 ;  /* 0x0000001929297223 */ /* 0x000fe20000000042 */
[C---:B------:R-:W-:Y:S01]  /*0b80*/  FFMA R45, R63.reuse, R17, R42 ;  /* 0x000000113f2d7223 */ /* 0x040fe2000000002a */
[----:B------:R-:W-:Y:S01]  /*0b90*/  FFMA R37, R63, R25, R62 ;  /* 0x000000193f257223 */ /* 0x000fe2000000003e */
[----:B------:R-:W5:Y:S01]  /*0ba0*/  LDS R12, [R7.X8+0x334] ;  /* 0x00033400070c7984 */ /* 0x000f620000008800 */
[C---:B------:R-:W-:Y:S01]  /*0bb0*/  FFMA R42, R50.reuse, R14, R36 ;  /* 0x0000000e322a7223 */ /* 0x040fe20000000024 */
[----:B------:R-:W-:-:S02]  /*0bc0*/  FFMA R46, R50, R18, R46 ;  /* 0x00000012322e7223 */ /* 0x000fc4000000002e */
[----:B------:R-:W-:Y:S01]  /*0bd0*/  LDS R34, [R7.X8+0x294] ;  /* 0x0002940007227984 */ /* 0x000fe20000008800 */
[C---:B0-----:R-:W-:Y:S01]  /*0be0*/  FFMA R24, R53.reuse, R14, R24 ;  /* 0x0000000e35187223 */ /* 0x041fe20000000018 */
[C---:B------:R-:W-:Y:S01]  /*0bf0*/  FFMA R57, R53.reuse, R18, R57 ;  /* 0x0000001235397223 */ /* 0x040fe20000000039 */
[C---:B------:R-:W-:Y:S01]  /*0c00*/  FFMA R51, R53.reuse, R22, R51 ;  /* 0x0000001635337223 */ /* 0x040fe20000000033 */
[----:B------:R-:W-:Y:S01]  /*0c10*/  FFMA R53, R53, R26, R49 ;  /* 0x0000001a35357223 */ /* 0x000fe20000000031 */
[C---:B-1----:R-:W-:Y:S01]  /*0c20*/  FFMA R60, R38.reuse, R18, R52 ;  /* 0x00000012263c7223 */ /* 0x042fe20000000034 */
[----:B------:R-:W-:Y:S01]  /*0c30*/  FFMA R11, R38, R14, R56 ;  /* 0x0000000e260b7223 */ /* 0x000fe20000000038 */
[----:B------:R-:W0:Y:S01]  /*0c40*/  LDS R49, [R7.X8+0x2b4] ;  /* 0x0002b40007317984 */ /* 0x000e220000008800 */
[C---:B--2---:R-:W-:Y:S01]  /*0c50*/  FFMA R52, R39.reuse, R26, R59 ;  /* 0x0000001a27347223 */ /* 0x044fe2000000003b */
[C---:B------:R-:W-:Y:S01]  /*0c60*/  FFMA R10, R39.reuse, R14, R10 ;  /* 0x0000000e270a7223 */ /* 0x040fe2000000000a */
[C---:B------:R-:W-:Y:S01]  /*0c70*/  FFMA R61, R39.reuse, R18, R61 ;  /* 0x00000012273d7223 */ /* 0x040fe2000000003d */
[----:B------:R-:W-:Y:S01]  /*0c80*/  FFMA R32, R39, R22, R32 ;  /* 0x0000001627207223 */ /* 0x000fe20000000020 */
[C---:B---3--:R-:W-:Y:S01]  /*0c90*/  FFMA R8, R35.reuse, R14, R8 ;  /* 0x0000000e23087223 */ /* 0x048fe20000000008 */
[C---:B------:R-:W-:Y:S01]  /*0ca0*/  FFMA R54, R35.reuse, R18, R54 ;  /* 0x0000001223367223 */ /* 0x040fe20000000036 */
[C---:B------:R-:W-:Y:S01]  /*0cb0*/  FFMA R44, R35.reuse, R22, R44 ;  /* 0x00000016232c7223 */ /* 0x040fe2000000002c */
[-C--:B------:R-:W-:Y:S01]  /*0cc0*/  FFMA R48, R35, R26.reuse, R48 ;  /* 0x0000001a23307223 */ /* 0x080fe20000000030 */
[----:B------:R-:W-:Y:S01]  /*0cd0*/  SHF.L.U32 R59, R6, 0x5, RZ ;  /* 0x00000005063b7819 */ /* 0x000fe200000006ff */
[----:B------:R-:W1:Y:S01]  /*0ce0*/  LDS R35, [R7.X8+0x2d4] ;  /* 0x0002d40007237984 */ /* 0x000e620000008800 */
[C---:B------:R-:W-:Y:S01]  /*0cf0*/  FFMA R25, R38.reuse, R26, R40 ;  /* 0x0000001a26197223 */ /* 0x040fe20000000028 */
[----:B------:R-:W-:-:S02]  /*0d00*/  FFMA R55, R38, R22, R55 ;  /* 0x0000001626377223 */ /* 0x000fc40000000037 */
[----:B------:R-:W2:Y:S01]  /*0d10*/  LDS R21, [R7.X8+0x2f4] ;  /* 0x0002f40007157984 */ /* 0x000ea20000008800 */
[C---:B------:R-:W-:Y:S01]  /*0d20*/  FFMA R58, R50.reuse, R22, R30 ;  /* 0x00000016323a7223 */ /* 0x040fe2000000001e */
[C---:B----4-:R-:W-:Y:S02]  /*0d30*/  FFMA R17, R31.reuse, R14, R20 ;  /* 0x0000000e1f117223 */ /* 0x050fe40000000014 */
[----:B------:R-:W3:Y:S01]  /*0d40*/  LDS R39, [R7.X8+0x314] ;  /* 0x0003140007277984 */ /* 0x000ee20000008800 */
[----:B------:R-:W-:Y:S01]  /*0d50*/  FFMA R40, R31, R22, R43 ;  /* 0x000000161f287223 */ /* 0x000fe2000000002b */
[----:B------:R-:W-:Y:S02]  /*0d60*/  FFMA R13, R29, R14, R16 ;  /* 0x0000000e1d0d7223 */ /* 0x000fe40000000010 */
[----:B------:R-:W4:Y:S01]  /*0d70*/  LDS R56, [R7.X8+0x354] ;  /* 0x0003540007387984 */ /* 0x000f220000008800 */
[----:B------:R-:W-:Y:S01]  /*0d80*/  FFMA R50, R50, R26, R28 ;  /* 0x0000001a32327223 */ /* 0x000fe2000000001c */
[C---:B------:R-:W-:Y:S01]  /*0d90*/  FFMA R38, R31.reuse, R18, R47 ;  /* 0x000000121f267223 */ /* 0x040fe2000000002f */
[----:B------:R-:W-:Y:S01]  /*0da0*/  FFMA R20, R31, R26, R41 ;  /* 0x0000001a1f147223 */ /* 0x000fe20000000029 */
[C---:B------:R-:W-:Y:S01]  /*0db0*/  FFMA R36, R29.reuse, R18, R45 ;  /* 0x000000121d247223 */ /* 0x040fe2000000002d */
[C---:B------:R-:W-:Y:S01]  /*0dc0*/  FFMA R22, R29.reuse, R22, R33 ;  /* 0x000000161d167223 */ /* 0x040fe20000000021 */
[----:B------:R-:W-:Y:S01]  /*0dd0*/  FFMA R16, R29, R26, R37 ;  /* 0x0000001a1d107223 */ /* 0x000fe20000000025 */
[----:B------:R-:W-:Y:S04]  /*0de0*/  LDS R47, [R7.X8+0x370] ;  /* 0x00037000072f7984 */ /* 0x000fe80000008800 */
[----:B------:R-:W4:Y:S04]  /*0df0*/  LDS.128 R28, [R59+0x6f0] ;  /* 0x0006f0003b1c7984 */ /* 0x000f280000000c00 */
[----:B------:R-:W4:Y:S01]  /*0e00*/  LDS R33, [R7.X8+0x430] ;  /* 0x0004300007217984 */ /* 0x000f220000008800 */
[----:B-----5:R-:W-:Y:S01]  /*0e10*/  FFMA R26, R12, R27, R20 ;  /* 0x0000001b0c1a7223 */ /* 0x020fe20000000014 */
[C---:B0-----:R-:W-:Y:S01]  /*0e20*/  FFMA R24, R49.reuse, R15, R24 ;  /* 0x0000000f31187223 */ /* 0x041fe20000000018 */
[C---:B------:R-:W-:Y:S01]  /*0e30*/  FFMA R57, R49.reuse, R19, R57 ;  /* 0x0000001331397223 */ /* 0x040fe20000000039 */
[C---:B------:R-:W-:Y:S01]  /*0e40*/  FFMA R51, R49.reuse, R23, R51 ;  /* 0x0000001731337223 */ /* 0x040fe20000000033 */
[C---:B------:R-:W-:Y:S01]  /*0e50*/  FFMA R11, R34.reuse, R15, R11 ;  /* 0x0000000f220b7223 */ /* 0x040fe2000000000b */
[C---:B------:R-:W-:Y:S01]  /*0e60*/  FFMA R60, R34.reuse, R19, R60 ;  /* 0x00000013223c7223 */ /* 0x040fe2000000003c */
[----:B------:R-:W-:Y:S01]  /*0e70*/  FFMA R55, R34, R23, R55 ;  /* 0x0000001722377223 */ /* 0x000fe20000000037 */
[----:B------:R-:W-:Y:S01]  /*0e80*/  FFMA R49, R49, R27, R53 ;  /* 0x0000001b31317223 */ /* 0x000fe20000000035 */
[C---:B------:R-:W-:Y:S01]  /*0e90*/  FFMA R62, R12.reuse, R15, R17 ;  /* 0x0000000f0c3e7223 */ /* 0x040fe20000000011 */
[C---:B------:R-:W-:Y:S01]  /*0ea0*/  FFMA R38, R12.reuse, R19, R38 ;  /* 0x000000130c267223 */ /* 0x040fe20000000026 */
[----:B------:R-:W-:Y:S01]  /*0eb0*/  FFMA R40, R12, R23, R40 ;  /* 0x000000170c287223 */ /* 0x000fe20000000028 */
[----:B------:R-:W-:Y:S01]  /*0ec0*/  FFMA R34, R34, R27, R25 ;  /* 0x0000001b22227223 */ /* 0x000fe20000000019 */
[C---:B-1----:R-:W-:Y:S01]  /*0ed0*/  FFMA R8, R35.reuse, R15, R8 ;  /* 0x0000000f23087223 */ /* 0x042fe20000000008 */
[----:B------:R-:W-:Y:S01]  /*0ee0*/  LDS R41, [R7.X8+0x390] ;  /* 0x0003900007297984 */ /* 0x000fe20000008800 */
[----:B------:R-:W-:Y:S01]  /*0ef0*/  FFMA R54, R35, R19, R54 ;  /* 0x0000001323367223 */ /* 0x000fe20000000036 */
[----:B--2---:R-:W-:-:S02]  /*0f00*/  FFMA R42, R21, R15, R42 ;  /* 0x0000000f152a7223 */ /* 0x004fc4000000002a */
[----:B------:R-:W-:Y:S01]  /*0f10*/  LDS R43, [R7.X8+0x3b0] ;  /* 0x0003b000072b7984 */ /* 0x000fe20000008800 */
[----:B------:R-:W-:Y:S01]  /*0f20*/  FFMA R46, R21, R19, R46 ;  /* 0x00000013152e7223 */ /* 0x000fe2000000002e */
[C---:B---3--:R-:W-:Y:S02]  /*0f30*/  FFMA R10, R39.reuse, R15, R10 ;  /* 0x0000000f270a7223 */ /* 0x048fe4000000000a */
[----:B------:R-:W-:Y:S01]  /*0f40*/  LDS R45, [R7.X8+0x3d0] ;  /* 0x0003d000072d7984 */ /* 0x000fe20000008800 */
[C---:B------:R-:W-:Y:S01]  /*0f50*/  FFMA R61, R39.reuse, R19, R61 ;  /* 0x00000013273d7223 */ /* 0x040fe2000000003d */
[C---:B----4-:R-:W-:Y:S01]  /*0f60*/  FFMA R20, R56.reuse, R15, R13 ;  /* 0x0000000f38147223 */ /* 0x050fe2000000000d */
[C---:B------:R-:W-:Y:S01]  /*0f70*/  FFMA R36, R56.reuse, R19, R36 ;  /* 0x0000001338247223 */ /* 0x040fe20000000024 */
[----:B------:R-:W0:Y:S01]  /*0f80*/  LDS.128 R12, [R59+0xaf0] ;  /* 0x000af0003b0c7984 */ /* 0x000e220000000c00 */
[CC--:B------:R-:W-:Y:S01]  /*0f90*/  FFMA R53, R56.reuse, R23.reuse, R22 ;  /* 0x0000001738357223 */ /* 0x0c0fe20000000016 */
[C---:B------:R-:W-:Y:S01]  /*0fa0*/  FFMA R32, R39.reuse, R23, R32 ;  /* 0x0000001727207223 */ /* 0x040fe20000000020 */
[-C--:B------:R-:W-:Y:S01]  /*0fb0*/  FFMA R56, R56, R27.reuse, R16 ;  /* 0x0000001b38387223 */ /* 0x080fe20000000010 */
[----:B------:R-:W1:Y:S01]  /*0fc0*/  LDS R37, [R7.X8+0x3f0] ;  /* 0x0003f00007257984 */ /* 0x000e620000008800 */
[----:B------:R-:W-:-:S03]  /*0fd0*/  FFMA R39, R39, R27, R52 ;  /* 0x0000001b27277223 */ /* 0x000fc60000000034 */
[----:B------:R-:W2:Y:S01]  /*0fe0*/  LDS R25, [R7.X8+0x410] ;  /* 0x0004100007197984 */ /* 0x000ea20000008800 */
[C---:B------:R-:W-:Y:S01]  /*0ff0*/  FFMA R52, R28.reuse, R47, R11 ;  /* 0x0000002f1c347223 */ /* 0x040fe2000000000b */
[-C--:B------:R-:W-:Y:S02]  /*1000*/  FFMA R44, R35, R23.reuse, R44 ;  /* 0x00000017232c7223 */ /* 0x080fe4000000002c */
[----:B------:R-:W3:Y:S01]  /*1010*/  LDS.128 R16, [R59+0xef0] ;  /* 0x000ef0003b107984 */ /* 0x000ee20000000c00 */
[C---:B------:R-:W-:Y:S01]  /*1020*/  FFMA R58, R21.reuse, R23, R58 ;  /* 0x00000017153a7223 */ /* 0x040fe2000000003a */
[----:B------:R-:W-:Y:S01]  /*1030*/  FFMA R50, R21, R27, R50 ;  /* 0x0000001b15327223 */ /* 0x000fe20000000032 */
[----:B------:R-:W-:Y:S01]  /*1040*/  FFMA R11, R28, R33, R20 ;  /* 0x000000211c0b7223 */ /* 0x000fe20000000014 */
[----:B------:R-:W-:Y:S04]  /*1050*/  LDS R66, [R7.X8+0x4cc] ;  /* 0x0004cc0007427984 */ /* 0x000fe80000008800 */
[----:B------:R-:W4:Y:S01]  /*1060*/  LDS.128 R20, [R59+0x12f0] ;  /* 0x0012f0003b147984 */ /* 0x000f220000000c00 */
[----:B------:R-:W-:-:S03]  /*1070*/  FFMA R48, R35, R27, R48 ;  /* 0x0000001b23307223 */ /* 0x000fc60000000030 */
[----:B------:R-:W5:Y:S01]  /*1080*/  LDS R27, [R7.X8+0x46c] ;  /* 0x00046c00071b7984 */ /* 0x000f620000008800 */
[----:B0-----:R-:W-:Y:S01]  /*1090*/  FFMA R64, R47, R12, R60 ;  /* 0x0000000c2f407223 */ /* 0x001fe2000000003c */
[C---:B------:R-:W-:Y:S01]  /*10a0*/  FFMA R60, R12.reuse, R41, R57 ;  /* 0x000000290c3c7223 */ /* 0x040fe20000000039 */
[C---:B------:R-:W-:Y:S01]  /*10b0*/  FFMA R54, R12.reuse, R43, R54 ;  /* 0x0000002b0c367223 */ /* 0x040fe20000000036 */
[C---:B------:R-:W-:Y:S01]  /*10c0*/  FFMA R46, R12.reuse, R45, R46 ;  /* 0x0000002d0c2e7223 */ /* 0x040fe2000000002e */
[C---:B-1----:R-:W-:Y:S01]  /*10d0*/  FFMA R61, R12.reuse, R37, R61 ;  /* 0x000000250c3d7223 */ /* 0x042fe2000000003d */
[C---:B------:R-:W-:Y:S01]  /*10e0*/  FFMA R36, R12.reuse, R33, R36 ;  /* 0x000000210c247223 */ /* 0x040fe20000000024 */
[----:B--2---:R-:W-:Y:S01]  /*10f0*/  FFMA R38, R12, R25, R38 ;  /* 0x000000190c267223 */ /* 0x004fe20000000026 */
[C---:B---3--:R-:W-:Y:S01]  /*1100*/  FFMA R12, R16.reuse, R43, R44 ;  /* 0x0000002b100c7223 */ /* 0x048fe2000000002c */
[----:B------:R-:W-:Y:S02]  /*1110*/  FFMA R44, R16, R45, R58 ;  /* 0x0000002d102c7223 */ /* 0x000fe4000000003a */
[----:B------:R-:W0:Y:S01]  /*1120*/  LDS R58, [R7.X8+0x44c] ;  /* 0x00044c00073a7984 */ /* 0x000e220000008800 */
[----:B----4-:R-:W-:-:S03]  /*1130*/  FFMA R63, R20, R41, R49 ;  /* 0x00000029143f7223 */ /* 0x010fc60000000031 */
[----:B------:R-:W1:Y:S01]  /*1140*/  LDS R49, [R7.X8+0x48c] ;  /* 0x00048c0007317984 */ /* 0x000e620000008800 */
[C---:B------:R-:W-:Y:S01]  /*1150*/  FFMA R59, R16.reuse, R37, R32 ;  /* 0x00000025103b7223 */ /* 0x040fe20000000020 */
[----:B------:R-:W-:Y:S01]  /*1160*/  FFMA R32, R16, R33, R53 ;  /* 0x0000002110207223 */ /* 0x000fe20000000035 */
[-C--:B------:R-:W-:Y:S01]  /*1170*/  FFMA R8, R28, R43.reuse, R8 ;  /* 0x0000002b1c087223 */ /* 0x080fe20000000008 */
[C---:B------:R-:W-:Y:S01]  /*1180*/  FFMA R55, R47.reuse, R16, R55 ;  /* 0x000000102f377223 */ /* 0x040fe20000000037 */
[----:B------:R-:W-:Y:S01]  /*1190*/  FFMA R53, R47, R20, R34 ;  /* 0x000000142f357223 */ /* 0x000fe20000000022 */
[----:B------:R-:W-:Y:S01]  /*11a0*/  FFMA R57, R20, R43, R48 ;  /* 0x0000002b14397223 */ /* 0x000fe20000000030 */
[-C--:B------:R-:W-:Y:S01]  /*11b0*/  FFMA R24, R28, R41.reuse, R24 ;  /* 0x000000291c187223 */ /* 0x080fe20000000018 */
[----:B------:R-:W-:Y:S01]  /*11c0*/  FFMA R51, R16, R41, R51 ;  /* 0x0000002910337223 */ /* 0x000fe20000000033 */
[----:B------:R-:W2:Y:S01]  /*11d0*/  LDS R43, [R7.X8+0x4ac] ;  /* 0x0004ac00072b7984 */ /* 0x000ea20000008800 */
[C---:B------:R-:W-:Y:S01]  /*11e0*/  FFMA R42, R28.reuse, R45, R42 ;  /* 0x0000002d1c2a7223 */ /* 0x040fe2000000002a */
[C---:B------:R-:W-:Y:S01]  /*11f0*/  FFMA R10, R28.reuse, R37, R10 ;  /* 0x000000251c0a7223 */ /* 0x040fe2000000000a */
[----:B------:R-:W-:Y:S01]  /*1200*/  FFMA R35, R28, R25, R62 ;  /* 0x000000191c237223 */ /* 0x000fe2000000003e */
[----:B------:R-:W3:Y:S01]  /*1210*/  LDS R48, [R7.X8+0x4ec] ;  /* 0x0004ec0007307984 */ /* 0x000ee20000008800 */
[----:B------:R-:W-:Y:S01]  /*1220*/  FFMA R34, R20, R33, R56 ;  /* 0x0000002114227223 */ /* 0x000fe20000000038 */
[----:B------:R-:W-:Y:S01]  /*1230*/  FFMA R40, R16, R25, R40 ;  /* 0x0000001910287223 */ /* 0x000fe20000000028 */
[C---:B------:R-:W-:Y:S01]  /*1240*/  FFMA R16, R20.reuse, R45, R50 ;  /* 0x0000002d14107223 */ /* 0x040fe20000000032 */
[----:B------:R-:W4:Y:S01]  /*1250*/  LDS R28, [R7.X8+0x50c] ;  /* 0x00050c00071c7984 */ /* 0x000f220000008800 */
[C---:B------:R-:W-:Y:S01]  /*1260*/  FFMA R68, R20.reuse, R37, R39 ;  /* 0x0000002514447223 */ /* 0x040fe20000000027 */
[----:B------:R-:W-:Y:S01]  /*1270*/  FFMA R62, R20, R25, R26 ;  /* 0x00000019143e7223 */ /* 0x000fe2000000001a */
[C---:B-----5:R-:W-:Y:S01]  /*1280*/  FFMA R24, R27.reuse, R29, R24 ;  /* 0x0000001d1b187223 */ /* 0x060fe20000000018 */
[C---:B------:R-:W-:Y:S01]  /*1290*/  FFMA R60, R27.reuse, R13, R60 ;  /* 0x0000000d1b3c7223 */ /* 0x040fe2000000003c */
[C---:B------:R-:W-:Y:S01]  /*12a0*/  FFMA R56, R27.reuse, R21, R63 ;  /* 0x000000151b387223 */ /* 0x040fe2000000003f */
[----:B------:R-:W5:Y:S04]  /*12b0*/  LDS R20, [R7.X8+0x548] ;  /* 0x0005480007147984 */ /* 0x000f680000008800 */
[----:B------:R-:W-:Y:S04]  /*12c0*/  LDS R26, [R7.X8+0x528] ;  /* 0x00052800071a7984 */ /* 0x000fe80000008800 */
[----:B------:R-:W-:Y:S01]  /*12d0*/  LDS R37, [R7.X8+0x5c8] ;  /* 0x0005c80007257984 */ /* 0x000fe20000008800 */
[C---:B0-----:R-:W-:Y:S01]  /*12e0*/  FFMA R47, R58.reuse, R29, R52 ;  /* 0x0000001d3a2f7223 */ /* 0x041fe20000000034 */
[C---:B------:R-:W-:Y:S01]  /*12f0*/  FFMA R33, R58.reuse, R13, R64 ;  /* 0x0000000d3a217223 */ /* 0x040fe20000000040 */
[C---:B------:R-:W-:Y:S01]  /*1300*/  FFMA R41, R58.reuse, R17, R55 ;  /* 0x000000113a297223 */ /* 0x040fe20000000037 */
[----:B------:R-:W-:Y:S01]  /*1310*/  FFMA R53, R58, R21, R53 ;  /* 0x000000153a357223 */ /* 0x000fe20000000035 */
[----:B------:R-:W-:Y:S01]  /*1320*/  FFMA R58, R27, R17, R51 ;  /* 0x000000111b3a7223 */ /* 0x000fe20000000033 */
[----:B-1----:R-:W-:-:S02]  /*1330*/  FFMA R27, R49, R29, R8 ;  /* 0x0000001d311b7223 */ /* 0x002fc40000000008 */
[----:B------:R-:W0:Y:S01]  /*1340*/  LDS R8, [R7.X8+0x568] ;  /* 0x0005680007087984 */ /* 0x000e220000008800 */
[C---:B------:R-:W-:Y:S01]  /*1350*/  FFMA R54, R49.reuse, R13, R54 ;  /* 0x0000000d31367223 */ /* 0x040fe20000000036 */
[C---:B------:R-:W-:Y:S01]  /*1360*/  FFMA R52, R49.reuse, R17, R12 ;  /* 0x0000001131347223 */ /* 0x040fe2000000000c */
[----:B------:R-:W-:Y:S01]  /*1370*/  FFMA R50, R49, R21, R57 ;  /* 0x0000001531327223 */ /* 0x000fe20000000039 */
[-C--:B------:R-:W-:Y:S01]  /*1380*/  FFMA R12, R66, R29.reuse, R10 ;  /* 0x0000001d420c7223 */ /* 0x080fe2000000000a */
[----:B------:R-:W-:Y:S01]  /*1390*/  LDS R57, [R7.X8+0x5a8] ;  /* 0x0005a80007397984 */ /* 0x000fe20000008800 */
[C---:B--2---:R-:W-:Y:S01]  /*13a0*/  FFMA R25, R43.reuse, R29, R42 ;  /* 0x0000001d2b197223 */ /* 0x044fe2000000002a */
[C---:B------:R-:W-:Y:S02]  /*13b0*/  FFMA R42, R43.reuse, R21, R16 ;  /* 0x000000152b2a7223 */ /* 0x040fe40000000010 */
[----:B------:R-:W1:Y:S01]  /*13c0*/  LDS R16, [R7.X8+0x588] ;  /* 0x0005880007107984 */ /* 0x000e620000008800 */
[C---:B---3--:R-:W-:Y:S01]  /*13d0*/  FFMA R49, R48.reuse, R17, R40 ;  /* 0x0000001130317223 */ /* 0x048fe20000000028 */
[C---:B------:R-:W-:Y:S01]  /*13e0*/  FFMA R46, R43.reuse, R13, R46 ;  /* 0x0000000d2b2e7223 */ /* 0x040fe2000000002e */
[----:B------:R-:W-:Y:S01]  /*13f0*/  FFMA R44, R43, R17, R44 ;  /* 0x000000112b2c7223 */ /* 0x000fe2000000002c */
[-C--:B------:R-:W-:Y:S01]  /*1400*/  FFMA R10, R48, R29.reuse, R35 ;  /* 0x0000001d300a7223 */ /* 0x080fe20000000023 */
[----:B----4-:R-:W-:Y:S01]  /*1410*/  FFMA R40, R28, R29, R11 ;  /* 0x0000001d1c287223 */ /* 0x010fe2000000000b */
[-C--:B------:R-:W-:Y:S01]  /*1420*/  FFMA R51, R48, R13.reuse, R38 ;  /* 0x0000000d30337223 */ /* 0x080fe20000000026 */
[----:B------:R-:W2:Y:S01]  /*1430*/  LDS R11, [R7.X8+0x5e8] ;  /* 0x0005e800070b7984 */ /* 0x000ea20000008800 */
[C---:B------:R-:W-:Y:S01]  /*1440*/  FFMA R39, R28.reuse, R13, R36 ;  /* 0x0000000d1c277223 */ /* 0x040fe20000000024 */
[C---:B------:R-:W-:Y:S01]  /*1450*/  FFMA R43, R28.reuse, R17, R32 ;  /* 0x000000111c2b7223 */ /* 0x040fe20000000020 */
[-C--:B------:R-:W-:Y:S01]  /*1460*/  FFMA R45, R28, R21.reuse, R34 ;  /* 0x000000151c2d7223 */ /* 0x080fe20000000022 */
[----:B------:R-:W3:Y:S01]  /*1470*/  LDS R38, [R7.X8+0x604] ;  /* 0x0006040007267984 */ /* 0x000ee20000008800 */
[C---:B-----5:R-:W-:Y:S01]  /*1480*/  FFMA R29, R20.reuse, R30, R24 ;  /* 0x0000001e141d7223 */ /* 0x060fe20000000018 */
[C---:B------:R-:W-:Y:S01]  /*1490*/  FFMA R60, R20.reuse, R14, R60 ;  /* 0x0000000e143c7223 */ /* 0x040fe2000000003c */
[C---:B------:R-:W-:Y:S01]  /*14a0*/  FFMA R58, R20.reuse, R18, R58 ;  /* 0x00000012143a7223 */ /* 0x040fe2000000003a */
[----:B------:R-:W-:Y:S01]  /*14b0*/  FFMA R56, R20, R22, R56 ;  /* 0x0000001614387223 */ /* 0x000fe20000000038 */
[----:B------:R-:W4:Y:S01]  /*14c0*/  LDS R28, [R7.X8+0x624] ;  /* 0x00062400071c7984 */ /* 0x000f220000008800 */
[----:B------:R-:W-:-:S03]  /*14d0*/  FFMA R35, R48, R21, R62 ;  /* 0x0000001530237223 */ /* 0x000fc6000000003e */
[----:B------:R-:W5:Y:S04]  /*14e0*/  LDS R20, [R7.X8+0x684] ;  /* 0x0006840007147984 */ /* 0x000f680000008800 */
[----:B------:R-:W3:Y:S04]  /*14f0*/  LDS R32, [R7.X8+0x664] ;  /* 0x0006640007207984 */ /* 0x000ee80000008800 */
[----:B------:R-:W-:Y:S01]  /*1500*/  LDS R48, [R7.X8+0x644] ;  /* 0x0006440007307984 */ /* 0x000fe20000008800 */
[C---:B0-----:R-:W-:Y:S01]  /*1510*/  FFMA R27, R8.reuse, R30, R27 ;  /* 0x0000001e081b7223 */ /* 0x041fe2000000001b */
[C---:B------:R-:W-:Y:S01]  /*1520*/  FFMA R54, R8.reuse, R14, R54 ;  /* 0x0000000e08367223 */ /* 0x040fe20000000036 */
[C---:B------:R-:W-:Y:S01]  /*1530*/  FFMA R52, R8.reuse, R18, R52 ;  /* 0x0000001208347223 */ /* 0x040fe20000000034 */
[----:B------:R-:W-:Y:S01]  /*1540*/  FFMA R50, R8, R22, R50 ;  /* 0x0000001608327223 */ /* 0x000fe20000000032 */
[----:B------:R-:W-:Y:S04]  /*1550*/  LDS R36, [R7.X8+0x6c4] ;  /* 0x0006c40007247984 */ /* 0x000fe80000008800 */
[----:B------:R-:W0:Y:S01]  /*1560*/  LDS R8, [R7.X8+0x6a4] ;  /* 0x0006a40007087984 */ /* 0x000e220000008800 */
[----:B------:R-:W-:Y:S01]  /*1570*/  IADD3 R0, R0, 0x1, RZ ;  /* 0x0000000100007810 */ /* 0x000fe20007ffe0ff */
[----:B------:R-:W-:-:S03]  /*1580*/  FFMA R61, R66, R13, R61 ;  /* 0x0000000d423d7223 */ /* 0x000fc6000000003d */
[----:B------:R-:W-:Y:S01]  /*1590*/  ISETP.GE.U32.AND P1, PT, R0, 0x20, PT ;  /* 0x000000200000780c */ /* 0x000fe20003f26070 */
[C---:B------:R-:W-:Y:S01]  /*15a0*/  FFMA R59, R66.reuse, R17, R59 ;  /* 0x00000011423b7223 */ /* 0x040fe2000000003b */
[----:B------:R-:W-:Y:S01]  /*15b0*/  FFMA R55, R66, R21, R68 ;  /* 0x0000001542377223 */ /* 0x000fe20000000044 */
[C---:B------:R-:W-:Y:S01]  /*15c0*/  FFMA R47, R26.reuse, R30, R47 ;  /* 0x0000001e1a2f7223 */ /* 0x040fe2000000002f */
[C---:B------:R-:W-:Y:S01]  /*15d0*/  FFMA R33, R26.reuse, R14, R33 ;  /* 0x0000000e1a217223 */ /* 0x040fe20000000021 */
[C---:B------:R-:W-:Y:S01]  /*15e0*/  FFMA R41, R26.reuse, R18, R41 ;  /* 0x000000121a297223 */ /* 0x040fe20000000029 */
[----:B------:R-:W-:Y:S01]  /*15f0*/  FFMA R53, R26, R22, R53 ;  /* 0x000000161a357223 */ /* 0x000fe20000000035 */
[C---:B-1----:R-:W-:Y:S01]  /*1600*/  FFMA R25, R16.reuse, R30, R25 ;  /* 0x0000001e10197223 */ /* 0x042fe20000000019 */
[C---:B------:R-:W-:Y:S01]  /*1610*/  FFMA R46, R16.reuse, R14, R46 ;  /* 0x0000000e102e7223 */ /* 0x040fe2000000002e */
        /* <DEDUP_REMOVED lines=18> */
[----:B----4-:R-:W-:Y:S01]  /*1740*/  FFMA R38, R28, R31, R29 ;  /* 0x0000001f1c267223 */ /* 0x010fe2000000001d */
[-C--:B-----5:R-:W-:Y:S01]  /*1750*/  FFMA R37, R20, R15.reuse, R34 ;  /* 0x0000000f14257223 */ /* 0x0a0fe20000000022 */
        /* <DEDUP_REMOVED lines=10> */
[-C--:B------:R-:W-:Y:S01]  /*1800*/  FFMA R28, R48, R31.reuse, R27 ;  /* 0x0000001f301c7223 */ /* 0x080fe2000000001b */
[----:B------:R-:W-:Y:S01]  /*1810*/  FFMA R32, R20, R31, R21 ;  /* 0x0000001f14207223 */ /* 0x000fe20000000015 */
[----:B------:R-:W-:Y:S01]  /*1820*/  FFMA R8, R8, R23, R10 ;  /* 0x0000001708087223 */ /* 0x000fe2000000000a */
[C---:B------:R-:W-:Y:S01]  /*1830*/  FFMA R42, R36.reuse, R31, R13 ;  /* 0x0000001f242a7223 */ /* 0x040fe2000000000d */
[C---:B------:R-:W-:Y:S01]  /*1840*/  FFMA R31, R36.reuse, R15, R14 ;  /* 0x0000000f241f7223 */ /* 0x040fe2000000000e */
[----:B------:R-:W-:Y:S01]  /*1850*/  FFMA R10, R36, R19, R18 ;  /* 0x00000013240a7223 */ /* 0x000fe20000000012 */
[C---:B------:R-:W-:Y:S01]  /*1860*/  FFMA R33, R48.reuse, R15, R54 ;  /* 0x0000000f30217223 */ /* 0x040fe20000000036 */
[C---:B------:R-:W-:Y:S01]  /*1870*/  FFMA R45, R48.reuse, R19, R52 ;  /* 0x00000013302d7223 */ /* 0x040fe20000000034 */
[----:B------:R-:W-:Y:S01]  /*1880*/  FFMA R57, R48, R23, R50 ;  /* 0x0000001730397223 */ /* 0x000fe20000000032 */
[C---:B------:R-:W-:Y:S01]  /*1890*/  FFMA R49, R20.reuse, R19, R26 ;  /* 0x0000001314317223 */ /* 0x040fe2000000001a */
[-C--:B------:R-:W-:Y:S01]  /*18a0*/  FFMA R61, R20, R23.reuse, R24 ;  /* 0x00000017143d7223 */ /* 0x080fe20000000018 */
[----:B------:R-:W-:Y:S01]  /*18b0*/  FFMA R36, R36, R23, R22 ;  /* 0x0000001724247223 */ /* 0x000fe20000000016 */
[----:B------:R-:W-:Y:S01]  /*18c0*/  @P1 CALL.REL.NOINC `(.L_x_58) ;  /* 0x0000001000001944 */ /* 0x000fe20003c00000 */
[----:B------:R-:W-:Y:S05]  /*18d0*/  BRA `(.L_x_59) ;  /* 0xffffe9e000007947 */ /* 0x000fea000383ffff */
.L_x_58:
[----:B------:R-:W-:Y:S01]  /*18e0*/  LEA R2, R9, R6, 0x7 ;  /* 0x0000000609027211 */ /* 0x000fe200078e38ff */
[----:B------:R-:W-:Y:S01]  /*18f0*/  ULDC.64 UR4, c[0x0][0x118] ;  /* 0x0000460000047ab9 */ /* 0x000fe20000000a00 */
[----:B------:R-:W-:-:S05]  /*1900*/  MOV R15, 0x4 ;  /* 0x00000004000f7802 */ /* 0x000fca0000000f00 */
[----:B------:R-:W-:-:S05]  /*1910*/  IMAD.WIDE R2, R2, R15, c[0x0][0x178] ;  /* 0x00005e0002027625 */ /* 0x000fca00078e020f */
[----:B------:R-:W2:Y:S04]  /*1920*/  LDG.E.CONSTANT R13, [R2.64] ;  /* 0x00000004020d7981 */ /* 0x000ea8000c1e9900 */
[----:B------:R0:W3:Y:S04]  /*1930*/  LDG.E.CONSTANT R14, [R2.64+0x80] ;  /* 0x00008004020e7981 */ /* 0x0000e8000c1e9900 */
[----:B------:R0:W4:Y:S04]  /*1940*/  LDG.E.CONSTANT R12, [R2.64+0x100] ;  /* 0x00010004020c7981 */ /* 0x000128000c1e9900 */
[----:B------:R0:W5:Y:S01]  /*1950*/  LDG.E.CONSTANT R0, [R2.64+0x180] ;  /* 0x0001800402007981 */ /* 0x000162000c1e9900 */
[----:B------:R-:W-:-:S03]  /*1960*/  IMAD R6, R6, 0x310, R7 ;  /* 0x0000031006067824 */ /* 0x000fc600078e0207 */
[----:B------:R-:W1:Y:S01]  /*1970*/  S2R R5, SR_CTAID.Y ;  /* 0x0000000000057919 */ /* 0x000e620000002600 */
[----:B------:R-:W-:-:S04]  /*1980*/  IMAD R6, R9, 0x18800, R6 ;  /* 0x0001880009067824 */ /* 0x000fc800078e0206 */
[----:B-1----:R-:W-:-:S04]  /*1990*/  IMAD R4, R5, 0x1c, R6 ;  /* 0x0000001c05047824 */ /* 0x002fc800078e0206 */
[----:B------:R-:W-:Y:S01]  /*19a0*/  IMAD.WIDE R4, R4, R15, c[0x0][0x160] ;  /* 0x0000580004047625 */ /* 0x000fe200078e020f */
[--C-:B--2---:R-:W-:Y:S01]  /*19b0*/  FADD R7, R40, R13.reuse ;  /* 0x0000000d28077221 */ /* 0x104fe20000000000 */
[--C-:B------:R-:W-:Y:S01]  /*19c0*/  FADD R9, R38, R13.reuse ;  /* 0x0000000d26097221 */ /* 0x100fe20000000000 */
[--C-:B0-----:R-:W-:Y:S01]  /*19d0*/  FADD R3, R34, R13.reuse ;  /* 0x0000000d22037221 */ /* 0x101fe20000000000 */
[--C-:B------:R-:W-:Y:S01]  /*19e0*/  FADD R15, R28, R13.reuse ;  /* 0x0000000d1c0f7221 */ /* 0x100fe20000000000 */
[--C-:B------:R-:W-:Y:S01]  /*19f0*/  FADD R17, R30, R13.reuse ;  /* 0x0000000d1e117221 */ /* 0x100fe20000000000 */
[--C-:B------:R-:W-:Y:S01]  /*1a00*/  FADD R19, R32, R13.reuse ;  /* 0x0000000d20137221 */ /* 0x100fe20000000000 */
[----:B------:R0:W-:Y:S01]  /*1a10*/  STG.E [R4.64], R7 ;  /* 0x0000000704007986 */ /* 0x0001e2000c101904 */
[----:B------:R-:W-:Y:S01]  /*1a20*/  FADD R13, R42, R13 ;  /* 0x0000000d2a0d7221 */ /* 0x000fe20000000000 */
[--C-:B---3--:R-:W-:Y:S01]  /*1a30*/  FADD R11, R11, R14.reuse ;  /* 0x0000000e0b0b7221 */ /* 0x108fe20000000000 */
[--C-:B------:R-:W-:Y:S01]  /*1a40*/  FADD R29, R29, R14.reuse ;  /* 0x0000000e1d1d7221 */ /* 0x100fe20000000000 */
[----:B------:R-:W-:Y:S01]  /*1a50*/  STG.E [R4.64+0x10], R9 ;  /* 0x0000100904007986 */ /* 0x000fe2000c101904 */
[--C-:B------:R-:W-:Y:S01]  /*1a60*/  FADD R33, R33, R14.reuse ;  /* 0x0000000e21217221 */ /* 0x100fe20000000000 */
[--C-:B------:R-:W-:Y:S01]  /*1a70*/  FADD R35, R35, R14.reuse ;  /* 0x0000000e23237221 */ /* 0x100fe20000000000 */
[--C-:B------:R-:W-:Y:S01]  /*1a80*/  FADD R37, R37, R14.reuse ;  /* 0x0000000e25257221 */ /* 0x100fe20000000000 */
[----:B------:R1:W-:Y:S01]  /*1a90*/  STG.E [R4.64+0x50], R3 ;  /* 0x0000500304007986 */ /* 0x0003e2000c101904 */
[--C-:B------:R-:W-:Y:S01]  /*1aa0*/  FADD R39, R39, R14.reuse ;  /* 0x0000000e27277221 */ /* 0x100fe20000000000 */
[----:B------:R-:W-:Y:S01]  /*1ab0*/  FADD R31, R31, R14 ;  /* 0x0000000e1f1f7221 */ /* 0x000fe20000000000 */
[--C-:B----4-:R-:W-:Y:S01]  /*1ac0*/  FADD R41, R41, R12.reuse ;  /* 0x0000000c29297221 */ /* 0x110fe20000000000 */
[--C-:B------:R-:W-:Y:S01]  /*1ad0*/  FADD R43, R43, R12.reuse ;  /* 0x0000000c2b2b7221 */ /* 0x100fe20000000000 */
[--C-:B------:R-:W-:Y:S01]  /*1ae0*/  FADD R45, R45, R12.reuse ;  /* 0x0000000c2d2d7221 */ /* 0x100fe20000000000 */
[--C-:B------:R-:W-:Y:S01]  /*1af0*/  FADD R47, R47, R12.reuse ;  /* 0x0000000c2f2f7221 */ /* 0x100fe20000000000 */
[--C-:B------:R-:W-:Y:S01]  /*1b00*/  FADD R49, R49, R12.reuse ;  /* 0x0000000c31317221 */ /* 0x100fe20000000000 */
[--C-:B------:R-:W-:Y:S01]  /*1b10*/  FADD R51, R51, R12.reuse ;  /* 0x0000000c33337221 */ /* 0x100fe20000000000 */
[----:B0-----:R-:W-:Y:S01]  /*1b20*/  FADD R7, R10, R12 ;  /* 0x0000000c0a077221 */ /* 0x001fe20000000000 */
[--C-:B-----5:R-:W-:Y:S01]  /*1b30*/  FADD R53, R53, R0.reuse ;  /* 0x0000000035357221 */ /* 0x120fe20000000000 */
[--C-:B------:R-:W-:Y:S01]  /*1b40*/  FADD R55, R55, R0.reuse ;  /* 0x0000000037377221 */ /* 0x100fe20000000000 */
[--C-:B------:R-:W-:Y:S01]  /*1b50*/  FADD R57, R57, R0.reuse ;  /* 0x0000000039397221 */ /* 0x100fe20000000000 */
[--C-:B------:R-:W-:Y:S01]  /*1b60*/  FADD R59, R59, R0.reuse ;  /* 0x000000003b3b7221 */ /* 0x100fe20000000000 */
[--C-:B------:R-:W-:Y:S01]  /*1b70*/  FADD R61, R61, R0.reuse ;  /* 0x000000003d3d7221 */ /* 0x100fe20000000000 */
[--C-:B-1----:R-:W-:Y:S01]  /*1b80*/  FADD R3, R8, R0.reuse ;  /* 0x0000000008037221 */ /* 0x102fe20000000000 */
        /* <DEDUP_REMOVED lines=27> */
.L_x_60:
        /* <DEDUP_REMOVED lines=12> */
.L_x_133:


//--------------------- .text.tvmgen_default_fused_nn_conv2d_add_add_nn_relu_kernel --------------------------
	.section	.text.tvmgen_default_fused_nn_conv2d_add_add_nn_relu_kernel,"ax",@progbits
	.sectionflags	@"SHF_BARRIERS=1"
	.sectioninfo	@"SHI_REGISTERS=62"
	.align	128
        .global         tvmgen_default_fused_nn_conv2d_add_add_nn_relu_kernel
        .type           tvmgen_default_fused_nn_conv2d_add_add_nn_relu_kernel,@function
        .size           tvmgen_default_fused_nn_conv2d_add_add_nn_relu_kernel,(.L_x_134 - tvmgen_default_fused_nn_conv2d_add_add_nn_relu_kernel)
        .other          tvmgen_default_fused_nn_conv2d_add_add_nn_relu_kernel,@"STO_CUDA_ENTRY STV_DEFAULT"
tvmgen_default_fused_nn_conv2d_add_add_nn_relu_kernel:
.text.tvmgen_default_fused_nn_conv2d_add_add_nn_relu_kernel:
        /* <DEDUP_REMOVED lines=32> */
.L_x_62:
        /* <DEDUP_REMOVED lines=65> */
.L_x_61:
        /* <DEDUP_REMOVED lines=11> */
[-C--:B-1----:R-:W-:Y:S01]  /*06c0*/  FFMA R30, R8, R48.reuse, R39 ;  /* 0x00000030081e7223 */ /* 0x082fe20000000027 */
        /* <DEDUP_REMOVED lines=11> */
[----:B------:R-:W-:Y:S01]  /*0780*/  LDS R49, [R26+0x150] ;  /* 0x000150001a317984 */ /* 0x000fe20000000800 */
[----:B------:R-:W-:-:S03]  /*0790*/  FFMA R4, R4, R54, R51 ;  /* 0x0000003604047223 */ /* 0x000fc60000000033 */
[----:B------:R-:W-:Y:S04]  /*07a0*/  LDS R51, [R26+0x380] ;  /* 0x000380001a337984 */ /* 0x000fe80000000800 */
[----:B------:R-:W-:Y:S01]  /*07b0*/  LDS R53, [R26+0x460] ;  /* 0x000460001a357984 */ /* 0x000fe20000000800 */
[----:B0-----:R-:W-:Y:S01]  /*07c0*/  FFMA R48, R16, R48, R25 ;  /* 0x0000003010307223 */ /* 0x001fe20000000019 */
[----:B------:R-:W-:Y:S02]  /*07d0*/  FFMA R32, R32, R16, R29 ;  /* 0x0000001020207223 */ /* 0x000fe4000000001d */
[----:B------:R-:W0:Y:S01]  /*07e0*/  LDS R25, [R26] ;  /* 0x000000001a197984 */ /* 0x000e220000000800 */
[C---:B------:R-:W-:Y:S01]  /*07f0*/  FFMA R40, R16.reuse, R40, R27 ;  /* 0x0000002810287223 */ /* 0x040fe2000000001b */
[----:B------:R-:W-:-:S02]  /*0800*/  FFMA R16, R16, R54, R31 ;  /* 0x0000003610107223 */ /* 0x000fc4000000001f */
        /* <DEDUP_REMOVED lines=145> */
[----:B------:R-:W-:Y:S01]  /*1120*/  IMAD R2, R21, 0xc40, R3 ;  /* 0x00000c4015027824 */ /* 0x000fe200078e0203 */
[----:B------:R-:W-:-:S03]  /*1130*/  MOV R13, 0x4 ;  /* 0x00000004000d7802 */ /* 0x000fc60000000f00 */
[C---:B0-----:R-:W-:Y:S01]  /*1140*/  IMAD R3, R5.reuse, 0x31000, R2 ;  /* 0x0003100005037824 */ /* 0x041fe200078e0202 */
[----:B------:R-:W-:-:S03]  /*1150*/  LEA R4, R5, R21, 0x6 ;  /* 0x0000001505047211 */ /* 0x000fc600078e30ff */
[----:B------:R-:W-:Y:S02]  /*1160*/  IMAD R3, R0, 0xe0, R3 ;  /* 0x000000e000037824 */ /* 0x000fe400078e0203 */
[----:B------:R-:W-:-:S04]  /*1170*/  IMAD.WIDE R4, R4, R13, c[0x0][0x178] ;  /* 0x00005e0004047625 */ /* 0x000fc800078e020d */
[----:B------:R-:W-:Y:S01]  /*1180*/  IMAD R20, R20, 0x1c, R3 ;  /* 0x0000001c14147824 */ /* 0x000fe200078e0203 */
[----:B------:R0:W2:Y:S03]  /*1190*/  LDG.E.CONSTANT R22, [R4.64] ;  /* 0x0000000404167981 */ /* 0x0000a6000c1e9900 */
[CC--:B------:R-:W-:Y:S01]  /*11a0*/  IMAD.WIDE R2, R20.reuse, R13.reuse, c[0x0][0x180] ;  /* 0x0000600014027625 */ /* 0x0c0fe200078e020d */
        /* <DEDUP_REMOVED lines=21> */
[----:B------:R-:W-:Y:S01]  /*1300*/  FADD R39, R39, R22 ;  /* 0x0000001627277221 */ /* 0x000fe20000000000 */
[--C-:B---3--:R-:W-:Y:S01]  /*1310*/  FADD R47, R47, R14.reuse ;  /* 0x0000000e2f2f7221 */ /* 0x108fe20000000000 */
[--C-:B------:R-:W-:Y:S01]  /*1320*/  FADD R45, R45, R14.reuse ;  /* 0x0000000e2d2d7221 */ /* 0x100fe20000000000 */
[--C-:B------:R-:W-:Y:S01]  /*1330*/  FADD R36, R43, R14.reuse ;  /* 0x0000000e2b247221 */ /* 0x100fe20000000000 */
[----:B------:R-:W-:Y:S01]  /*1340*/  FADD R49, R49, R14 ;  /* 0x0000000e31317221 */ /* 0x000fe20000000000 */
[----:B----4-:R-:W-:Y:S01]  /*1350*/  FADD R24, R53, R24 ;  /* 0x0000001835187221 */ /* 0x010fe20000000000 */
[--C-:B-----5:R-:W-:Y:S01]  /*1360*/  FADD R35, R35, R16.reuse ;  /* 0x0000001023237221 */ /* 0x120fe20000000000 */
[--C-:B------:R-:W-:Y:S01]  /*1370*/  FADD R33, R33, R16.reuse ;  /* 0x0000001021217221 */ /* 0x100fe20000000000 */
[--C-:B------:R-:W-:Y:S01]  /*1380*/  FADD R23, R17, R16.reuse ;  /* 0x0000001011177221 */ /* 0x100fe20000000000 */
[----:B------:R-:W-:Y:S01]  /*1390*/  FADD R14, R51, R16 ;  /* 0x00000010330e7221 */ /* 0x000fe20000000000 */
[--C-:B------:R-:W-:Y:S01]  /*13a0*/  FADD R16, R27, R18.reuse ;  /* 0x000000121b107221 */ /* 0x100fe20000000000 */
[----:B------:R-:W-:Y:S01]  /*13b0*/  FMNMX R13, RZ, R24, !PT ;  /* 0x00000018ff0d7209 */ /* 0x000fe20007800000 */
[--C-:B------:R-:W-:Y:S01]  /*13c0*/  FADD R29, R29, R18.reuse ;  /* 0x000000121d1d7221 */ /* 0x100fe20000000000 */
        /* <DEDUP_REMOVED lines=9> */
[----:B------:R0:W-:Y:S01]  /*1460*/  STG.E [R2.64], R13 ;  /* 0x0000000d02007986 */ /* 0x0001e2000c101904 */
[----:B------:R-:W-:Y:S01]  /*1470*/  FMNMX R15, RZ, R26, !PT ;  /* 0x0000001aff0f7209 */ /* 0x000fe20007800000 */
        /* <DEDUP_REMOVED lines=23> */
[----:B0-----:R-:W-:-:S03]  /*15f0*/  FMNMX R15, RZ, R36, !PT ;  /* 0x00000024ff0f7209 */ /* 0x001fc60007800000 */
[----:B------:R0:W-:Y:S01]  /*1600*/  STG.E [R2.64+0x1c0], R13 ;  /* 0x0001c00d02007986 */ /* 0x0001e2000c101904 */
[----:B-1----:R-:W-:Y:S02]  /*1610*/  FMNMX R17, RZ, R8, !PT ;  /* 0x00000008ff117209 */ /* 0x002fe40007800000 */
[----:B--2---:R-:W-:Y:S02]  /*1620*/  FMNMX R9, RZ, R0, !PT ;  /* 0x00000000ff097209 */ /* 0x004fe40007800000 */
[----:B---3--:R-:W-:Y:S02]  /*1630*/  FMNMX R11, RZ, R14, !PT ;  /* 0x0000000eff0b7209 */ /* 0x008fe40007800000 */
[----:B0-----:R-:W-:Y:S01]  /*1640*/  FMNMX R13, RZ, R18, !PT ;  /* 0x00000012ff0d7209 */ /* 0x001fe20007800000 */
        /* <DEDUP_REMOVED lines=11> */
.L_x_63:
        /* <DEDUP_REMOVED lines=16> */
.L_x_134:


//--------------------- .text.tvmgen_default_fused_nn_contrib_conv2d_winograd_without_weight_transform_add_nn_relu_kernel_1 --------------------------
	.section	.text.tvmgen_default_fused_nn_contrib_conv2d_winograd_without_weight_transform_add_nn_relu_kernel_1,"ax",@progbits
	.sectionflags	@"SHF_BARRIERS=1"
	.sectioninfo	@"SHI_REGISTERS=56"
	.align	128
        .global         tvmgen_default_fused_nn_contrib_conv2d_winograd_without_weight_transform_add_nn_relu_kernel_1
        .type           tvmgen_default_fused_nn_contrib_conv2d_winograd_without_weight_transform_add_nn_relu_kernel_1,@function
        .size           tvmgen_default_fused_nn_contrib_conv2d_winograd_without_weight_transform_add_nn_relu_kernel_1,(.L_x_135 - tvmgen_default_fused_nn_contrib_conv2d_winograd_without_weight_transform_add_nn_relu_kernel_1)
        .other          tvmgen_default_fused_nn_contrib_conv2d_winograd_without_weight_transform_add_nn_relu_kernel_1,@"STO_CUDA_ENTRY STV_DEFAULT"
tvmgen_default_fused_nn_contrib_conv2d_winograd_without_weight_transform_add_nn_relu_kernel_1:
.text.tvmgen_default_fused_nn_contrib_conv2d_winograd_without_weight_transform_add_nn_relu_kernel_1:
[----:B------:R-:W-:Y:S02]  /*0000*/  MOV R1, c[0x0][0x28] ;  /* 0x00000a0000017a02 */ /* 0x000fe40000000f00 */
[----:B------:R-:W0:Y:S01]  /*0010*/  S2R R2, SR_TID.X ;  /* 0x0000000000027919 */ /* 0x000e220000002100 */
[----:B------:R-:W-:Y:S01]  /*0020*/  MOV R4, RZ ;  /* 0x000000ff00047202 */ /* 0x000fe20000000f00 */
[----:B------:R-:W-:Y:S01]  /*0030*/  CS2R R50, SRZ ;  /* 0x0000000000327805 */ /* 0x000fe2000001ff00 */
[----:B------:R-:W-:Y:S01]  /*0040*/  CS2R R48, SRZ ;  /* 0x0000000000307805 */ /* 0x000fe2000001ff00 */
[----:B------:R-:W1:Y:S01]  /*0050*/  S2R R0, SR_TID.Y ;  /* 0x0000000000007919 */ /* 0x000e620000002200 */
[----:B------:R-:W-:Y:S01]  /*0060*/  CS2R R44, SRZ ;  /* 0x00000000002c7805 */ /* 0x000fe2000001ff00 */
[----:B------:R-:W-:Y:S01]  /*0070*/  CS2R R40, SRZ ;  /* 0x0000000000287805 */ /* 0x000fe2000001ff00 */
[----:B------:R-:W-:Y:S01]  /*0080*/  CS2R R28, SRZ ;  /* 0x00000000001c7805 */ /* 0x000fe2000001ff00 */
[----:B------:R-:W2:Y:S01]  /*0090*/  S2R R3, SR_CTAID.Y ;  /* 0x0000000000037919 */ /* 0x000ea20000002600 */
[----:B------:R-:W-:Y:S01]  /*00a0*/  CS2R R46, SRZ ;  /* 0x00000000002e7805 */ /* 0x000fe2000001ff00 */
[----:B------:R-:W-:Y:S01]  /*00b0*/  CS2R R36, SRZ ;  /* 0x0000000000247805 */ /* 0x000fe2000001ff00 */
[----:B------:R-:W-:Y:S01]  /*00c0*/  CS2R R42, SRZ ;  /* 0x00000000002a7805 */ /* 0x000fe2000001ff00 */
[----:B------:R-:W-:Y:S01]  /*00d0*/  MOV R39, RZ ;  /* 0x000000ff00277202 */ /* 0x000fe20000000f00 */
[----:B------:R-:W-:Y:S01]  /*00e0*/  CS2R R26, SRZ ;  /* 0x00000000001a7805 */ /* 0x000fe2000001ff00 */
[----:B------:R-:W-:Y:S01]  /*00f0*/  CS2R R32, SRZ ;  /* 0x0000000000207805 */ /* 0x000fe2000001ff00 */
[----:B------:R-:W-:Y:S01]  /*0100*/  CS2R R24, SRZ ;  /* 0x0000000000187805 */ /* 0x000fe2000001ff00 */
[----:B------:R-:W-:Y:S01]  /*0110*/  CS2R R10, SRZ ;  /* 0x00000000000a7805 */ /* 0x000fe2000001ff00 */
[----:B------:R-:W-:Y:S01]  /*0120*/  CS2R R22, SRZ ;  /* 0x0000000000167805 */ /* 0x000fe2000001ff00 */
[----:B------:R-:W-:Y:S01]  /*0130*/  CS2R R30, SRZ ;  /* 0x00000000001e7805 */ /* 0x000fe2000001ff00 */
[----:B------:R-:W-:Y:S01]  /*0140*/  MOV R9, RZ ;  /* 0x000000ff00097202 */ /* 0x000fe20000000f00 */
[----:B------:R-:W-:Y:S01]  /*0150*/  CS2R R20, SRZ ;  /* 0x0000000000147805 */ /* 0x000fe2000001ff00 */
[----:B0-----:R-:W-:-:S05]  /*0160*/  SHF.R.S32.HI R5, RZ, 0x1, R2 ;  /* 0x00000001ff057819 */ /* 0x001fca0000011402 */
[----:B-1----:R-:W-:Y:S02]  /*0170*/  IMAD R6, R0, 0x31, R5 ;  /* 0x0000003100067824 */ /* 0x002fe400078e0205 */
.L_x_65:
[----:B------:R-:W-:Y:S01]  /*0180*/  BAR.SYNC.DEFER_BLOCKING 0x0 ;  /* 0x0000000000007b1d */ /* 0x000fe20000010000 */
[C---:B------:R-:W-:Y:S01]  /*0190*/  ISETP.GT.AND P0, PT, R0.reuse, RZ, PT ;  /* 0x000000ff0000720c */ /* 0x040fe20003f04270 */
[C---:B------:R-:W-:Y:S01]  /*01a0*/  IMAD R18, R0.reuse, 0x62, R2 ;  /* 0x0000006200127824 */ /* 0x040fe200078e0202 */
[----:B------:R-:W-:Y:S02]  /*01b0*/  ISETP.GT.AND P1, PT, R0, 0x2, PT ;  /* 0x000000020000780c */ /* 0x000fe40003f24270 */
[C---:B------:R-:W-:Y:S01]  /*01c0*/  ISETP.GT.OR P0, PT, R6.reuse, 0x1d, P0 ;  /* 0x0000001d0600780c */ /* 0x040fe20000704670 */
[----:B------:R-:W0:Y:S01]  /*01d0*/  S2R R7, SR_CTAID.Z ;  /* 0x0000000000077919 */ /* 0x000e220000002700 */
[----:B------:R-:W-:Y:S01]  /*01e0*/  ISETP.GT.OR P1, PT, R6, 0x7f, P1 ;  /* 0x0000007f0600780c */ /* 0x000fe20000f24670 */
[----:B------:R-:W-:Y:S01]  /*01f0*/  ULDC.64 UR4, c[0x0][0x118] ;  /* 0x0000460000047ab9 */ /* 0x000fe20000000a00 */
[----:B--2---:R-:W-:Y:S02]  /*0200*/  SHF.L.U32 R12, R3, 0x5, RZ ;  /* 0x00000005030c7819 */ /* 0x004fe400000006ff */
[----:B------:R-:W-:-:S07]  /*0210*/  MOV R19, 0x4 ;  /* 0x0000000400137802 */ /* 0x000fce0000000f00 */
[--C-:B------:R-:W-:Y:S02]  /*0220*/  @!P0 SHF.R.U32.HI R13, RZ, 0x1, R2.reuse ;  /* 0x00000001ff0d8819 */ /* 0x100fe40000011602 */
[----:B------:R-:W-:Y:S02]  /*0230*/  @!P1 SHF.R.U32.HI R5, RZ, 0x1, R2 ;  /* 0x00000001ff059819 */ /* 0x000fe40000011602 */
[----:B------:R-:W-:Y:S01]  /*0240*/  @!P0 IADD3 R14, R18, 0xc4, RZ ;  /* 0x000000c4120e8810 */ /* 0x000fe20007ffe0ff */
[C---:B------:R-:W-:Y:S02]  /*0250*/  @!P0 IMAD R13, R0.reuse, 0x31, R13 ;  /* 0x00000031000d8824 */ /* 0x040fe400078e020d */
[----:B------:R-:W-:Y:S01]  /*0260*/  @!P1 IMAD R8, R0, 0x31, R5 ;  /* 0x0000003100089824 */ /* 0x000fe200078e0205 */
[----:B------:R-:W-:Y:S02]  /*0270*/  @!P0 LOP3.LUT R14, R14, 0x1f, RZ, 0xc0, !PT ;  /* 0x0000001f0e0e8812 */ /* 0x000fe400078ec0ff */
[----:B------:R-:W-:-:S02]  /*0280*/  @!P0 SHF.L.U32 R13, R13, 0x2, RZ ;  /* 0x000000020d0d8819 */ /* 0x000fc400000006ff */
[-C--:B0-----:R-:W-:Y:S02]  /*0290*/  @!P0 LEA R15, R7, R12.reuse, 0xc ;  /* 0x0000000c070f8211 */ /* 0x081fe400078e60ff */
[----:B------:R-:W-:Y:S02]  /*02a0*/  @!P0 LOP3.LUT R13, R13, 0xfffffff8, RZ, 0xc0, !PT ;  /* 0xfffffff80d0d8812 */ /* 0x000fe400078ec0ff */
[----:B------:R-:W-:Y:S02]  /*02b0*/  @!P1 LEA R5, R7, R12, 0xc ;  /* 0x0000000c07059211 */ /* 0x000fe400078e60ff */
[----:B------:R-:W-:Y:S02]  /*02c0*/  @!P0 IADD3 R13, R13, 0x188, RZ ;  /* 0x000001880d0d8810 */ /* 0x000fe40007ffe0ff */
[----:B------:R-:W-:Y:S02]  /*02d0*/  @!P1 SHF.L.U32 R8, R8, 0x2, RZ ;  /* 0x0000000208089819 */ /* 0x000fe400000006ff */
[----:B------:R-:W-:Y:S01]  /*02e0*/  @!P0 LEA R16, R4, R15, 0x9 ;  /* 0x0000000f04108211 */ /* 0x000fe200078e48ff */
[----:B------:R-:W-:Y:S01]  /*02f0*/  IMAD R15, R7, 0x3100, R18 ;  /* 0x00003100070f7824 */ /* 0x000fe200078e0212 */
[----:B------:R-:W-:-:S02]  /*0300*/  @!P0 LOP3.LUT R13, R13, 0xffffffc0, RZ, 0xc0, !PT ;  /* 0xffffffc00d0d8812 */ /* 0x000fc400078ec0ff */
[----:B------:R-:W-:Y:S02]  /*0310*/  @!P1 LOP3.LUT R12, R18, 0x1f, RZ, 0xc0, !PT ;  /* 0x0000001f120c9812 */ /* 0x000fe400078ec0ff */
[----:B------:R-:W-:Y:S02]  /*0320*/  @!P1 LEA R5, R4, R5, 0x9 ;  /* 0x0000000504059211 */ /* 0x000fe400078e48ff */
[----:B------:R-:W-:Y:S02]  /*0330*/  @!P1 LOP3.LUT R8, R8, 0xffffffc0, RZ, 0xc0, !PT ;  /* 0xffffffc008089812 */ /* 0x000fe400078ec0ff */
[----:B------:R-:W-:Y:S02]  /*0340*/  @!P0 IADD3 R14, R14, R16, R13 ;  /* 0x000000100e0e8210 */ /* 0x000fe40007ffe00d */
[----:B------:R-:W-:Y:S01]  /*0350*/  @!P1 IADD3 R5, R12, R5, R8 ;  /* 0x000000050c059210 */ /* 0x000fe20007ffe008 */
[----:B------:R-:W-:Y:S02]  /*0360*/  IMAD R12, R4, 0x620, R15 ;  /* 0x00000620040c7824 */ /* 0x000fe400078e020f */
[----:B------:R-:W-:-:S04]  /*0370*/  @!P0 IMAD.WIDE R14, R14, R19, c[0x0][0x170] ;  /* 0x00005c000e0e8625 */ /* 0x000fc800078e0213 */
[-C--:B------:R-:W-:Y:S02]  /*0380*/  @!P1 IMAD.WIDE R16, R5, R19.reuse, c[0x0][0x170] ;  /* 0x00005c0005109625 */ /* 0x080fe400078e0213 */
[----:B------:R0:W2:Y:S02]  /*0390*/  @!P0 LDG.E.CONSTANT R15, [R14.64] ;  /* 0x000000040e0f8981 */ /* 0x0000a4000c1e9900 */
[----:B------:R-:W-:Y:S02]  /*03a0*/  IMAD.WIDE R12, R12, R19, c[0x0][0x168] ;  /* 0x00005a000c0c7625 */ /* 0x000fe400078e0213 */
[----:B------:R-:W3:Y:S04]  /*03b0*/  @!P1 LDG.E.CONSTANT R17, [R16.64] ;  /* 0x0000000410119981 */ /* 0x000ee8000c1e9900 */
[----:B------:R-:W4:Y:S04]  /*03c0*/  LDG.E.CONSTANT R19, [R12.64] ;  /* 0x000000040c137981 */ /* 0x000f28000c1e9900 */
[----:B------:R-:W5:Y:S04]  /*03d0*/  LDG.E.CONSTANT R35, [R12.64+0x310] ;  /* 0x000310040c237981 */ /* 0x000f68000c1e9900 */
[----:B------:R-:W5:Y:S04]  /*03e0*/  LDG.E.CONSTANT R53, [R12.64+0x620] ;  /* 0x000620040c357981 */ /* 0x000f68000c1e9900 */
[----:B------:R-:W5:Y:S04]  /*03f0*/  LDG.E.CONSTANT R34, [R12.64+0x930] ;  /* 0x000930040c227981 */ /* 0x000f68000c1e9900 */
[----:B------:R-:W5:Y:S04]  /*0400*/  LDG.E.CONSTANT R38, [R12.64+0xc40] ;  /* 0x000c40040c267981 */ /* 0x000f68000c1e9900 */
[----:B------:R-:W5:Y:S04]  /*0410*/  LDG.E.CONSTANT R52, [R12.64+0xf50] ;  /* 0x000f50040c347981 */ /* 0x000f68000c1e9900 */
[----:B------:R-:W5:Y:S04]  /*0420*/  LDG.E.CONSTANT R5, [R12.64+0x1260] ;  /* 0x001260040c057981 */ /* 0x000f68000c1e9900 */
[----:B0-----:R-:W5:Y:S01]  /*0430*/  LDG.E.CONSTANT R14, [R12.64+0x1570] ;  /* 0x001570040c0e7981 */ /* 0x001f62000c1e9900 */
[----:B------:R-:W-:Y:S01]  /*0440*/  LEA R8, R2, 0x400, 0x2 ;  /* 0x0000040002087811 */ /* 0x000fe200078e10ff */
[----:B------:R-:W-:-:S02]  /*0450*/  UMOV UR4, 0x188 ;  /* 0x0000018800047882 */ /* 0x000fc40000000000 */
[----:B--2---:R-:W-:Y:S04]  /*0460*/  @!P0 STS [R18.X4+0x310], R15 ;  /* 0x0003100f12008388 */ /* 0x004fe80000004800 */
[----:B---3--:R-:W-:Y:S04]  /*0470*/  @!P1 STS [R18.X4], R17 ;  /* 0x0000001112009388 */ /* 0x008fe80000004800 */
[----:B----4-:R-:W-:Y:S04]  /*0480*/  STS [R18.X4+0x400], R19 ;  /* 0x0004001312007388 */ /* 0x010fe80000004800 */
[----:B-----5:R-:W-:Y:S04]  /*0490*/  STS [R18.X4+0x710], R35 ;  /* 0x0007102312007388 */ /* 0x020fe80000004800 */
[----:B------:R-:W-:Y:S04]  /*04a0*/  STS [R18.X4+0xa20], R53 ;  /* 0x000a203512007388 */ /* 0x000fe80000004800 */
[----:B------:R-:W-:Y:S04]  /*04b0*/  STS [R18.X4+0xd30], R34 ;  /* 0x000d302212007388 */ /* 0x000fe80000004800 */
[----:B------:R-:W-:Y:S04]  /*04c0*/  STS [R18.X4+0x1040], R38 ;  /* 0x0010402612007388 */ /* 0x000fe80000004800 */
[----:B------:R-:W-:Y:S04]  /*04d0*/  STS [R18.X4+0x1350], R52 ;  /* 0x0013503412007388 */ /* 0x000fe80000004800 */
[----:B------:R0:W-:Y:S04]  /*04e0*/  STS [R18.X4+0x1660], R5 ;  /* 0x0016600512007388 */ /* 0x0001e80000004800 */
[----:B------:R1:W-:Y:S01]  /*04f0*/  STS [R18.X4+0x1970], R14 ;  /* 0x0019700e12007388 */ /* 0x0003e20000004800 */
[----:B0-----:R-:W-:-:S03]  /*0500*/  LEA R5, R0, 0x40, 0x5 ;  /* 0x0000004000057811 */ /* 0x001fc600078e28ff */
[----:B------:R-:W-:Y:S06]  /*0510*/  BAR.SYNC.DEFER_BLOCKING 0x0 ;  /* 0x0000000000007b1d */ /* 0x000fec0000010000 */
.L_x_64:
[----:B------:R-:W-:Y:S04]  /*0520*/  LDS R52, [R8+UR4+-0x188] ;  /* 0xfffe780408347984 */ /* 0x000fe80008000800 */
[----:B-1----:R-:W0:Y:S04]  /*0530*/  LDS.128 R12, [R5+-0x40] ;  /* 0xffffc000050c7984 */ /* 0x002e280000000c00 */
[----:B------:R-:W1:Y:S04]  /*0540*/  LDS R38, [R8+UR4] ;  /* 0x0000000408267984 */ /* 0x000e680008000800 */
[----:B------:R-:W2:Y:S04]  /*0550*/  LDS.128 R16, [R5] ;  /* 0x0000000005107984 */ /* 0x000ea80000000c00 */
[----:B------:R-:W-:Y:S04]  /*0560*/  LDS R35, [R8+UR4+0x188] ;  /* 0x0001880408237984 */ /* 0x000fe80008000800 */
[----:B------:R-:W-:Y:S01]  /*0570*/  LDS R34, [R8+UR4+0x310] ;  /* 0x0003100408227984 */ /* 0x000fe20008000800 */
[----:B0-----:R-:W-:Y:S01]  /*0580*/  FFMA R20, R12, R52, R20 ;  /* 0x000000340c147223 */ /* 0x001fe20000000014 */
[C---:B------:R-:W-:Y:S01]  /*0590*/  FFMA R21, R52.reuse, R13, R21 ;  /* 0x0000000d34157223 */ /* 0x040fe20000000015 */
[C---:B------:R-:W-:Y:S01]  /*05a0*/  FFMA R24, R52.reuse, R14, R24 ;  /* 0x0000000e34187223 */ /* 0x040fe20000000018 */
[----:B------:R-:W-:Y:S01]  /*05b0*/  FFMA R31, R52, R15, R31 ;  /* 0x0000000f341f7223 */ /* 0x000fe2000000001f */
[----:B-1----:R-:W-:Y:S01]  /*05c0*/  FFMA R22, R12, R38, R22 ;  /* 0x000000260c167223 */ /* 0x002fe20000000016 */
[C---:B------:R-:W-:Y:S01]  /*05d0*/  FFMA R26, R38.reuse, R13, R26 ;  /* 0x0000000d261a7223 */ /* 0x040fe2000000001a */
[C---:B------:R-:W-:Y:S01]  /*05e0*/  FFMA R33, R38.reuse, R14, R33 ;  /* 0x0000000e26217223 */ /* 0x040fe20000000021 */
[----:B------:R-:W-:Y:S01]  /*05f0*/  FFMA R41, R38, R15, R41 ;  /* 0x0000000f26297223 */ /* 0x000fe20000000029 */
[----:B--2---:R-:W-:Y:S01]  /*0600*/  FFMA R42, R52, R16, R42 ;  /* 0x00000010342a7223 */ /* 0x004fe2000000002a */
[----:B------:R-:W-:Y:S01]  /*0610*/  FFMA R46, R16, R38, R46 ;  /* 0x00000026102e7223 */ /* 0x000fe2000000002e */
[-C--:B------:R-:W-:Y:S01]  /*0620*/  FFMA R45, R52, R17.reuse, R45 ;  /* 0x00000011342d7223 */ /* 0x080fe2000000002d */
[----:B------:R-:W-:Y:S01]  /*0630*/  FFMA R49, R38, R17, R49 ;  /* 0x0000001126317223 */ /* 0x000fe20000000031 */
[-C--:B------:R-:W-:Y:S01]  /*0640*/  FFMA R27, R52, R18.reuse, R27 ;  /* 0x00000012341b7223 */ /* 0x080fe2000000001b */
[----:B------:R-:W-:Y:S01]  /*0650*/  FFMA R29, R38, R18, R29 ;  /* 0x00000012261d7223 */ /* 0x000fe2000000001d */
[-C--:B------:R-:W-:Y:S01]  /*0660*/  FFMA R28, R52, R19.reuse, R28 ;  /* 0x00000013341c7223 */ /* 0x080fe2000000001c */
[C---:B------:R-:W-:Y:S01]  /*0670*/  FFMA R40, R38.reuse, R19, R40 ;  /* 0x0000001326287223 */ /* 0x040fe20000000028 */
[----:B------:R-:W0:Y:S04]  /*0680*/  LDS.128 R12, [R5+-0x30] ;  /* 0xffffd000050c7984 */ /* 0x000e280000000c00 */
[----:B------:R-:W1:Y:S01]  /*0690*/  LDS.128 R16, [R5+0x10] ;  /* 0x0000100005107984 */ /* 0x000e620000000c00 */
[C---:B0-----:R-:W-:Y:S01]  /*06a0*/  FFMA R11, R38.reuse, R12, R11 ;  /* 0x0000000c260b7223 */ /* 0x041fe2000000000b */
[C---:B------:R-:W-:Y:S01]  /*06b0*/  FFMA R25, R38.reuse, R13, R25 ;  /* 0x0000000d26197223 */ /* 0x040fe20000000019 */
[C---:B------:R-:W-:Y:S01]  /*06c0*/  FFMA R32, R38.reuse, R14, R32 ;  /* 0x0000000e26207223 */ /* 0x040fe20000000020 */
[C---:B------:R-:W-:Y:S01]  /*06d0*/  FFMA R37, R38.reuse, R15, R37 ;  /* 0x0000000f26257223 */ /* 0x040fe20000000025 */
[C---:B-1----:R-:W-:Y:S01]  /*06e0*/  FFMA R44, R38.reuse, R16, R44 ;  /* 0x00000010262c7223 */ /* 0x042fe2000000002c */
[CC--:B------:R-:W-:Y:S01]  /*06f0*/  FFMA R48, R38.reuse, R17.reuse, R48 ;  /* 0x0000001126307223 */ /* 0x0c0fe20000000030 */
[----:B------:R-:W-:Y:S01]  /*0700*/  FFMA R50, R38, R18, R50 ;  /* 0x0000001226327223 */ /* 0x000fe20000000032 */
[C---:B------:R-:W-:Y:S01]  /*0710*/  FFMA R39, R52.reuse, R16, R39 ;  /* 0x0000001034277223 */ /* 0x040fe20000000027 */
[C---:B------:R-:W-:Y:S01]  /*0720*/  FFMA R43, R52.reuse, R17, R43 ;  /* 0x00000011342b7223 */ /* 0x040fe2000000002b */
[C---:B------:R-:W-:Y:S01]  /*0730*/  FFMA R47, R52.reuse, R18, R47 ;  /* 0x00000012342f7223 */ /* 0x040fe2000000002f */
[-C--:B------:R-:W-:Y:S01]  /*0740*/  FFMA R36, R52, R19.reuse, R36 ;  /* 0x0000001334247223 */ /* 0x080fe20000000024 */
[----:B------:R-:W-:Y:S01]  /*0750*/  FFMA R38, R38, R19, R51 ;  /* 0x0000001326267223 */ /* 0x000fe20000000033 */
[C---:B------:R-:W-:Y:S01]  /*0760*/  FFMA R9, R52.reuse, R12, R9 ;  /* 0x0000000c34097223 */ /* 0x040fe20000000009 */
[C---:B------:R-:W-:Y:S01]  /*0770*/  FFMA R10, R52.reuse, R13, R10 ;  /* 0x0000000d340a7223 */ /* 0x040fe2000000000a */
[C---:B------:R-:W-:Y:S01]  /*0780*/  FFMA R23, R52.reuse, R14, R23 ;  /* 0x0000000e34177223 */ /* 0x040fe20000000017 */
[----:B------:R-:W-:Y:S01]  /*0790*/  FFMA R30, R52, R15, R30 ;  /* 0x0000000f341e7223 */ /* 0x000fe2000000001e */
[----:B------:R-:W0:Y:S04]  /*07a0*/  LDS.128 R16, [R5+0x80] ;  /* 0x0000800005107984 */ /* 0x000e280000000c00 */
[----:B------:R-:W1:Y:S01]  /*07b0*/  LDS.128 R12, [R5+0x40] ;  /* 0x00004000050c7984 */ /* 0x000e620000000c00 */
[C---:B0-----:R-:W-:Y:S01]  /*07c0*/  FFMA R42, R35.reuse, R16, R42 ;  /* 0x00000010232a7223 */ /* 0x041fe2000000002a */
[----:B------:R-:W-:Y:S01]  /*07d0*/  FFMA R46, R16, R34, R46 ;  /* 0x00000022102e7223 */ /* 0x000fe2000000002e */
[CC--:B------:R-:W-:Y:S01]  /*07e0*/  FFMA R45, R35.reuse, R17.reuse, R45 ;  /* 0x00000011232d7223 */ /* 0x0c0fe2000000002d */
[C---:B------:R-:W-:Y:S01]  /*07f0*/  FFMA R49, R34.reuse, R17, R49 ;  /* 0x0000001122317223 */ /* 0x040fe20000000031 */
[CC--:B------:R-:W-:Y:S01]  /*0800*/  FFMA R27, R35.reuse, R18.reuse, R27 ;  /* 0x00000012231b7223 */ /* 0x0c0fe2000000001b */
[C---:B------:R-:W-:Y:S01]  /*0810*/  FFMA R29, R34.reuse, R18, R29 ;  /* 0x00000012221d7223 */ /* 0x040fe2000000001d */
[CC--:B------:R-:W-:Y:S01]  /*0820*/  FFMA R28, R35.reuse, R19.reuse, R28 ;  /* 0x00000013231c7223 */ /* 0x0c0fe2000000001c */
[----:B------:R-:W-:Y:S01]  /*0830*/  FFMA R40, R34, R19, R40 ;  /* 0x0000001322287223 */ /* 0x000fe20000000028 */
[C---:B-1----:R-:W-:Y:S01]  /*0840*/  FFMA R20, R12.reuse, R35, R20 ;  /* 0x000000230c147223 */ /* 0x042fe20000000014 */
[----:B------:R-:W-:Y:S01]  /*0850*/  FFMA R22, R12, R34, R22 ;  /* 0x000000220c167223 */ /* 0x000fe20000000016 */
[CC--:B------:R-:W-:Y:S01]  /*0860*/  FFMA R21, R35.reuse, R13.reuse, R21 ;  /* 0x0000000d23157223 */ /* 0x0c0fe20000000015 */
[C---:B------:R-:W-:Y:S01]  /*0870*/  FFMA R26, R34.reuse, R13, R26 ;  /* 0x0000000d221a7223 */ /* 0x040fe2000000001a */
[CC--:B------:R-:W-:Y:S01]  /*0880*/  FFMA R24, R35.reuse, R14.reuse, R24 ;  /* 0x0000000e23187223 */ /* 0x0c0fe20000000018 */
[C---:B------:R-:W-:Y:S01]  /*0890*/  FFMA R33, R34.reuse, R14, R33 ;  /* 0x0000000e22217223 */ /* 0x040fe20000000021 */
[CC--:B------:R-:W-:Y:S01]  /*08a0*/  FFMA R31, R35.reuse, R15.reuse, R31 ;  /* 0x0000000f231f7223 */ /* 0x0c0fe2000000001f */
[C---:B------:R-:W-:Y:S01]  /*08b0*/  FFMA R41, R34.reuse, R15, R41 ;  /* 0x0000000f22297223 */ /* 0x040fe20000000029 */
[----:B------:R-:W0:Y:S04]  /*08c0*/  LDS.128 R16, [R5+0x90] ;  /* 0x0000900005107984 */ /* 0x000e280000000c00 */
[----:B------:R-:W1:Y:S01]  /*08d0*/  LDS.128 R12, [R5+0x50] ;  /* 0x00005000050c7984 */ /* 0x000e620000000c00 */
[CC--:B0-----:R-:W-:Y:S01]  /*08e0*/  FFMA R39, R35.reuse, R16.reuse, R39 ;  /* 0x0000001023277223 */ /* 0x0c1fe20000000027 */
[C---:B------:R-:W-:Y:S01]  /*08f0*/  FFMA R44, R34.reuse, R16, R44 ;  /* 0x00000010222c7223 */ /* 0x040fe2000000002c */
[CC--:B------:R-:W-:Y:S01]  /*0900*/  FFMA R43, R35.reuse, R17.reuse, R43 ;  /* 0x00000011232b7223 */ /* 0x0c0fe2000000002b */
[C---:B------:R-:W-:Y:S01]  /*0910*/  FFMA R48, R34.reuse, R17, R48 ;  /* 0x0000001122307223 */ /* 0x040fe20000000030 */
[CC--:B------:R-:W-:Y:S01]  /*0920*/  FFMA R51, R35.reuse, R18.reuse, R47 ;  /* 0x0000001223337223 */ /* 0x0c0fe2000000002f */
[C---:B------:R-:W-:Y:S01]  /*0930*/  FFMA R52, R34.reuse, R18, R50 ;  /* 0x0000001222347223 */ /* 0x040fe20000000032 */
[CC--:B------:R-:W-:Y:S01]  /*0940*/  FFMA R36, R35.reuse, R19.reuse, R36 ;  /* 0x0000001323247223 */ /* 0x0c0fe20000000024 */
[C---:B------:R-:W-:Y:S01]  /*0950*/  FFMA R38, R34.reuse, R19, R38 ;  /* 0x0000001322267223 */ /* 0x040fe20000000026 */
[CC--:B-1----:R-:W-:Y:S01]  /*0960*/  FFMA R9, R35.reuse, R12.reuse, R9 ;  /* 0x0000000c23097223 */ /* 0x0c2fe20000000009 */
[C---:B------:R-:W-:Y:S01]  /*0970*/  FFMA R11, R34.reuse, R12, R11 ;  /* 0x0000000c220b7223 */ /* 0x040fe2000000000b */
[CC--:B------:R-:W-:Y:S01]  /*0980*/  FFMA R10, R35.reuse, R13.reuse, R10 ;  /* 0x0000000d230a7223 */ /* 0x0c0fe2000000000a */
[C---:B------:R-:W-:Y:S01]  /*0990*/  FFMA R25, R34.reuse, R13, R25 ;  /* 0x0000000d22197223 */ /* 0x040fe20000000019 */
[CC--:B------:R-:W-:Y:S01]  /*09a0*/  FFMA R23, R35.reuse, R14.reuse, R23 ;  /* 0x0000000e23177223 */ /* 0x0c0fe20000000017 */
[C---:B------:R-:W-:Y:S01]  /*09b0*/  FFMA R32, R34.reuse, R14, R32 ;  /* 0x0000000e22207223 */ /* 0x040fe20000000020 */
[-C--:B------:R-:W-:Y:S01]  /*09c0*/  FFMA R30, R35, R15.reuse, R30 ;  /* 0x0000000f231e7223 */ /* 0x080fe2000000001e */
[----:B------:R-:W-:Y:S01]  /*09d0*/  FFMA R37, R34, R15, R37 ;  /* 0x0000000f22257223 */ /* 0x000fe20000000025 */
[----:B------:R-:W-:Y:S04]  /*09e0*/  LDS R50, [R8+UR4+0x498] ;  /* 0x0004980408327984 */ /* 0x000fe80008000800 */
[----:B------:R-:W-:Y:S04]  /*09f0*/  LDS R47, [R8+UR4+0x620] ;  /* 0x00062004082f7984 */ /* 0x000fe80008000800 */
[----:B------:R-:W0:Y:S04]  /*0a00*/  LDS.128 R16, [R5+0x100] ;  /* 0x0001000005107984 */ /* 0x000e280000000c00 */
[----:B------:R-:W1:Y:S04]  /*0a10*/  LDS.128 R12, [R5+0xc0] ;  /* 0x0000c000050c7984 */ /* 0x000e680000000c00 */
[----:B------:R-:W-:Y:S04]  /*0a20*/  LDS R35, [R8+UR4+0x7a8] ;  /* 0x0007a80408237984 */ /* 0x000fe80008000800 */
[----:B------:R-:W-:Y:S01]  /*0a30*/  LDS R34, [R8+UR4+0x930] ;  /* 0x0009300408227984 */ /* 0x000fe20008000800 */
[----:B------:R-:W-:-:S04]  /*0a40*/  UIADD3 UR4, UR4, 0xc40, URZ ;  /* 0x00000c4004047890 */ /* 0x000fc8000fffe03f */
[----:B------:R-:W-:-:S06]  /*0a50*/  UISETP.NE.AND UP0, UPT, UR4, 0x1a08, UPT ;  /* 0x00001a080400788c */ /* 0x000fcc000bf05270 */
[----:B------:R-:W-:Y:S01]  /*0a60*/  PLOP3.LUT P0, PT, PT, PT, UP0, 0x80, 0x0 ;  /* 0x000000000000781c */ /* 0x000fe20003f0f008 */
[----:B0-----:R-:W-:Y:S01]  /*0a70*/  FFMA R42, R50, R16, R42 ;  /* 0x00000010322a7223 */ /* 0x001fe2000000002a */
[----:B------:R-:W-:Y:S01]  /*0a80*/  FFMA R46, R16, R47, R46 ;  /* 0x0000002f102e7223 */ /* 0x000fe2000000002e */
[CC--:B------:R-:W-:Y:S01]  /*0a90*/  FFMA R45, R50.reuse, R17.reuse, R45 ;  /* 0x00000011322d7223 */ /* 0x0c0fe2000000002d */
[C---:B------:R-:W-:Y:S01]  /*0aa0*/  FFMA R49, R47.reuse, R17, R49 ;  /* 0x000000112f317223 */ /* 0x040fe20000000031 */
[CC--:B------:R-:W-:Y:S01]  /*0ab0*/  FFMA R27, R50.reuse, R18.reuse, R27 ;  /* 0x00000012321b7223 */ /* 0x0c0fe2000000001b */
[C---:B------:R-:W-:Y:S01]  /*0ac0*/  FFMA R29, R47.reuse, R18, R29 ;  /* 0x000000122f1d7223 */ /* 0x040fe2000000001d */
[-C--:B------:R-:W-:Y:S01]  /*0ad0*/  FFMA R28, R50, R19.reuse, R28 ;  /* 0x00000013321c7223 */ /* 0x080fe2000000001c */
[C---:B------:R-:W-:Y:S01]  /*0ae0*/  FFMA R40, R47.reuse, R19, R40 ;  /* 0x000000132f287223 */ /* 0x040fe20000000028 */
        /* <DEDUP_REMOVED lines=42> */
[-C--:B------:R-:W-:Y:S01]  /*0d90*/  FFMA R31, R35, R15.reuse, R31 ;  /* 0x0000000f231f7223 */ /* 0x080fe2000000001f */
[C---:B------:R-:W-:Y:S01]  /*0da0*/  FFMA R41, R34.reuse, R15, R41 ;  /* 0x0000000f22297223 */ /* 0x040fe20000000029 */
[----:B------:R-:W0:Y:S04]  /*0db0*/  LDS.128 R16, [R5+0x190] ;  /* 0x0001900005107984 */ /* 0x000e280000000c00 */
[----:B------:R1:W2:Y:S02]  /*0dc0*/  LDS.128 R12, [R5+0x150] ;  /* 0x00015000050c7984 */ /* 0x0002a40000000c00 */
[----:B-1----:R-:W-:Y:S01]  /*0dd0*/  IADD3 R5, R5, 0x200, RZ ;  /* 0x0000020005057810 */ /* 0x002fe20007ffe0ff */
[C---:B0-----:R-:W-:Y:S01]  /*0de0*/  FFMA R47, R35.reuse, R18, R51 ;  /* 0x00000012232f7223 */ /* 0x041fe20000000033 */
[CC--:B------:R-:W-:Y:S01]  /*0df0*/  FFMA R39, R35.reuse, R16.reuse, R39 ;  /* 0x0000001023277223 */ /* 0x0c0fe20000000027 */
[C---:B------:R-:W-:Y:S01]  /*0e00*/  FFMA R44, R34.reuse, R16, R44 ;  /* 0x00000010222c7223 */ /* 0x040fe2000000002c */
[C---:B------:R-:W-:Y:S01]  /*0e10*/  FFMA R43, R35.reuse, R17, R43 ;  /* 0x00000011232b7223 */ /* 0x040fe2000000002b */
[CC--:B--2---:R-:W-:Y:S01]  /*0e20*/  FFMA R9, R35.reuse, R12.reuse, R9 ;  /* 0x0000000c23097223 */ /* 0x0c4fe20000000009 */
[C---:B------:R-:W-:Y:S01]  /*0e30*/  FFMA R11, R34.reuse, R12, R11 ;  /* 0x0000000c220b7223 */ /* 0x040fe2000000000b */
[CC--:B------:R-:W-:Y:S01]  /*0e40*/  FFMA R10, R35.reuse, R13.reuse, R10 ;  /* 0x0000000d230a7223 */ /* 0x0c0fe2000000000a */
[C---:B------:R-:W-:Y:S01]  /*0e50*/  FFMA R25, R34.reuse, R13, R25 ;  /* 0x0000000d22197223 */ /* 0x040fe20000000019 */
[CC--:B------:R-:W-:Y:S01]  /*0e60*/  FFMA R23, R35.reuse, R14.reuse, R23 ;  /* 0x0000000e23177223 */ /* 0x0c0fe20000000017 */
[C---:B------:R-:W-:Y:S01]  /*0e70*/  FFMA R32, R34.reuse, R14, R32 ;  /* 0x0000000e22207223 */ /* 0x040fe20000000020 */
[CC--:B------:R-:W-:Y:S01]  /*0e80*/  FFMA R30, R35.reuse, R15.reuse, R30 ;  /* 0x0000000f231e7223 */ /* 0x0c0fe2000000001e */
[C---:B------:R-:W-:Y:S01]  /*0e90*/  FFMA R37, R34.reuse, R15, R37 ;  /* 0x0000000f22257223 */ /* 0x040fe20000000025 */
[C---:B------:R-:W-:Y:S01]  /*0ea0*/  FFMA R48, R34.reuse, R17, R48 ;  /* 0x0000001122307223 */ /* 0x040fe20000000030 */
[C---:B------:R-:W-:Y:S01]  /*0eb0*/  FFMA R50, R34.reuse, R18, R52 ;  /* 0x0000001222327223 */ /* 0x040fe20000000034 */
[-C--:B------:R-:W-:Y:S01]  /*0ec0*/  FFMA R36, R35, R19.reuse, R36 ;  /* 0x0000001323247223 */ /* 0x080fe20000000024 */
[----:B------:R-:W-:Y:S01]  /*0ed0*/  FFMA R51, R34, R19, R38 ;  /* 0x0000001322337223 */ /* 0x000fe20000000026 */
[----:B------:R-:W-:Y:S05]  /*0ee0*/  @P0 BRA `(.L_x_64) ;  /* 0xfffff63000000947 */ /* 0x000fea000383ffff */
[----:B------:R-:W-:-:S04]  /*0ef0*/  IADD3 R4, R4, 0x1, RZ ;  /* 0x0000000104047810 */ /* 0x000fc80007ffe0ff */
[----:B------:R-:W-:-:S13]  /*0f00*/  ISETP.GE.U32.AND P0, PT, R4, 0x8, PT ;  /* 0x000000080400780c */ /* 0x000fda0003f06070 */
[----:B------:R-:W-:Y:S05]  /*0f10*/  @!P0 BRA `(.L_x_65) ;  /* 0xfffff26000008947 */ /* 0x000fea000383ffff */
[----:B------:R-:W-:Y:S01]  /*0f20*/  IMAD R2, R3, 0x1880, R2 ;  /* 0x0000188003027824 */ /* 0x000fe200078e0202 */
[----:B------:R-:W-:Y:S01]  /*0f30*/  MOV R3, 0x4 ;  /* 0x0000000400037802 */ /* 0x000fe20000000f00 */
[----:B------:R-:W-:Y:S02]  /*0f40*/  ULDC.64 UR4, c[0x0][0x118] ;  /* 0x0000460000047ab9 */ /* 0x000fe40000000a00 */
        /* <DEDUP_REMOVED lines=36> */
.L_x_66:
        /* <DEDUP_REMOVED lines=15> */
.L_x_135:


//--------------------- .text.tvmgen_default_fused_nn_conv2d_add_nn_relu_6_kernel --------------------------
	.section	.text.tvmgen_default_fused_nn_conv2d_add_nn_relu_6_kernel,"ax",@progbits
	.sectionflags	@"SHF_BARRIERS=1"
	.sectioninfo	@"SHI_REGISTERS=64"
	.align	128
        .global         tvmgen_default_fused_nn_conv2d_add_nn_relu_6_kernel
        .type           tvmgen_default_fused_nn_conv2d_add_nn_relu_6_kernel,@function
        .size           tvmgen_default_fused_nn_conv2d_add_nn_relu_6_kernel,(.L_x_136 - tvmgen_default_fused_nn_conv2d_add_nn_relu_6_kernel)
        .other          tvmgen_default_fused_nn_conv2d_add_nn_relu_6_kernel,@"STO_CUDA_ENTRY STV_DEFAULT"
tvmgen_default_fused_nn_conv2d_add_nn_relu_6_kernel:
.text.tvmgen_default_fused_nn_conv2d_add_nn_relu_6_kernel:
[----:B------:R-:W-:Y:S02]  /*0000*/  MOV R1, c[0x0][0x28] ;  /* 0x00000a0000017a02 */ /* 0x000fe40000000f00 */
[----:B------:R-:W0:Y:S01]  /*0010*/  S2R R0, SR_TID.Y ;  /* 0x0000000000007919 */ /* 0x000e220000002200 */
[----:B------:R-:W-:Y:S01]  /*0020*/  CS2R R46, SRZ ;  /* 0x00000000002e7805 */ /* 0x000fe2000001ff00 */
[----:B------:R-:W-:Y:S01]  /*0030*/  CS2R R44, SRZ ;  /* 0x00000000002c7805 */ /* 0x000fe2000001ff00 */
[----:B------:R-:W-:Y:S01]  /*0040*/  CS2R R42, SRZ ;  /* 0x00000000002a7805 */ /* 0x000fe2000001ff00 */
[----:B------:R-:W1:Y:S01]  /*0050*/  S2R R2, SR_TID.X ;  /* 0x0000000000027919 */ /* 0x000e620000002100 */
[----:B------:R-:W-:Y:S01]  /*0060*/  CS2R R54, SRZ ;  /* 0x0000000000367805 */ /* 0x000fe2000001ff00 */
        /* <DEDUP_REMOVED lines=10> */
[----:B------:R-:W-:-:S02]  /*0110*/  UMOV UR4, URZ ;  /* 0x0000003f00047c82 */ /* 0x000fc40008000000 */
.L_x_68:
[----:B------:R-:W2:Y:S01]  /*0120*/  S2R R3, SR_TID.Z ;  /* 0x0000000000037919 */ /* 0x000ea20000002300 */
[----:B------:R-:W-:Y:S01]  /*0130*/  MOV R12, UR4 ;  /* 0x00000004000c7c02 */ /* 0x000fe20008000f00 */
[----:B------:R-:W-:Y:S01]  /*0140*/  ULDC.64 UR6, c[0x0][0x118] ;  /* 0x0000460000067ab9 */ /* 0x000fe20000000a00 */
[----:B------:R-:W-:Y:S01]  /*0150*/  MOV R25, 0x4 ;  /* 0x0000000400197802 */ /* 0x000fe20000000f00 */
[----:B------:R-:W2:Y:S04]  /*0160*/  S2R R6, SR_CTAID.Y ;  /* 0x0000000000067919 */ /* 0x000ea80000002600 */
[----:B------:R-:W3:Y:S04]  /*0170*/  S2R R7, SR_CTAID.Z ;  /* 0x0000000000077919 */ /* 0x000ee80000002700 */
[----:B------:R-:W4:Y:S04]  /*0180*/  S2R R5, SR_CTAID.X ;  /* 0x0000000000057919 */ /* 0x000f280000002500 */
[----:B------:R-:W-:Y:S01]  /*0190*/  BAR.SYNC.DEFER_BLOCKING 0x0 ;  /* 0x0000000000007b1d */ /* 0x000fe20000010000 */
[----:B--2---:R-:W-:Y:S01]  /*01a0*/  IMAD R13, R3, 0x7, R6 ;  /* 0x00000007030d7824 */ /* 0x004fe200078e0206 */
[----:B---3--:R-:W-:-:S04]  /*01b0*/  LEA R15, R7, R3, 0x4 ;  /* 0x00000003070f7211 */ /* 0x008fc800078e20ff */
[-C--:B0-----:R-:W-:Y:S02]  /*01c0*/  LEA R4, R13, R0.reuse, 0x2 ;  /* 0x000000000d047211 */ /* 0x081fe400078e10ff */
[----:B------:R-:W-:Y:S02]  /*01d0*/  LEA R15, R15, R0, 0x2 ;  /* 0x000000000f0f7211 */ /* 0x000fe400078e10ff */
[----:B----4-:R-:W-:Y:S02]  /*01e0*/  LEA R13, R4, R5, 0x1 ;  /* 0x00000005040d7211 */ /* 0x010fe400078e08ff */
[----:B------:R-:W-:Y:S02]  /*01f0*/  MOV R4, UR4 ;  /* 0x0000000400047c02 */ /* 0x000fe40008000f00 */
[-C--:B-1----:R-:W-:Y:S02]  /*0200*/  LEA R13, R13, R2.reuse, 0x1 ;  /* 0x000000020d0d7211 */ /* 0x082fe400078e08ff */
[----:B------:R-:W-:-:S03]  /*0210*/  LEA R15, R15, R2, 0x6 ;  /* 0x000000020f0f7211 */ /* 0x000fc600078e30ff */
[----:B------:R-:W-:Y:S01]  /*0220*/  IMAD R13, R4, 0x700, R13 ;  /* 0x00000700040d7824 */ /* 0x000fe200078e020d */
[----:B------:R-:W-:-:S04]  /*0230*/  LEA R15, R12, R15, 0x1 ;  /* 0x0000000f0c0f7211 */ /* 0x000fc800078e08ff */
[----:B------:R-:W-:Y:S02]  /*0240*/  LEA R26, R13, -R13, 0x3 ;  /* 0x8000000d0d1a7211 */ /* 0x000fe400078e18ff */
[----:B------:R-:W-:-:S03]  /*0250*/  SHF.L.U32 R24, R15, 0x3, RZ ;  /* 0x000000030f187819 */ /* 0x000fc600000006ff */
[----:B------:R-:W-:-:S04]  /*0260*/  IMAD.WIDE R26, R26, R25, c[0x0][0x168] ;  /* 0x00005a001a1a7625 */ /* 0x000fc800078e0219 */
[----:B------:R-:W-:Y:S01]  /*0270*/  IMAD.WIDE R24, R24, R25, c[0x0][0x170] ;  /* 0x00005c0018187625 */ /* 0x000fe200078e0219 */
[----:B------:R0:W2:Y:S04]  /*0280*/  LDG.E.CONSTANT R28, [R26.64] ;  /* 0x000000061a1c7981 */ /* 0x0000a8000c1e9900 */
[----:B------:R0:W3:Y:S04]  /*0290*/  LDG.E.CONSTANT R30, [R26.64+0x4] ;  /* 0x000004061a1e7981 */ /* 0x0000e8000c1e9900 */
[----:B------:R0:W4:Y:S04]  /*02a0*/  LDG.E.CONSTANT R32, [R26.64+0x8] ;  /* 0x000008061a207981 */ /* 0x000128000c1e9900 */
[----:B------:R0:W5:Y:S04]  /*02b0*/  LDG.E.CONSTANT R34, [R26.64+0xc] ;  /* 0x00000c061a227981 */ /* 0x000168000c1e9900 */
[----:B------:R0:W5:Y:S04]  /*02c0*/  LDG.E.CONSTANT R56, [R26.64+0x10] ;  /* 0x000010061a387981 */ /* 0x000168000c1e9900 */
[----:B------:R0:W5:Y:S04]  /*02d0*/  LDG.E.CONSTANT R58, [R26.64+0x14] ;  /* 0x000014061a3a7981 */ /* 0x000168000c1e9900 */
[----:B------:R0:W5:Y:S04]  /*02e0*/  LDG.E.CONSTANT R60, [R26.64+0x18] ;  /* 0x000018061a3c7981 */ /* 0x000168000c1e9900 */
        /* <DEDUP_REMOVED lines=8> */
[----:B------:R-:W-:Y:S01]  /*0370*/  IMAD R4, R0, 0xe, RZ ;  /* 0x0000000e00047824 */ /* 0x000fe200078e02ff */
[----:B------:R-:W-:-:S03]  /*0380*/  UIADD3 UR4, UR4, 0x1, URZ ;  /* 0x0000000104047890 */ /* 0x000fc6000fffe03f */
[C---:B------:R-:W-:Y:S01]  /*0390*/  IMAD R29, R3.reuse, 0x38, R4 ;  /* 0x00000038031d7824 */ /* 0x040fe200078e0204 */
[----:B------:R-:W-:Y:S01]  /*03a0*/  SHF.L.U32 R3, R3, 0x6, RZ ;  /* 0x0000000603037819 */ /* 0x000fe200000006ff */
[----:B------:R-:W-:Y:S01]  /*03b0*/  UISETP.GE.U32.AND UP0, UPT, UR4, 0x20, UPT ;  /* 0x000000200400788c */ /* 0x000fe2000bf06070 */
[----:B------:R-:W-:Y:S01]  /*03c0*/  IADD3 R4, R4, R2, RZ ;  /* 0x0000000204047210 */ /* 0x000fe20007ffe0ff */
[----:B------:R-:W-:Y:S01]  /*03d0*/  IMAD R57, R2, 0x7, R29 ;  /* 0x0000000702397824 */ /* 0x000fe200078e021d */
[----:B0-----:R-:W-:-:S03]  /*03e0*/  LEA R27, R0, R3, 0x4 ;  /* 0x00000003001b7211 */ /* 0x001fc600078e20ff */
[----:B------:R-:W-:Y:S02]  /*03f0*/  PLOP3.LUT P0, PT, PT, PT, UP0, 0x80, 0x0 ;  /* 0x000000000000781c */ /* 0x000fe40003f0f008 */
[----:B------:R-:W-:Y:S01]  /*0400*/  LEA R59, R2, R27, 0x3 ;  /* 0x0000001b023b7211 */ /* 0x000fe200078e18ff */
[----:B--2---:R-:W-:Y:S04]  /*0410*/  STS [R57.X4], R28 ;  /* 0x0000001c39007388 */ /* 0x004fe80000004800 */
[----:B---3--:R-:W-:Y:S04]  /*0420*/  STS [R57.X4+0x4], R30 ;  /* 0x0000041e39007388 */ /* 0x008fe80000004800 */
[----:B----4-:R-:W-:Y:S04]  /*0430*/  STS [R57.X4+0x8], R32 ;  /* 0x0000082039007388 */ /* 0x010fe80000004800 */
[----:B-----5:R-:W-:Y:S04]  /*0440*/  STS [R57.X4+0xc], R34 ;  /* 0x00000c2239007388 */ /* 0x020fe80000004800 */
[----:B------:R-:W-:Y:S04]  /*0450*/  STS [R57.X4+0x10], R56 ;  /* 0x0000103839007388 */ /* 0x000fe80000004800 */
[----:B------:R-:W-:Y:S04]  /*0460*/  STS [R57.X4+0x14], R58 ;  /* 0x0000143a39007388 */ /* 0x000fe80000004800 */
[----:B------:R-:W-:Y:S04]  /*0470*/  STS [R57.X4+0x18], R60 ;  /* 0x0000183c39007388 */ /* 0x000fe80000004800 */
[----:B------:R-:W-:Y:S04]  /*0480*/  STS.128 [R59.X4+0xe00], R12 ;  /* 0x000e000c3b007388 */ /* 0x000fe80000004c00 */
[----:B------:R-:W-:Y:S04]  /*0490*/  STS.128 [R59.X4+0xe10], R20 ;  /* 0x000e10143b007388 */ /* 0x000fe80000004c00 */
[----:B------:R-:W-:Y:S06]  /*04a0*/  BAR.SYNC.DEFER_BLOCKING 0x0 ;  /* 0x0000000000007b1d */ /* 0x000fec0000010000 */
[----:B------:R-:W-:Y:S04]  /*04b0*/  LDS.128 R12, [R3+0xe00] ;  /* 0x000e0000030c7984 */ /* 0x000fe80000000c00 */
[----:B------:R-:W-:Y:S04]  /*04c0*/  LDS.128 R24, [R3+0x1200] ;  /* 0x0012000003187984 */ /* 0x000fe80000000c00 */
[----:B------:R-:W-:Y:S04]  /*04d0*/  LDS.128 R28, [R3+0x1600] ;  /* 0x00160000031c7984 */ /* 0x000fe80000000c00 */
[----:B------:R-:W-:Y:S04]  /*04e0*/  LDS.128 R32, [R3+0x1a00] ;  /* 0x001a000003207984 */ /* 0x000fe80000000c00 */
[----:B------:R-:W0:Y:S04]  /*04f0*/  LDS R22, [R4.X4+0x8] ;  /* 0x0000080004167984 */ /* 0x000e280000004800 */
[----:B------:R-:W1:Y:S04]  /*0500*/  LDS R23, [R4.X4+0x10] ;  /* 0x0000100004177984 */ /* 0x000e680000004800 */
[----:B------:R-:W2:Y:S04]  /*0510*/  LDS R56, [R4.X4+0x18] ;  /* 0x0000180004387984 */ /* 0x000ea80000004800 */
[----:B------:R-:W3:Y:S04]  /*0520*/  LDS R21, [R4.X4+0x20] ;  /* 0x0000200004157984 */ /* 0x000ee80000004800 */
[----:B------:R-:W4:Y:S04]  /*0530*/  LDS R20, [R4.X4+0x28] ;  /* 0x0000280004147984 */ /* 0x000f280000004800 */
[----:B------:R-:W5:Y:S04]  /*0540*/  LDS R61, [R4.X4] ;  /* 0x00000000043d7984 */ /* 0x000f680000004800 */
[----:B------:R-:W-:Y:S04]  /*0550*/  LDS R58, [R4.X4+0x100] ;  /* 0x00010000043a7984 */ /* 0x000fe80000004800 */
[----:B------:R-:W5:Y:S01]  /*0560*/  LDS R57, [R4.X4+0xf8] ;  /* 0x0000f80004397984 */ /* 0x000f620000004800 */
[-C--:B0-----:R-:W-:Y:S01]  /*0570*/  FFMA R46, R12, R22.reuse, R46 ;  /* 0x000000160c2e7223 */ /* 0x081fe2000000002e */
[-C--:B------:R-:W-:Y:S01]  /*0580*/  FFMA R40, R24, R22.reuse, R40 ;  /* 0x0000001618287223 */ /* 0x080fe20000000028 */
[-C--:B------:R-:W-:Y:S01]  /*0590*/  FFMA R17, R28, R22.reuse, R17 ;  /* 0x000000161c117223 */ /* 0x080fe20000000011 */
[----:B------:R-:W-:Y:S01]  /*05a0*/  FFMA R49, R32, R22, R49 ;  /* 0x0000001620317223 */ /* 0x000fe20000000031 */
[-C--:B-1----:R-:W-:Y:S01]  /*05b0*/  FFMA R45, R12, R23.reuse, R45 ;  /* 0x000000170c2d7223 */ /* 0x082fe2000000002d */
[----:B------:R-:W0:Y:S01]  /*05c0*/  LDS R22, [R4.X4+0x30] ;  /* 0x0000300004167984 */ /* 0x000e220000004800 */
[-C--:B------:R-:W-:Y:S01]  /*05d0*/  FFMA R39, R24, R23.reuse, R39 ;  /* 0x0000001718277223 */ /* 0x080fe20000000027 */
[-C--:B------:R-:W-:Y:S01]  /*05e0*/  FFMA R16, R28, R23.reuse, R16 ;  /* 0x000000171c107223 */ /* 0x080fe20000000010 */
[----:B------:R-:W-:Y:S01]  /*05f0*/  FFMA R50, R32, R23, R50 ;  /* 0x0000001720327223 */ /* 0x000fe20000000032 */
[-C--:B--2---:R-:W-:Y:S01]  /*0600*/  FFMA R44, R12, R56.reuse, R44 ;  /* 0x000000380c2c7223 */ /* 0x084fe2000000002c */
[----:B------:R-:W1:Y:S01]  /*0610*/  LDS R23, [R4.X4+0xe0] ;  /* 0x0000e00004177984 */ /* 0x000e620000004800 */
[-C--:B------:R-:W-:Y:S01]  /*0620*/  FFMA R38, R24, R56.reuse, R38 ;  /* 0x0000003818267223 */ /* 0x080fe20000000026 */
[-C--:B------:R-:W-:Y:S01]  /*0630*/  FFMA R10, R28, R56.reuse, R10 ;  /* 0x000000381c0a7223 */ /* 0x080fe2000000000a */
[----:B------:R-:W-:Y:S01]  /*0640*/  FFMA R51, R32, R56, R51 ;  /* 0x0000003820337223 */ /* 0x000fe20000000033 */
[-C--:B---3--:R-:W-:Y:S01]  /*0650*/  FFMA R56, R12, R21.reuse, R43 ;  /* 0x000000150c387223 */ /* 0x088fe2000000002b */
[-C--:B------:R-:W-:Y:S01]  /*0660*/  FFMA R37, R24, R21.reuse, R37 ;  /* 0x0000001518257223 */ /* 0x080fe20000000025 */
[-C--:B------:R-:W-:Y:S01]  /*0670*/  FFMA R9, R28, R21.reuse, R9 ;  /* 0x000000151c097223 */ /* 0x080fe20000000009 */
[----:B------:R-:W-:Y:S01]  /*0680*/  FFMA R21, R32, R21, R52 ;  /* 0x0000001520157223 */ /* 0x000fe20000000034 */
[-C--:B----4-:R-:W-:Y:S01]  /*0690*/  FFMA R42, R12, R20.reuse, R42 ;  /* 0x000000140c2a7223 */ /* 0x090fe2000000002a */
[----:B------:R-:W2:Y:S01]  /*06a0*/  LDS R52, [R4.X4+0xf0] ;  /* 0x0000f00004347984 */ /* 0x000ea20000004800 */
[-C--:B------:R-:W-:Y:S01]  /*06b0*/  FFMA R36, R24, R20.reuse, R36 ;  /* 0x0000001418247223 */ /* 0x080fe20000000024 */
[----:B------:R-:W-:Y:S01]  /*06c0*/  FFMA R8, R28, R20, R8 ;  /* 0x000000141c087223 */ /* 0x000fe20000000008 */
[----:B-----5:R-:W-:Y:S01]  /*06d0*/  FFMA R47, R12, R61, R47 ;  /* 0x0000003d0c2f7223 */ /* 0x020fe2000000002f */
[C---:B------:R-:W-:Y:S01]  /*06e0*/  FFMA R41, R61.reuse, R24, R41 ;  /* 0x000000183d297223 */ /* 0x040fe20000000029 */
[C---:B------:R-:W-:Y:S01]  /*06f0*/  FFMA R18, R61.reuse, R28, R18 ;  /* 0x0000001c3d127223 */ /* 0x040fe20000000012 */
[----:B------:R-:W-:Y:S01]  /*0700*/  FFMA R48, R61, R32, R48 ;  /* 0x000000203d307223 */ /* 0x000fe20000000030 */
[----:B------:R-:W3:Y:S01]  /*0710*/  LDS R43, [R4.X4+0xe8] ;  /* 0x0000e800042b7984 */ /* 0x000ee20000004800 */
[----:B------:R-:W-:Y:S01]  /*0720*/  FFMA R20, R32, R20, R53 ;  /* 0x0000001420147223 */ /* 0x000fe20000000035 */
[C---:B------:R-:W-:Y:S01]  /*0730*/  FFMA R38, R57.reuse, R25, R38 ;  /* 0x0000001939267223 */ /* 0x040fe20000000026 */
[CC--:B------:R-:W-:Y:S01]  /*0740*/  FFMA R10, R57.reuse, R29.reuse, R10 ;  /* 0x0000001d390a7223 */ /* 0x0c0fe2000000000a */
[----:B------:R-:W4:Y:S01]  /*0750*/  LDS R53, [R4.X4+0x108] ;  /* 0x0001080004357984 */ /* 0x000f220000004800 */
[C---:B------:R-:W-:Y:S01]  /*0760*/  FFMA R9, R58.reuse, R29, R9 ;  /* 0x0000001d3a097223 */ /* 0x040fe20000000009 */
[C---:B------:R-:W-:Y:S01]  /*0770*/  FFMA R44, R57.reuse, R13, R44 ;  /* 0x0000000d392c7223 */ /* 0x040fe2000000002c */
[----:B------:R-:W-:Y:S01]  /*0780*/  FFMA R51, R57, R33, R51 ;  /* 0x0000002139337223 */ /* 0x000fe20000000033 */
[C---:B------:R-:W-:Y:S01]  /*0790*/  FFMA R56, R58.reuse, R13, R56 ;  /* 0x0000000d3a387223 */ /* 0x040fe20000000038 */
[----:B------:R-:W-:Y:S01]  /*07a0*/  FFMA R21, R58, R33, R21 ;  /* 0x000000213a157223 */ /* 0x000fe20000000015 */
[----:B------:R-:W-:Y:S01]  /*07b0*/  LDS R57, [R4.X4+0x388] ;  /* 0x0003880004397984 */ /* 0x000fe20000004800 */
[-C--:B0-----:R-:W-:Y:S01]  /*07c0*/  FFMA R11, R24, R22.reuse, R11 ;  /* 0x00000016180b7223 */ /* 0x081fe2000000000b */
[----:B------:R-:W-:-:S02]  /*07d0*/  FFMA R19, R28, R22, R19 ;  /* 0x000000161c137223 */ /* 0x000fc40000000013 */
[----:B------:R-:W0:Y:S01]  /*07e0*/  LDS R24, [R4.X4+0x110] ;  /* 0x0001100004187984 */ /* 0x000e220000004800 */
[-C--:B------:R-:W-:Y:S01]  /*07f0*/  FFMA R12, R12, R22.reuse, R54 ;  /* 0x000000160c0c7223 */ /* 0x080fe20000000036 */
[----:B------:R-:W-:Y:S01]  /*0800*/  FFMA R22, R32, R22, R55 ;  /* 0x0000001620167223 */ /* 0x000fe20000000037 */
[C---:B-1----:R-:W-:Y:S01]  /*0810*/  FFMA R47, R23.reuse, R13, R47 ;  /* 0x0000000d172f7223 */ /* 0x042fe2000000002f */
[C---:B------:R-:W-:Y:S01]  /*0820*/  FFMA R41, R23.reuse, R25, R41 ;  /* 0x0000001917297223 */ /* 0x040fe20000000029 */
[C---:B------:R-:W-:Y:S01]  /*0830*/  FFMA R18, R23.reuse, R29, R18 ;  /* 0x0000001d17127223 */ /* 0x040fe20000000012 */
[----:B------:R-:W-:Y:S01]  /*0840*/  FFMA R48, R23, R33, R48 ;  /* 0x0000002117307223 */ /* 0x000fe20000000030 */
[----:B------:R-:W1:Y:S04]  /*0850*/  LDS R28, [R4.X4+0x1c8] ;  /* 0x0001c800041c7984 */ /* 0x000e680000004800 */
[----:B------:R-:W5:Y:S01]  /*0860*/  LDS R23, [R4.X4+0x1c0] ;  /* 0x0001c00004177984 */ /* 0x000f620000004800 */
[C---:B--2---:R-:W-:Y:S01]  /*0870*/  FFMA R45, R52.reuse, R13, R45 ;  /* 0x0000000d342d7223 */ /* 0x044fe2000000002d */
[C---:B------:R-:W-:Y:S01]  /*0880*/  FFMA R39, R52.reuse, R25, R39 ;  /* 0x0000001934277223 */ /* 0x040fe20000000027 */
[C---:B------:R-:W-:Y:S01]  /*0890*/  FFMA R16, R52.reuse, R29, R16 ;  /* 0x0000001d34107223 */ /* 0x040fe20000000010 */
[----:B------:R-:W-:Y:S01]  /*08a0*/  FFMA R50, R52, R33, R50 ;  /* 0x0000002134327223 */ /* 0x000fe20000000032 */
[----:B------:R-:W-:Y:S01]  /*08b0*/  FFMA R52, R58, R25, R37 ;  /* 0x000000193a347223 */ /* 0x000fe20000000025 */
[----:B------:R-:W2:Y:S01]  /*08c0*/  LDS R32, [R4.X4+0x1d0] ;  /* 0x0001d00004207984 */ /* 0x000ea20000004800 */
[C---:B---3--:R-:W-:Y:S01]  /*08d0*/  FFMA R46, R43.reuse, R13, R46 ;  /* 0x0000000d2b2e7223 */ /* 0x048fe2000000002e */
[C---:B------:R-:W-:Y:S01]  /*08e0*/  FFMA R40, R43.reuse, R25, R40 ;  /* 0x000000192b287223 */ /* 0x040fe20000000028 */
[C---:B------:R-:W-:Y:S01]  /*08f0*/  FFMA R17, R43.reuse, R29, R17 ;  /* 0x0000001d2b117223 */ /* 0x040fe20000000011 */
[----:B------:R-:W-:Y:S01]  /*0900*/  FFMA R49, R43, R33, R49 ;  /* 0x000000212b317223 */ /* 0x000fe20000000031 */
[----:B------:R-:W3:Y:S01]  /*0910*/  LDS R37, [R4.X4+0x1e0] ;  /* 0x0001e00004257984 */ /* 0x000ee20000004800 */
[C---:B----4-:R-:W-:Y:S01]  /*0920*/  FFMA R42, R53.reuse, R13, R42 ;  /* 0x0000000d352a7223 */ /* 0x050fe2000000002a */
[C---:B------:R-:W-:Y:S01]  /*0930*/  FFMA R36, R53.reuse, R25, R36 ;  /* 0x0000001935247223 */ /* 0x040fe20000000024 */
[C---:B------:R-:W-:Y:S01]  /*0940*/  FFMA R8, R53.reuse, R29, R8 ;  /* 0x0000001d35087223 */ /* 0x040fe20000000008 */
[----:B------:R-:W4:Y:S01]  /*0950*/  LDS R43, [R4.X4+0x1d8] ;  /* 0x0001d800042b7984 */ /* 0x000f220000004800 */
[----:B------:R-:W-:-:S03]  /*0960*/  FFMA R20, R53, R33, R20 ;  /* 0x0000002135147223 */ /* 0x000fc60000000014 */
[----:B------:R-:W4:Y:S04]  /*0970*/  LDS R54, [R4.X4+0x1e8] ;  /* 0x0001e80004367984 */ /* 0x000f280000004800 */
[----:B------:R-:W4:Y:S04]  /*0980*/  LDS R53, [R4.X4+0x1f0] ;  /* 0x0001f00004357984 */ /* 0x000f280000004800 */
[----:B------:R-:W-:Y:S01]  /*0990*/  LDS R58, [R4.X4+0x380] ;  /* 0x00038000043a7984 */ /* 0x000fe20000004800 */
[C---:B0-----:R-:W-:Y:S01]  /*09a0*/  FFMA R11, R24.reuse, R25, R11 ;  /* 0x00000019180b7223 */ /* 0x041fe2000000000b */
[C---:B------:R-:W-:Y:S01]  /*09b0*/  FFMA R19, R24.reuse, R29, R19 ;  /* 0x0000001d18137223 */ /* 0x040fe20000000013 */
[C---:B------:R-:W-:Y:S01]  /*09c0*/  FFMA R12, R24.reuse, R13, R12 ;  /* 0x0000000d180c7223 */ /* 0x040fe2000000000c */
[----:B------:R-:W0:Y:S01]  /*09d0*/  LDS R25, [R4.X4+0x2a8] ;  /* 0x0002a80004197984 */ /* 0x000e220000004800 */
[----:B------:R-:W-:-:S03]  /*09e0*/  FFMA R22, R24, R33, R22 ;  /* 0x0000002118167223 */ /* 0x000fc60000000016 */
[----:B------:R-:W0:Y:S01]  /*09f0*/  LDS R29, [R4.X4+0x2b0] ;  /* 0x0002b000041d7984 */ /* 0x000e220000004800 */
[C---:B-1----:R-:W-:Y:S01]  /*0a00*/  FFMA R46, R28.reuse, R14, R46 ;  /* 0x0000000e1c2e7223 */ /* 0x042fe2000000002e */
[C---:B------:R-:W-:Y:S01]  /*0a10*/  FFMA R40, R28.reuse, R26, R40 ;  /* 0x0000001a1c287223 */ /* 0x040fe20000000028 */
[C---:B------:R-:W-:Y:S01]  /*0a20*/  FFMA R17, R28.reuse, R30, R17 ;  /* 0x0000001e1c117223 */ /* 0x040fe20000000011 */
[C---:B-----5:R-:W-:Y:S01]  /*0a30*/  FFMA R47, R23.reuse, R14, R47 ;  /* 0x0000000e172f7223 */ /* 0x060fe2000000002f */
[C---:B------:R-:W-:Y:S01]  /*0a40*/  FFMA R41, R23.reuse, R26, R41 ;  /* 0x0000001a17297223 */ /* 0x040fe20000000029 */
[C---:B------:R-:W-:Y:S01]  /*0a50*/  FFMA R18, R23.reuse, R30, R18 ;  /* 0x0000001e17127223 */ /* 0x040fe20000000012 */
[-C--:B------:R-:W-:Y:S01]  /*0a60*/  FFMA R48, R23, R34.reuse, R48 ;  /* 0x0000002217307223 */ /* 0x080fe20000000030 */
[----:B------:R-:W-:Y:S01]  /*0a70*/  FFMA R49, R28, R34, R49 ;  /* 0x000000221c317223 */ /* 0x000fe20000000031 */
[----:B------:R-:W1:Y:S01]  /*0a80*/  LDS R13, [R4.X4+0x2a0] ;  /* 0x0002a000040d7984 */ /* 0x000e620000004800 */
[C---:B--2---:R-:W-:Y:S01]  /*0a90*/  FFMA R45, R32.reuse, R14, R45 ;  /* 0x0000000e202d7223 */ /* 0x044fe2000000002d */
[C---:B------:R-:W-:Y:S01]  /*0aa0*/  FFMA R39, R32.reuse, R26, R39 ;  /* 0x0000001a20277223 */ /* 0x040fe20000000027 */
[C---:B------:R-:W-:Y:S01]  /*0ab0*/  FFMA R16, R32.reuse, R30, R16 ;  /* 0x0000001e20107223 */ /* 0x040fe20000000010 */
[----:B------:R-:W2:Y:S01]  /*0ac0*/  LDS R33, [R4.X4+0x2b8] ;  /* 0x0002b80004217984 */ /* 0x000ea20000004800 */
[----:B------:R-:W-:Y:S01]  /*0ad0*/  FFMA R50, R32, R34, R50 ;  /* 0x0000002220327223 */ /* 0x000fe20000000032 */
[----:B---3--:R-:W-:-:S02]  /*0ae0*/  FFMA R52, R37, R26, R52 ;  /* 0x0000001a25347223 */ /* 0x008fc40000000034 */
[----:B------:R-:W3:Y:S01]  /*0af0*/  LDS R23, [R4.X4+0x2c0] ;  /* 0x0002c00004177984 */ /* 0x000ee20000004800 */
[C---:B------:R-:W-:Y:S01]  /*0b00*/  FFMA R9, R37.reuse, R30, R9 ;  /* 0x0000001e25097223 */ /* 0x040fe20000000009 */
[----:B------:R-:W-:Y:S01]  /*0b10*/  FFMA R21, R37, R34, R21 ;  /* 0x0000002225157223 */ /* 0x000fe20000000015 */
[C---:B----4-:R-:W-:Y:S01]  /*0b20*/  FFMA R38, R43.reuse, R26, R38 ;  /* 0x0000001a2b267223 */ /* 0x050fe20000000026 */
[----:B------:R-:W4:Y:S01]  /*0b30*/  LDS R28, [R4.X4+0x2c8] ;  /* 0x0002c800041c7984 */ /* 0x000f220000004800 */
[C---:B------:R-:W-:Y:S01]  /*0b40*/  FFMA R44, R43.reuse, R14, R44 ;  /* 0x0000000e2b2c7223 */ /* 0x040fe2000000002c */
[C---:B------:R-:W-:Y:S01]  /*0b50*/  FFMA R10, R43.reuse, R30, R10 ;  /* 0x0000001e2b0a7223 */ /* 0x040fe2000000000a */
[C---:B------:R-:W-:Y:S01]  /*0b60*/  FFMA R36, R54.reuse, R26, R36 ;  /* 0x0000001a36247223 */ /* 0x040fe20000000024 */
[----:B------:R-:W5:Y:S01]  /*0b70*/  LDS R24, [R4.X4+0x2d0] ;  /* 0x0002d00004187984 */ /* 0x000f620000004800 */
[----:B------:R-:W-:Y:S01]  /*0b80*/  FFMA R51, R43, R34, R51 ;  /* 0x000000222b337223 */ /* 0x000fe20000000033 */
        /* <DEDUP_REMOVED lines=8> */
[----:B------:R-:W-:Y:S01]  /*0c10*/  LDS R55, [R4.X4+0x390] ;  /* 0x0003900004377984 */ /* 0x000fe20000004800 */
[C---:B0-----:R-:W-:Y:S01]  /*0c20*/  FFMA R46, R25.reuse, R15, R46 ;  /* 0x0000000f192e7223 */ /* 0x041fe2000000002e */
[C---:B------:R-:W-:Y:S01]  /*0c30*/  FFMA R40, R25.reuse, R27, R40 ;  /* 0x0000001b19287223 */ /* 0x040fe20000000028 */
        /* <DEDUP_REMOVED lines=26> */
[----:B------:R-:W0:Y:S04]  /*0de0*/  LDS.128 R8, [R3+0xe10] ;  /* 0x000e100003087984 */ /* 0x000e280000000c00 */
[----:B------:R-:W1:Y:S04]  /*0df0*/  LDS.128 R12, [R3+0x1210] ;  /* 0x00121000030c7984 */ /* 0x000e680000000c00 */
[----:B------:R-:W2:Y:S04]  /*0e00*/  LDS.128 R16, [R3+0x1610] ;  /* 0x0016100003107984 */ /* 0x000ea80000000c00 */
[----:B------:R-:W3:Y:S04]  /*0e10*/  LDS.128 R20, [R3+0x1a10] ;  /* 0x001a100003147984 */ /* 0x000ee80000000c00 */
[----:B------:R-:W4:Y:S04]  /*0e20*/  LDS R26, [R4.X4+0x398] ;  /* 0x00039800041a7984 */ /* 0x000f280000004800 */
[----:B------:R-:W5:Y:S04]  /*0e30*/  LDS R31, [R4.X4+0x3a0] ;  /* 0x0003a000041f7984 */ /* 0x000f680000004800 */
[----:B------:R-:W5:Y:S04]  /*0e40*/  LDS R24, [R4.X4+0x3a8] ;  /* 0x0003a80004187984 */ /* 0x000f680000004800 */
[----:B------:R-:W5:Y:S01]  /*0e50*/  LDS R35, [R4.X4+0x3b0] ;  /* 0x0003b00004237984 */ /* 0x000f620000004800 */
[C---:B0-----:R-:W-:Y:S01]  /*0e60*/  FFMA R47, R8.reuse, R58, R47 ;  /* 0x0000003a082f7223 */ /* 0x041fe2000000002f */
[C---:B------:R-:W-:Y:S01]  /*0e70*/  FFMA R46, R8.reuse, R57, R46 ;  /* 0x00000039082e7223 */ /* 0x040fe2000000002e */
[----:B------:R-:W-:Y:S01]  /*0e80*/  FFMA R45, R8, R55, R45 ;  /* 0x00000037082d7223 */ /* 0x000fe2000000002d */
[----:B-1----:R-:W-:Y:S01]  /*0e90*/  FFMA R41, R58, R12, R41 ;  /* 0x0000000c3a297223 */ /* 0x002fe20000000029 */
[C---:B------:R-:W-:Y:S01]  /*0ea0*/  FFMA R40, R12.reuse, R57, R40 ;  /* 0x000000390c287223 */ /* 0x040fe20000000028 */
[----:B------:R-:W-:Y:S01]  /*0eb0*/  FFMA R39, R12, R55, R39 ;  /* 0x000000370c277223 */ /* 0x000fe20000000027 */
[----:B--2---:R-:W-:Y:S01]  /*0ec0*/  FFMA R32, R58, R16, R32 ;  /* 0x000000103a207223 */ /* 0x004fe20000000020 */
[C---:B------:R-:W-:Y:S01]  /*0ed0*/  FFMA R37, R16.reuse, R57, R37 ;  /* 0x0000003910257223 */ /* 0x040fe20000000025 */
[----:B------:R-:W-:Y:S01]  /*0ee0*/  FFMA R25, R16, R55, R25 ;  /* 0x0000003710197223 */ /* 0x000fe20000000019 */
[----:B---3--:R-:W-:Y:S01]  /*0ef0*/  FFMA R48, R58, R20, R48 ;  /* 0x000000143a307223 */ /* 0x008fe20000000030 */
[C---:B------:R-:W-:Y:S01]  /*0f00*/  FFMA R49, R20.reuse, R57, R49 ;  /* 0x0000003914317223 */ /* 0x040fe20000000031 */
[----:B------:R-:W-:Y:S01]  /*0f10*/  FFMA R50, R20, R55, R50 ;  /* 0x0000003714327223 */ /* 0x000fe20000000032 */
[----:B------:R-:W0:Y:S01]  /*0f20*/  LDS R57, [R4.X4+0x470] ;  /* 0x0004700004397984 */ /* 0x000e220000004800 */
[-C--:B----4-:R-:W-:Y:S01]  /*0f30*/  FFMA R44, R8, R26.reuse, R44 ;  /* 0x0000001a082c7223 */ /* 0x090fe2000000002c */
[-C--:B------:R-:W-:Y:S01]  /*0f40*/  FFMA R38, R12, R26.reuse, R38 ;  /* 0x0000001a0c267223 */ /* 0x080fe20000000026 */
[-C--:B------:R-:W-:Y:S01]  /*0f50*/  FFMA R29, R16, R26.reuse, R29 ;  /* 0x0000001a101d7223 */ /* 0x080fe2000000001d */
[----:B------:R-:W-:Y:S01]  /*0f60*/  FFMA R51, R20, R26, R51 ;  /* 0x0000001a14337223 */ /* 0x000fe20000000033 */
[-C--:B-----5:R-:W-:Y:S01]  /*0f70*/  FFMA R56, R8, R31.reuse, R56 ;  /* 0x0000001f08387223 */ /* 0x0a0fe20000000038 */
[-C--:B------:R-:W-:Y:S01]  /*0f80*/  FFMA R52, R12, R31.reuse, R52 ;  /* 0x0000001f0c347223 */ /* 0x080fe20000000034 */
[-C--:B------:R-:W-:Y:S01]  /*0f90*/  FFMA R33, R16, R31.reuse, R33 ;  /* 0x0000001f10217223 */ /* 0x080fe20000000021 */
[----:B------:R-:W-:Y:S01]  /*0fa0*/  FFMA R43, R20, R31, R43 ;  /* 0x0000001f142b7223 */ /* 0x000fe2000000002b */
[-C--:B------:R-:W-:Y:S01]  /*0fb0*/  FFMA R42, R8, R24.reuse, R42 ;  /* 0x00000018082a7223 */ /* 0x080fe2000000002a */
[-C--:B------:R-:W-:Y:S01]  /*0fc0*/  FFMA R36, R12, R24.reuse, R36 ;  /* 0x000000180c247223 */ /* 0x080fe20000000024 */
[-C--:B------:R-:W-:Y:S01]  /*0fd0*/  FFMA R53, R16, R24.reuse, R53 ;  /* 0x0000001810357223 */ /* 0x080fe20000000035 */
[----:B------:R-:W-:Y:S01]  /*0fe0*/  FFMA R28, R20, R24, R28 ;  /* 0x00000018141c7223 */ /* 0x000fe2000000001c */
[----:B------:R-:W1:Y:S01]  /*0ff0*/  LDS R26, [R4.X4+0x460] ;  /* 0x00046000041a7984 */ /* 0x000e620000004800 */
[-C--:B------:R-:W-:Y:S01]  /*1000*/  FFMA R54, R8, R35.reuse, R54 ;  /* 0x0000002308367223 */ /* 0x080fe20000000036 */
[-C--:B------:R-:W-:Y:S01]  /*1010*/  FFMA R27, R12, R35.reuse, R27 ;  /* 0x000000230c1b7223 */ /* 0x080fe2000000001b */
[-C--:B------:R-:W-:Y:S01]  /*1020*/  FFMA R30, R16, R35.reuse, R30 ;  /* 0x00000023101e7223 */ /* 0x080fe2000000001e */
[----:B------:R-:W2:Y:S01]  /*1030*/  LDS R31, [R4.X4+0x478] ;  /* 0x00047800041f7984 */ /* 0x000ea20000004800 */
[----:B------:R-:W-:-:S03]  /*1040*/  FFMA R34, R20, R35, R34 ;  /* 0x0000002314227223 */ /* 0x000fc60000000022 */
[----:B------:R-:W3:Y:S04]  /*1050*/  LDS R24, [R4.X4+0x480] ;  /* 0x0004800004187984 */ /* 0x000ee80000004800 */
[----:B------:R-:W4:Y:S04]  /*1060*/  LDS R55, [R4.X4+0x468] ;  /* 0x0004680004377984 */ /* 0x000f280000004800 */
[----:B------:R-:W5:Y:S04]  /*1070*/  LDS R58, [R4.X4+0x488] ;  /* 0x00048800043a7984 */ /* 0x000f680000004800 */
[----:B------:R-:W5:Y:S04]  /*1080*/  LDS R8, [R4.X4+0x490] ;  /* 0x0004900004087984 */ /* 0x000f680000004800 */
[----:B------:R-:W5:Y:S01]  /*1090*/  LDS R12, [R4.X4+0x540] ;  /* 0x00054000040c7984 */ /* 0x000f620000004800 */
[----:B0-----:R-:W-:-:S03]  /*10a0*/  FFMA R45, R57, R9, R45 ;  /* 0x00000009392d7223 */ /* 0x001fc6000000002d */
[----:B------:R-:W0:Y:S01]  /*10b0*/  LDS R16, [R4.X4+0x548] ;  /* 0x0005480004107984 */ /* 0x000e220000004800 */
[C---:B------:R-:W-:Y:S01]  /*10c0*/  FFMA R39, R57.reuse, R13, R39 ;  /* 0x0000000d39277223 */ /* 0x040fe20000000027 */
[C---:B------:R-:W-:Y:S01]  /*10d0*/  FFMA R25, R57.reuse, R17, R25 ;  /* 0x0000001139197223 */ /* 0x040fe20000000019 */
[----:B------:R-:W-:Y:S01]  /*10e0*/  FFMA R50, R57, R21, R50 ;  /* 0x0000001539327223 */ /* 0x000fe20000000032 */
[----:B------:R-:W0:Y:S04]  /*10f0*/  LDS R20, [R4.X4+0x550] ;  /* 0x0005500004147984 */ /* 0x000e280000004800 */
[----:B------:R-:W0:Y:S01]  /*1100*/  LDS R35, [R4.X4+0x570] ;  /* 0x0005700004237984 */ /* 0x000e220000004800 */
        /* <DEDUP_REMOVED lines=12> */
[----:B------:R-:W1:Y:S01]  /*11d0*/  LDS R26, [R4.X4+0x558] ;  /* 0x00055800041a7984 */ /* 0x000e620000004800 */
[C---:B----4-:R-:W-:Y:S01]  /*11e0*/  FFMA R46, R55.reuse, R9, R46 ;  /* 0x00000009372e7223 */ /* 0x050fe2000000002e */
[C---:B------:R-:W-:Y:S01]  /*11f0*/  FFMA R40, R55.reuse, R13, R40 ;  /* 0x0000000d37287223 */ /* 0x040fe20000000028 */
[C---:B------:R-:W-:Y:S01]  /*1200*/  FFMA R37, R55.reuse, R17, R37 ;  /* 0x0000001137257223 */ /* 0x040fe20000000025 */
[----:B------:R-:W2:Y:S01]  /*1210*/  LDS R31, [R4.X4+0x560] ;  /* 0x00056000041f7984 */ /* 0x000ea20000004800 */
[C---:B-----5:R-:W-:Y:S01]  /*1220*/  FFMA R42, R58.reuse, R9, R42 ;  /* 0x000000093a2a7223 */ /* 0x060fe2000000002a */
[----:B------:R-:W-:Y:S01]  /*1230*/  FFMA R49, R55, R21, R49 ;  /* 0x0000001537317223 */ /* 0x000fe20000000031 */
[----:B------:R-:W-:Y:S01]  /*1240*/  FFMA R36, R58, R13, R36 ;  /* 0x0000000d3a247223 */ /* 0x000fe20000000024 */
[----:B------:R-:W3:Y:S01]  /*1250*/  LDS R24, [R4.X4+0x568] ;  /* 0x0005680004187984 */ /* 0x000ee20000004800 */
[C---:B------:R-:W-:Y:S01]  /*1260*/  FFMA R54, R8.reuse, R9, R54 ;  /* 0x0000000908367223 */ /* 0x040fe20000000036 */
[C---:B------:R-:W-:Y:S01]  /*1270*/  FFMA R27, R8.reuse, R13, R27 ;  /* 0x0000000d081b7223 */ /* 0x040fe2000000001b */
[C---:B------:R-:W-:Y:S01]  /*1280*/  FFMA R30, R8.reuse, R17, R30 ;  /* 0x00000011081e7223 */ /* 0x040fe2000000001e */
[----:B------:R-:W4:Y:S01]  /*1290*/  LDS R9, [R4.X4+0x620] ;  /* 0x0006200004097984 */ /* 0x000f220000004800 */
[----:B------:R-:W-:Y:S01]  /*12a0*/  FFMA R34, R8, R21, R34 ;  /* 0x0000001508227223 */ /* 0x000fe20000000022 */
[----:B------:R-:W-:Y:S01]  /*12b0*/  FFMA R53, R58, R17, R53 ;  /* 0x000000113a357223 */ /* 0x000fe20000000035 */
[C---:B------:R-:W-:Y:S01]  /*12c0*/  FFMA R47, R12.reuse, R10, R47 ;  /* 0x0000000a0c2f7223 */ /* 0x040fe2000000002f */
[----:B------:R-:W5:Y:S01]  /*12d0*/  LDS R13, [R4.X4+0x628] ;  /* 0x00062800040d7984 */ /* 0x000f620000004800 */
[C---:B------:R-:W-:Y:S01]  /*12e0*/  FFMA R41, R12.reuse, R14, R41 ;  /* 0x0000000e0c297223 */ /* 0x040fe20000000029 */
[C---:B------:R-:W-:Y:S01]  /*12f0*/  FFMA R32, R12.reuse, R18, R32 ;  /* 0x000000120c207223 */ /* 0x040fe20000000020 */
[----:B------:R-:W-:Y:S01]  /*1300*/  FFMA R48, R12, R22, R48 ;  /* 0x000000160c307223 */ /* 0x000fe20000000030 */
[----:B------:R-:W5:Y:S01]  /*1310*/  LDS R8, [R4.X4+0x630] ;  /* 0x0006300004087984 */ /* 0x000f620000004800 */
[C---:B0-----:R-:W-:Y:S01]  /*1320*/  FFMA R46, R16.reuse, R10, R46 ;  /* 0x0000000a102e7223 */ /* 0x041fe2000000002e */
[C---:B------:R-:W-:Y:S01]  /*1330*/  FFMA R40, R16.reuse, R14, R40 ;  /* 0x0000000e10287223 */ /* 0x040fe20000000028 */
[C---:B------:R-:W-:Y:S01]  /*1340*/  FFMA R37, R16.reuse, R18, R37 ;  /* 0x0000001210257223 */ /* 0x040fe20000000025 */
[----:B------:R-:W0:Y:S01]  /*1350*/  LDS R17, [R4.X4+0x638] ;  /* 0x0006380004117984 */ /* 0x000e220000004800 */
[----:B------:R-:W-:Y:S01]  /*1360*/  FFMA R49, R16, R22, R49 ;  /* 0x0000001610317223 */ /* 0x000fe20000000031 */
[-C--:B------:R-:W-:Y:S01]  /*1370*/  FFMA R45, R20, R10.reuse, R45 ;  /* 0x0000000a142d7223 */ /* 0x080fe2000000002d */
[----:B------:R-:W-:Y:S01]  /*1380*/  FFMA R54, R35, R10, R54 ;  /* 0x0000000a23367223 */ /* 0x000fe20000000036 */
[----:B------:R-:W0:Y:S01]  /*1390*/  LDS R12, [R4.X4+0x640] ;  /* 0x00064000040c7984 */ /* 0x000e220000004800 */
[----:B------:R-:W-:Y:S01]  /*13a0*/  FFMA R28, R58, R21, R28 ;  /* 0x000000153a1c7223 */ /* 0x000fe2000000001c */
[C---:B------:R-:W-:Y:S01]  /*13b0*/  FFMA R39, R20.reuse, R14, R39 ;  /* 0x0000000e14277223 */ /* 0x040fe20000000027 */
[C---:B------:R-:W-:Y:S01]  /*13c0*/  FFMA R25, R20.reuse, R18, R25 ;  /* 0x0000001214197223 */ /* 0x040fe20000000019 */
[----:B------:R-:W0:Y:S01]  /*13d0*/  LDS R16, [R4.X4+0x648] ;  /* 0x0006480004107984 */ /* 0x000e220000004800 */
[----:B------:R-:W-:-:S03]  /*13e0*/  FFMA R50, R20, R22, R50 ;  /* 0x0000001614327223 */ /* 0x000fc60000000032 */
[----:B------:R-:W-:Y:S01]  /*13f0*/  LDS R57, [R4.X4+0x708] ;  /* 0x0007080004397984 */ /* 0x000fe20000004800 */
        /* <DEDUP_REMOVED lines=10> */
[----:B------:R-:W1:Y:S01]  /*14a0*/  LDS R10, [R4.X4+0x650] ;  /* 0x00065000040a7984 */ /* 0x000e620000004800 */
[C---:B------:R-:W-:Y:S01]  /*14b0*/  FFMA R53, R24.reuse, R18, R53 ;  /* 0x0000001218357223 */ /* 0x040fe20000000035 */
[C---:B----4-:R-:W-:Y:S01]  /*14c0*/  FFMA R47, R9.reuse, R11, R47 ;  /* 0x0000000b092f7223 */ /* 0x050fe2000000002f */
[C---:B------:R-:W-:Y:S01]  /*14d0*/  FFMA R41, R9.reuse, R15, R41 ;  /* 0x0000000f09297223 */ /* 0x040fe20000000029 */
[C---:B------:R-:W-:Y:S01]  /*14e0*/  FFMA R20, R9.reuse, R19, R32 ;  /* 0x0000001309147223 */ /* 0x040fe20000000020 */
[----:B------:R-:W-:Y:S01]  /*14f0*/  FFMA R48, R9, R23, R48 ;  /* 0x0000001709307223 */ /* 0x000fe20000000030 */
        /* <DEDUP_REMOVED lines=21> */
[C---:B------:R-:W-:Y:S01]  /*1650*/  FFMA R14, R35.reuse, R14, R27 ;  /* 0x0000000e230e7223 */ /* 0x040fe2000000001b */
[----:B------:R-:W-:Y:S01]  /*1660*/  FFMA R22, R35, R22, R34 ;  /* 0x0000001623167223 */ /* 0x000fe20000000022 */
[----:B------:R-:W-:Y:S01]  /*1670*/  FFMA R16, R16, R23, R28 ;  /* 0x0000001710107223 */ /* 0x000fe2000000001c */
[----:B------:R-:W0:Y:S04]  /*1680*/  LDS.128 R24, [R3+0xe20] ;  /* 0x000e200003187984 */ /* 0x000e280000000c00 */
[----:B------:R-:W2:Y:S04]  /*1690*/  LDS.128 R28, [R3+0x1220] ;  /* 0x00122000031c7984 */ /* 0x000ea80000000c00 */
[----:B------:R-:W3:Y:S01]  /*16a0*/  LDS.128 R32, [R3+0x1620] ;  /* 0x0016200003207984 */ /* 0x000ee20000000c00 */
[C---:B-1----:R-:W-:Y:S01]  /*16b0*/  FFMA R54, R10.reuse, R11, R54 ;  /* 0x0000000b0a367223 */ /* 0x042fe20000000036 */
[----:B------:R-:W-:-:S02]  /*16c0*/  FFMA R19, R10, R19, R18 ;  /* 0x000000130a137223 */ /* 0x000fc40000000012 */
[----:B------:R-:W1:Y:S01]  /*16d0*/  LDS.128 R36, [R3+0x1a20] ;  /* 0x001a200003247984 */ /* 0x000e620000000c00 */
[C---:B------:R-:W-:Y:S01]  /*16e0*/  FFMA R15, R10.reuse, R15, R14 ;  /* 0x0000000f0a0f7223 */ /* 0x040fe2000000000e */
[----:B------:R-:W-:Y:S02]  /*16f0*/  FFMA R22, R10, R23, R22 ;  /* 0x000000170a167223 */ /* 0x000fe40000000016 */
[----:B------:R-:W4:Y:S04]  /*1700*/  LDS R11, [R4.X4+0x710] ;  /* 0x00071000040b7984 */ /* 0x000f280000004800 */
[----:B------:R-:W5:Y:S04]  /*1710*/  LDS R18, [R4.X4+0x720] ;  /* 0x0007200004127984 */ /* 0x000f680000004800 */
[----:B------:R-:W5:Y:S04]  /*1720*/  LDS R14, [R4.X4+0x718] ;  /* 0x00071800040e7984 */ /* 0x000f680000004800 */
[----:B------:R-:W5:Y:S04]  /*1730*/  LDS R58, [R4.X4+0x700] ;  /* 0x00070000043a7984 */ /* 0x000f680000004800 */
[----:B------:R-:W5:Y:S04]  /*1740*/  LDS R10, [R4.X4+0x728] ;  /* 0x00072800040a7984 */ /* 0x000f680000004800 */
[----:B------:R-:W5:Y:S01]  /*1750*/  LDS R23, [R4.X4+0x730] ;  /* 0x0007300004177984 */ /* 0x000f620000004800 */
[-C--:B0-----:R-:W-:Y:S01]  /*1760*/  FFMA R46, R24, R57.reuse, R46 ;  /* 0x00000039182e7223 */ /* 0x081fe2000000002e */
[-C--:B--2---:R-:W-:Y:S01]  /*1770*/  FFMA R40, R28, R57.reuse, R40 ;  /* 0x000000391c287223 */ /* 0x084fe20000000028 */
[-C--:B---3--:R-:W-:Y:S01]  /*1780*/  FFMA R9, R32, R57.reuse, R9 ;  /* 0x0000003920097223 */ /* 0x088fe20000000009 */
[----:B-1----:R-:W-:Y:S01]  /*1790*/  FFMA R49, R36, R57, R49 ;  /* 0x0000003924317223 */ /* 0x002fe20000000031 */
[-C--:B----4-:R-:W-:Y:S01]  /*17a0*/  FFMA R45, R24, R11.reuse, R45 ;  /* 0x0000000b182d7223 */ /* 0x090fe2000000002d */
[-C--:B------:R-:W-:Y:S01]  /*17b0*/  FFMA R13, R28, R11.reuse, R13 ;  /* 0x0000000b1c0d7223 */ /* 0x080fe2000000000d */
[-C--:B------:R-:W-:Y:S01]  /*17c0*/  FFMA R21, R32, R11.reuse, R21 ;  /* 0x0000000b20157223 */ /* 0x080fe20000000015 */
[----:B------:R-:W-:Y:S01]  /*17d0*/  FFMA R50, R36, R11, R50 ;  /* 0x0000000b24327223 */ /* 0x000fe20000000032 */
[-C--:B-----5:R-:W-:Y:S01]  /*17e0*/  FFMA R56, R24, R18.reuse, R56 ;  /* 0x0000001218387223 */ /* 0x0a0fe20000000038 */
[----:B------:R-:W0:Y:S01]  /*17f0*/  LDS R11, [R4.X4+0x7e0] ;  /* 0x0007e000040b7984 */ /* 0x000e220000004800 */
[-C--:B------:R-:W-:Y:S01]  /*1800*/  FFMA R52, R28, R18.reuse, R52 ;  /* 0x000000121c347223 */ /* 0x080fe20000000034 */
[-C--:B------:R-:W-:Y:S01]  /*1810*/  FFMA R17, R32, R18.reuse, R17 ;  /* 0x0000001220117223 */ /* 0x080fe20000000011 */
[----:B------:R-:W-:Y:S01]  /*1820*/  FFMA R57, R36, R18, R43 ;  /* 0x0000001224397223 */ /* 0x000fe2000000002b */
[-C--:B------:R-:W-:Y:S01]  /*1830*/  FFMA R44, R24, R14.reuse, R44 ;  /* 0x0000000e182c7223 */ /* 0x080fe2000000002c */
[----:B------:R-:W1:Y:S01]  /*1840*/  LDS R18, [R4.X4+0x7f0] ;  /* 0x0007f00004127984 */ /* 0x000e620000004800 */
[-C--:B------:R-:W-:Y:S01]  /*1850*/  FFMA R8, R28, R14.reuse, R8 ;  /* 0x0000000e1c087223 */ /* 0x080fe20000000008 */
[-C--:B------:R-:W-:Y:S01]  /*1860*/  FFMA R55, R32, R14.reuse, R55 ;  /* 0x0000000e20377223 */ /* 0x080fe20000000037 */
[----:B------:R-:W-:Y:S01]  /*1870*/  FFMA R51, R36, R14, R51 ;  /* 0x0000000e24337223 */ /* 0x000fe20000000033 */
[----:B------:R-:W-:Y:S01]  /*1880*/  FFMA R47, R24, R58, R47 ;  /* 0x0000003a182f7223 */ /* 0x000fe2000000002f */
[----:B------:R-:W2:Y:S01]  /*1890*/  LDS R14, [R4.X4+0x7e8] ;  /* 0x0007e800040e7984 */ /* 0x000ea20000004800 */
[C---:B------:R-:W-:Y:S01]  /*18a0*/  FFMA R41, R58.reuse, R28, R41 ;  /* 0x0000001c3a297223 */ /* 0x040fe20000000029 */
[C---:B------:R-:W-:Y:S01]  /*18b0*/  FFMA R20, R58.reuse, R32, R20 ;  /* 0x000000203a147223 */ /* 0x040fe20000000014 */
[----:B------:R-:W-:Y:S01]  /*18c0*/  FFMA R48, R58, R36, R48 ;  /* 0x000000243a307223 */ /* 0x000fe20000000030 */
[-C--:B------:R-:W-:Y:S01]  /*18d0*/  FFMA R42, R24, R10.reuse, R42 ;  /* 0x0000000a182a7223 */ /* 0x080fe2000000002a */
[-C--:B------:R-:W-:Y:S01]  /*18e0*/  FFMA R12, R28, R10.reuse, R12 ;  /* 0x0000000a1c0c7223 */ /* 0x080fe2000000000c */
[-C--:B------:R-:W-:Y:S01]  /*18f0*/  FFMA R53, R32, R10.reuse, R53 ;  /* 0x0000000a20357223 */ /* 0x080fe20000000035 */
[----:B------:R-:W-:Y:S01]  /*1900*/  FFMA R16, R36, R10, R16 ;  /* 0x0000000a24107223 */ /* 0x000fe20000000010 */
[-C--:B------:R-:W-:Y:S01]  /*1910*/  FFMA R54, R24, R23.reuse, R54 ;  /* 0x0000001718367223 */ /* 0x080fe20000000036 */
[----:B------:R-:W3:Y:S01]  /*1920*/  LDS R10, [R4.X4+0x808] ;  /* 0x00080800040a7984 */ /* 0x000ee20000004800 */
[-C--:B------:R-:W-:Y:S01]  /*1930*/  FFMA R15, R28, R23.reuse, R15 ;  /* 0x000000171c0f7223 */ /* 0x080fe2000000000f */
[-C--:B------:R-:W-:Y:S01]  /*1940*/  FFMA R19, R32, R23.reuse, R19 ;  /* 0x0000001720137223 */ /* 0x080fe20000000013 */
[----:B------:R-:W-:Y:S01]  /*1950*/  FFMA R22, R36, R23, R22 ;  /* 0x0000001724167223 */ /* 0x000fe20000000016 */
[----:B------:R-:W4:Y:S04]  /*1960*/  LDS R58, [R4.X4+0x7f8] ;  /* 0x0007f800043a7984 */ /* 0x000f280000004800 */
[----:B------:R-:W5:Y:S04]  /*1970*/  LDS R43, [R4.X4+0x800] ;  /* 0x00080000042b7984 */ /* 0x000f680000004800 */
[----:B------:R-:W5:Y:S04]  /*1980*/  LDS R24, [R4.X4+0x810] ;  /* 0x0008100004187984 */ /* 0x000f680000004800 */
[----:B------:R-:W5:Y:S04]  /*1990*/  LDS R23, [R4.X4+0x8d0] ;  /* 0x0008d00004177984 */ /* 0x000f680000004800 */
[----:B------:R-:W5:Y:S01]  /*19a0*/  LDS R28, [R4.X4+0x8e0] ;  /* 0x0008e000041c7984 */ /* 0x000f620000004800 */
[C---:B0-----:R-:W-:Y:S01]  /*19b0*/  FFMA R47, R11.reuse, R25, R47 ;  /* 0x000000190b2f7223 */ /* 0x041fe2000000002f */
[C---:B------:R-:W-:Y:S01]  /*19c0*/  FFMA R41, R11.reuse, R29, R41 ;  /* 0x0000001d0b297223 */ /* 0x040fe20000000029 */
[C---:B------:R-:W-:Y:S01]  /*19d0*/  FFMA R20, R11.reuse, R33, R20 ;  /* 0x000000210b147223 */ /* 0x040fe20000000014 */
[----:B------:R-:W-:Y:S01]  /*19e0*/  FFMA R48, R11, R37, R48 ;  /* 0x000000250b307223 */ /* 0x000fe20000000030 */
[----:B------:R-:W0:Y:S01]  /*19f0*/  LDS R32, [R4.X4+0x8e8] ;  /* 0x0008e80004207984 */ /* 0x000e220000004800 */
[C---:B-1----:R-:W-:Y:S01]  /*1a00*/  FFMA R45, R18.reuse, R25, R45 ;  /* 0x00000019122d7223 */ /* 0x042fe2000000002d */
[C---:B------:R-:W-:Y:S01]  /*1a10*/  FFMA R13, R18.reuse, R29, R13 ;  /* 0x0000001d120d7223 */ /* 0x040fe2000000000d */
[C---:B------:R-:W-:Y:S01]  /*1a20*/  FFMA R21, R18.reuse, R33, R21 ;  /* 0x0000002112157223 */ /* 0x040fe20000000015 */
[----:B------:R-:W1:Y:S01]  /*1a30*/  LDS R11, [R4.X4+0x8c0] ;  /* 0x0008c000040b7984 */ /* 0x000e620000004800 */
[----:B------:R-:W-:Y:S01]  /*1a40*/  FFMA R50, R18, R37, R50 ;  /* 0x0000002512327223 */ /* 0x000fe20000000032 */
[C---:B--2---:R-:W-:Y:S01]  /*1a50*/  FFMA R46, R14.reuse, R25, R46 ;  /* 0x000000190e2e7223 */ /* 0x044fe2000000002e */
[C---:B------:R-:W-:Y:S01]  /*1a60*/  FFMA R40, R14.reuse, R29, R40 ;  /* 0x0000001d0e287223 */ /* 0x040fe20000000028 */
[----:B------:R-:W2:Y:S01]  /*1a70*/  LDS R18, [R4.X4+0x8d8] ;  /* 0x0008d80004127984 */ /* 0x000ea20000004800 */
[C---:B------:R-:W-:Y:S01]  /*1a80*/  FFMA R9, R14.reuse, R33, R9 ;  /* 0x000000210e097223 */ /* 0x040fe20000000009 */
[----:B------:R-:W-:-:S02]  /*1a90*/  FFMA R49, R14, R37, R49 ;  /* 0x000000250e317223 */ /* 0x000fc40000000031 */
[----:B------:R-:W2:Y:S01]  /*1aa0*/  LDS R14, [R4.X4+0x8c8] ;  /* 0x0008c800040e7984 */ /* 0x000ea20000004800 */
[C---:B---3--:R-:W-:Y:S01]  /*1ab0*/  FFMA R42, R10.reuse, R25, R42 ;  /* 0x000000190a2a7223 */ /* 0x048fe2000000002a */
[C---:B------:R-:W-:Y:S01]  /*1ac0*/  FFMA R12, R10.reuse, R29, R12 ;  /* 0x0000001d0a0c7223 */ /* 0x040fe2000000000c */
[C---:B------:R-:W-:Y:S01]  /*1ad0*/  FFMA R53, R10.reuse, R33, R53 ;  /* 0x000000210a357223 */ /* 0x040fe20000000035 */
[----:B------:R-:W-:Y:S01]  /*1ae0*/  FFMA R16, R10, R37, R16 ;  /* 0x000000250a107223 */ /* 0x000fe20000000010 */
[C---:B----4-:R-:W-:Y:S01]  /*1af0*/  FFMA R44, R58.reuse, R25, R44 ;  /* 0x000000193a2c7223 */ /* 0x050fe2000000002c */
[----:B------:R-:W3:Y:S01]  /*1b00*/  LDS R10, [R4.X4+0x8f0] ;  /* 0x0008f000040a7984 */ /* 0x000ee20000004800 */
[C---:B------:R-:W-:Y:S01]  /*1b10*/  FFMA R8, R58.reuse, R29, R8 ;  /* 0x0000001d3a087223 */ /* 0x040fe20000000008 */
[C---:B------:R-:W-:Y:S01]  /*1b20*/  FFMA R55, R58.reuse, R33, R55 ;  /* 0x000000213a377223 */ /* 0x040fe20000000037 */
[C---:B-----5:R-:W-:Y:S01]  /*1b30*/  FFMA R56, R43.reuse, R25, R56 ;  /* 0x000000192b387223 */ /* 0x060fe20000000038 */
[C---:B------:R-:W-:Y:S01]  /*1b40*/  FFMA R52, R43.reuse, R29, R52 ;  /* 0x0000001d2b347223 */ /* 0x040fe20000000034 */
[----:B------:R-:W-:Y:S01]  /*1b50*/  FFMA R51, R58, R37, R51 ;  /* 0x000000253a337223 */ /* 0x000fe20000000033 */
[----:B------:R-:W-:Y:S01]  /*1b60*/  FFMA R17, R43, R33, R17 ;  /* 0x000000212b117223 */ /* 0x000fe20000000011 */
[C---:B------:R-:W-:Y:S01]  /*1b70*/  FFMA R54, R24.reuse, R25, R54 ;  /* 0x0000001918367223 */ /* 0x040fe20000000036 */
[C---:B------:R-:W-:Y:S01]  /*1b80*/  FFMA R15, R24.reuse, R29, R15 ;  /* 0x0000001d180f7223 */ /* 0x040fe2000000000f */
[----:B------:R-:W4:Y:S01]  /*1b90*/  LDS R25, [R4.X4+0x9a0] ;  /* 0x0009a00004197984 */ /* 0x000f220000004800 */
[C---:B------:R-:W-:Y:S01]  /*1ba0*/  FFMA R19, R24.reuse, R33, R19 ;  /* 0x0000002118137223 */ /* 0x040fe20000000013 */
[-C--:B------:R-:W-:Y:S01]  /*1bb0*/  FFMA R22, R24, R37.reuse, R22 ;  /* 0x0000002518167223 */ /* 0x080fe20000000016 */
[C---:B------:R-:W-:Y:S01]  /*1bc0*/  FFMA R45, R23.reuse, R26, R45 ;  /* 0x0000001a172d7223 */ /* 0x040fe2000000002d */
[----:B------:R-:W5:Y:S01]  /*1bd0*/  LDS R29, [R4.X4+0x9a8] ;  /* 0x0009a800041d7984 */ /* 0x000f620000004800 */
[C---:B------:R-:W-:Y:S01]  /*1be0*/  FFMA R13, R23.reuse, R30, R13 ;  /* 0x0000001e170d7223 */ /* 0x040fe2000000000d */
[C---:B------:R-:W-:Y:S01]  /*1bf0*/  FFMA R21, R23.reuse, R34, R21 ;  /* 0x0000002217157223 */ /* 0x040fe20000000015 */
[----:B------:R-:W-:Y:S01]  /*1c00*/  FFMA R50, R23, R38, R50 ;  /* 0x0000002617327223 */ /* 0x000fe20000000032 */
[----:B------:R-:W5:Y:S01]  /*1c10*/  LDS R24, [R4.X4+0x9b0] ;  /* 0x0009b00004187984 */ /* 0x000f620000004800 */
[----:B------:R-:W-:Y:S01]  /*1c20*/  FFMA R57, R43, R37, R57 ;  /* 0x000000252b397223 */ /* 0x000fe20000000039 */
[C---:B------:R-:W-:Y:S01]  /*1c30*/  FFMA R56, R28.reuse, R26, R56 ;  /* 0x0000001a1c387223 */ /* 0x040fe20000000038 */
[C---:B------:R-:W-:Y:S01]  /*1c40*/  FFMA R52, R28.reuse, R30, R52 ;  /* 0x0000001e1c347223 */ /* 0x040fe20000000034 */
[----:B------:R-:W5:Y:S01]  /*1c50*/  LDS R33, [R4.X4+0x9b8] ;  /* 0x0009b80004217984 */ /* 0x000f620000004800 */
[----:B------:R-:W-:Y:S01]  /*1c60*/  FFMA R57, R28, R38, R57 ;  /* 0x000000261c397223 */ /* 0x000fe20000000039 */
[-C--:B0-----:R-:W-:Y:S01]  /*1c70*/  FFMA R42, R32, R26.reuse, R42 ;  /* 0x0000001a202a7223 */ /* 0x081fe2000000002a */
[C---:B-1----:R-:W-:Y:S01]  /*1c80*/  FFMA R47, R11.reuse, R26, R47 ;  /* 0x0000001a0b2f7223 */ /* 0x042fe2000000002f */
[C---:B------:R-:W-:Y:S01]  /*1c90*/  FFMA R41, R11.reuse, R30, R41 ;  /* 0x0000001e0b297223 */ /* 0x040fe20000000029 */
[C---:B------:R-:W-:Y:S01]  /*1ca0*/  FFMA R20, R11.reuse, R34, R20 ;  /* 0x000000220b147223 */ /* 0x040fe20000000014 */
[----:B------:R-:W-:Y:S01]  /*1cb0*/  FFMA R48, R11, R38, R48 ;  /* 0x000000260b307223 */ /* 0x000fe20000000030 */
[C---:B--2---:R-:W-:Y:S01]  /*1cc0*/  FFMA R44, R18.reuse, R26, R44 ;  /* 0x0000001a122c7223 */ /* 0x044fe2000000002c */
[----:B------:R-:W0:Y:S01]  /*1cd0*/  LDS R11, [R4.X4+0x9c0] ;  /* 0x0009c000040b7984 */ /* 0x000e220000004800 */
[C---:B------:R-:W-:Y:S01]  /*1ce0*/  FFMA R8, R18.reuse, R30, R8 ;  /* 0x0000001e12087223 */ /* 0x040fe20000000008 */
[C---:B------:R-:W-:Y:S01]  /*1cf0*/  FFMA R55, R18.reuse, R34, R55 ;  /* 0x0000002212377223 */ /* 0x040fe20000000037 */
[----:B------:R-:W-:Y:S01]  /*1d00*/  FFMA R51, R18, R38, R51 ;  /* 0x0000002612337223 */ /* 0x000fe20000000033 */
[----:B------:R-:W1:Y:S01]  /*1d10*/  LDS R23, [R4.X4+0x9d0] ;  /* 0x0009d00004177984 */ /* 0x000e620000004800 */
[C---:B------:R-:W-:Y:S01]  /*1d20*/  FFMA R46, R14.reuse, R26, R46 ;  /* 0x0000001a0e2e7223 */ /* 0x040fe2000000002e */
[C---:B------:R-:W-:Y:S01]  /*1d30*/  FFMA R40, R14.reuse, R30, R40 ;  /* 0x0000001e0e287223 */ /* 0x040fe20000000028 */
[C---:B------:R-:W-:Y:S01]  /*1d40*/  FFMA R9, R14.reuse, R34, R9 ;  /* 0x000000220e097223 */ /* 0x040fe20000000009 */
[----:B------:R-:W2:Y:S01]  /*1d50*/  LDS R18, [R4.X4+0x9c8] ;  /* 0x0009c80004127984 */ /* 0x000ea20000004800 */
[----:B------:R-:W-:Y:S01]  /*1d60*/  FFMA R49, R14, R38, R49 ;  /* 0x000000260e317223 */ /* 0x000fe20000000031 */
[----:B------:R-:W-:Y:S01]  /*1d70*/  FFMA R14, R28, R34, R17 ;  /* 0x000000221c0e7223 */ /* 0x000fe20000000011 */
[----:B---3--:R-:W-:Y:S01]  /*1d80*/  FFMA R54, R10, R26, R54 ;  /* 0x0000001a0a367223 */ /* 0x008fe20000000036 */
[C---:B------:R-:W-:Y:S01]  /*1d90*/  FFMA R17, R32.reuse, R30, R12 ;  /* 0x0000001e20117223 */ /* 0x040fe2000000000c */
        /* <DEDUP_REMOVED lines=22> */
[----:B------:R-:W-:Y:S01]  /*1f00*/  LDS R36, [R4.X4+0xa98] ;  /* 0x000a980004247984 */ /* 0x000fe20000004800 */
[C---:B0-----:R-:W-:Y:S01]  /*1f10*/  FFMA R56, R11.reuse, R27, R56 ;  /* 0x0000001b0b387223 */ /* 0x041fe20000000038 */
[C---:B------:R-:W-:Y:S01]  /*1f20*/  FFMA R52, R11.reuse, R31, R52 ;  /* 0x0000001f0b347223 */ /* 0x040fe20000000034 */
[C---:B------:R-:W-:Y:S01]  /*1f30*/  FFMA R32, R11.reuse, R35, R14 ;  /* 0x000000230b207223 */ /* 0x040fe2000000000e */
[----:B------:R-:W-:Y:S01]  /*1f40*/  FFMA R59, R11, R39, R57 ;  /* 0x000000270b3b7223 */ /* 0x000fe20000000039 */
[----:B------:R-:W-:Y:S01]  /*1f50*/  LDS R33, [R4.X4+0xa90] ;  /* 0x000a900004217984 */ /* 0x000fe20000004800 */
[C---:B-1----:R-:W-:Y:S01]  /*1f60*/  FFMA R54, R23.reuse, R27, R54 ;  /* 0x0000001b17367223 */ /* 0x042fe20000000036 */
[C---:B------:R-:W-:Y:S01]  /*1f70*/  FFMA R30, R23.reuse, R31, R30 ;  /* 0x0000001f171e7223 */ /* 0x040fe2000000001e */
[C---:B------:R-:W-:Y:S01]  /*1f80*/  FFMA R34, R23.reuse, R35, R34 ;  /* 0x0000002317227223 */ /* 0x040fe20000000022 */
[----:B------:R-:W-:Y:S01]  /*1f90*/  LDS R57, [R4.X4+0xa88] ;  /* 0x000a880004397984 */ /* 0x000fe20000004800 */
[C---:B--2---:R-:W-:Y:S01]  /*1fa0*/  FFMA R42, R18.reuse, R27, R42 ;  /* 0x0000001b122a7223 */ /* 0x044fe2000000002a */
[C---:B------:R-:W-:Y:S01]  /*1fb0*/  FFMA R60, R18.reuse, R31, R17 ;  /* 0x0000001f123c7223 */ /* 0x040fe20000000011 */
[C---:B------:R-:W-:Y:S01]  /*1fc0*/  FFMA R53, R18.reuse, R35, R53 ;  /* 0x0000002312357223 */ /* 0x040fe20000000035 */
[----:B------:R-:W-:Y:S01]  /*1fd0*/  LDS R37, [R4.X4+0xaa0] ;  /* 0x000aa00004257984 */ /* 0x000fe20000004800 */
[-C--:B------:R-:W-:Y:S01]  /*1fe0*/  FFMA R61, R18, R39.reuse, R16 ;  /* 0x00000027123d7223 */ /* 0x080fe20000000010 */
[----:B------:R-:W-:-:S02]  /*1ff0*/  FFMA R39, R23, R39, R22 ;  /* 0x0000002717277223 */ /* 0x000fc40000000016 */
[----:B------:R-:W-:Y:S04]  /*2000*/  LDS R38, [R4.X4+0xaa8] ;  /* 0x000aa80004267984 */ /* 0x000fe80000004800 */
[----:B------:R-:W-:Y:S04]  /*2010*/  LDS R43, [R4.X4+0xab0] ;  /* 0x000ab000042b7984 */ /* 0x000fe80000004800 */
[----:B------:R-:W0:Y:S04]  /*2020*/  LDS.128 R8, [R3+0x1230] ;  /* 0x0012300003087984 */ /* 0x000e280000000c00 */
[----:B------:R-:W1:Y:S04]  /*2030*/  LDS.128 R16, [R3+0x1630] ;  /* 0x0016300003107984 */ /* 0x000e680000000c00 */
[----:B------:R-:W2:Y:S04]  /*2040*/  LDS.128 R12, [R3+0xe30] ;  /* 0x000e3000030c7984 */ /* 0x000ea80000000c00 */
[----:B------:R-:W3:Y:S04]  /*2050*/  LDS.128 R20, [R3+0x1a30] ;  /* 0x001a300003147984 */ /* 0x000ee80000000c00 */
[----:B------:R-:W4:Y:S04]  /*2060*/  LDS R3, [R4.X4+0xb60] ;  /* 0x000b600004037984 */ /* 0x000f280000004800 */
[----:B------:R-:W5:Y:S04]  /*2070*/  LDS R27, [R4.X4+0xb78] ;  /* 0x000b7800041b7984 */ /* 0x000f680000004800 */
[----:B------:R-:W4:Y:S04]  /*2080*/  LDS R31, [R4.X4+0xb88] ;  /* 0x000b8800041f7984 */ /* 0x000f280000004800 */
[----:B------:R-:W4:Y:S01]  /*2090*/  LDS R35, [R4.X4+0xb90] ;  /* 0x000b900004237984 */ /* 0x000f220000004800 */
[----:B0-----:R-:W-:Y:S01]  /*20a0*/  FFMA R41, R58, R8, R41 ;  /* 0x000000083a297223 */ /* 0x001fe20000000029 */
[C---:B------:R-:W-:Y:S01]  /*20b0*/  FFMA R40, R8.reuse, R57, R40 ;  /* 0x0000003908287223 */ /* 0x040fe20000000028 */
[C---:B------:R-:W-:Y:S01]  /*20c0*/  FFMA R28, R8.reuse, R33, R28 ;  /* 0x00000021081c7223 */ /* 0x040fe2000000001c */
[C---:B------:R-:W-:Y:S01]  /*20d0*/  FFMA R24, R8.reuse, R36, R24 ;  /* 0x0000002408187223 */ /* 0x040fe20000000018 */
[C---:B------:R-:W-:Y:S01]  /*20e0*/  FFMA R52, R8.reuse, R37, R52 ;  /* 0x0000002508347223 */ /* 0x040fe20000000034 */
[C---:B------:R-:W-:Y:S01]  /*20f0*/  FFMA R60, R8.reuse, R38, R60 ;  /* 0x00000026083c7223 */ /* 0x040fe2000000003c */
[----:B------:R-:W-:Y:S01]  /*2100*/  FFMA R30, R8, R43, R30 ;  /* 0x0000002b081e7223 */ /* 0x000fe2000000001e */
[----:B-1----:R-:W-:Y:S01]  /*2110*/  FFMA R26, R58, R16, R26 ;  /* 0x000000103a1a7223 */ /* 0x002fe2000000001a */
[----:B------:R-:W0:Y:S01]  /*2120*/  LDS R8, [R4.X4+0xb68] ;  /* 0x000b680004087984 */ /* 0x000e220000004800 */
[C---:B------:R-:W-:Y:S01]  /*2130*/  FFMA R25, R16.reuse, R57, R25 ;  /* 0x0000003910197223 */ /* 0x040fe20000000019 */
[C---:B------:R-:W-:Y:S01]  /*2140*/  FFMA R29, R16.reuse, R33, R29 ;  /* 0x00000021101d7223 */ /* 0x040fe2000000001d */
[C---:B------:R-:W-:Y:S01]  /*2150*/  FFMA R55, R16.reuse, R36, R55 ;  /* 0x0000002410377223 */ /* 0x040fe20000000037 */
[C---:B------:R-:W-:Y:S01]  /*2160*/  FFMA R32, R16.reuse, R37, R32 ;  /* 0x0000002510207223 */ /* 0x040fe20000000020 */
[C---:B------:R-:W-:Y:S01]  /*2170*/  FFMA R53, R16.reuse, R38, R53 ;  /* 0x0000002610357223 */ /* 0x040fe20000000035 */
[----:B------:R-:W-:Y:S01]  /*2180*/  FFMA R34, R16, R43, R34 ;  /* 0x0000002b10227223 */ /* 0x000fe20000000022 */
[CC--:B--2---:R-:W-:Y:S01]  /*2190*/  FFMA R45, R12.reuse, R33.reuse, R45 ;  /* 0x000000210c2d7223 */ /* 0x0c4fe2000000002d */
[-C--:B------:R-:W-:Y:S01]  /*21a0*/  FFMA R44, R12, R36.reuse, R44 ;  /* 0x000000240c2c7223 */ /* 0x080fe2000000002c */
[----:B------:R-:W1:Y:S01]  /*21b0*/  LDS R16, [R4.X4+0xb70] ;  /* 0x000b700004107984 */ /* 0x000e620000004800 */
[C---:B---3--:R-:W-:Y:S01]  /*21c0*/  FFMA R50, R20.reuse, R33, R50 ;  /* 0x0000002114327223 */ /* 0x048fe20000000032 */
[----:B------:R-:W-:Y:S01]  /*21d0*/  FFMA R51, R20, R36, R51 ;  /* 0x0000002414337223 */ /* 0x000fe20000000033 */
[----:B------:R-:W-:Y:S01]  /*21e0*/  FFMA R48, R58, R20, R48 ;  /* 0x000000143a307223 */ /* 0x000fe20000000030 */
[----:B------:R-:W2:Y:S01]  /*21f0*/  LDS R33, [R4.X4+0xb80] ;  /* 0x000b800004217984 */ /* 0x000ea20000004800 */
[C---:B------:R-:W-:Y:S01]  /*2200*/  FFMA R49, R20.reuse, R57, R49 ;  /* 0x0000003914317223 */ /* 0x040fe20000000031 */
[C---:B------:R-:W-:Y:S01]  /*2210*/  FFMA R59, R20.reuse, R37, R59 ;  /* 0x00000025143b7223 */ /* 0x040fe2000000003b */
[C---:B------:R-:W-:Y:S01]  /*2220*/  FFMA R61, R20.reuse, R38, R61 ;  /* 0x00000026143d7223 */ /* 0x040fe2000000003d */
[----:B------:R-:W3:Y:S01]  /*2230*/  LDS R36, [R4.X4+0xc48] ;  /* 0x000c480004247984 */ /* 0x000ee20000004800 */
[----:B------:R-:W-:Y:S01]  /*2240*/  FFMA R39, R20, R43, R39 ;  /* 0x0000002b14277223 */ /* 0x000fe20000000027 */
[C---:B------:R-:W-:Y:S01]  /*2250*/  FFMA R46, R12.reuse, R57, R46 ;  /* 0x000000390c2e7223 */ /* 0x040fe2000000002e */
[C---:B------:R-:W-:Y:S01]  /*2260*/  FFMA R47, R12.reuse, R58, R47 ;  /* 0x0000003a0c2f7223 */ /* 0x040fe2000000002f */
[----:B------:R-:W3:Y:S01]  /*2270*/  LDS R20, [R4.X4+0xc40] ;  /* 0x000c400004147984 */ /* 0x000ee20000004800 */
[C---:B------:R-:W-:Y:S01]  /*2280*/  FFMA R56, R12.reuse, R37, R56 ;  /* 0x000000250c387223 */ /* 0x040fe20000000038 */
[C---:B------:R-:W-:Y:S01]  /*2290*/  FFMA R42, R12.reuse, R38, R42 ;  /* 0x000000260c2a7223 */ /* 0x040fe2000000002a */
[C---:B----4-:R-:W-:Y:S01]  /*22a0*/  FFMA R47, R3.reuse, R13, R47 ;  /* 0x0000000d032f7223 */ /* 0x050fe2000000002f */
[C---:B------:R-:W-:Y:S01]  /*22b0*/  FFMA R41, R3.reuse, R9, R41 ;  /* 0x0000000903297223 */ /* 0x040fe20000000029 */
[----:B------:R-:W-:Y:S01]  /*22c0*/  FFMA R26, R3, R17, R26 ;  /* 0x00000011031a7223 */ /* 0x000fe2000000001a */
[C---:B-----5:R-:W-:Y:S01]  /*22d0*/  FFMA R44, R27.reuse, R13, R44 ;  /* 0x0000000d1b2c7223 */ /* 0x060fe2000000002c */
[C---:B------:R-:W-:Y:S01]  /*22e0*/  FFMA R24, R27.reuse, R9, R24 ;  /* 0x000000091b187223 */ /* 0x040fe20000000018 */
[C---:B------:R-:W-:Y:S01]  /*22f0*/  FFMA R55, R27.reuse, R17, R55 ;  /* 0x000000111b377223 */ /* 0x040fe20000000037 */
[----:B------:R-:W-:Y:S01]  /*2300*/  FFMA R51, R27, R21, R51 ;  /* 0x000000151b337223 */ /* 0x000fe20000000033 */
[----:B------:R-:W-:Y:S01]  /*2310*/  FFMA R12, R12, R43, R54 ;  /* 0x0000002b0c0c7223 */ /* 0x000fe20000000036 */
[----:B------:R-:W-:Y:S01]  /*2320*/  FFMA R3, R3, R21, R48 ;  /* 0x0000001503037223 */ /* 0x000fe20000000030 */
[----:B------:R-:W4:Y:S01]  /*2330*/  LDS R37, [R4.X4+0xc50] ;  /* 0x000c500004257984 */ /* 0x000f220000004800 */
[-C--:B------:R-:W-:Y:S01]  /*2340*/  FFMA R60, R31, R9.reuse, R60 ;  /* 0x000000091f3c7223 */ /* 0x080fe2000000003c */
[----:B------:R-:W-:Y:S01]  /*2350*/  FFMA R30, R35, R9, R30 ;  /* 0x00000009231e7223 */ /* 0x000fe2000000001e */
[C---:B------:R-:W-:Y:S01]  /*2360*/  FFMA R42, R31.reuse, R13, R42 ;  /* 0x0000000d1f2a7223 */ /* 0x040fe2000000002a */
[----:B------:R-:W5:Y:S01]  /*2370*/  LDS R27, [R4.X4+0xc60] ;  /* 0x000c6000041b7984 */ /* 0x000f620000004800 */
[C---:B------:R-:W-:Y:S01]  /*2380*/  FFMA R53, R31.reuse, R17, R53 ;  /* 0x000000111f357223 */ /* 0x040fe20000000035 */
[----:B------:R-:W-:Y:S01]  /*2390*/  FFMA R61, R31, R21, R61 ;  /* 0x000000151f3d7223 */ /* 0x000fe2000000003d */
[C---:B0-----:R-:W-:Y:S01]  /*23a0*/  FFMA R46, R8.reuse, R13, R46 ;  /* 0x0000000d082e7223 */ /* 0x041fe2000000002e */
[C---:B------:R-:W-:Y:S01]  /*23b0*/  FFMA R40, R8.reuse, R9, R40 ;  /* 0x0000000908287223 */ /* 0x040fe20000000028 */
[C---:B------:R-:W-:Y:S01]  /*23c0*/  FFMA R25, R8.reuse, R17, R25 ;  /* 0x0000001108197223 */ /* 0x040fe20000000019 */
[----:B------:R-:W-:Y:S01]  /*23d0*/  FFMA R8, R8, R21, R49 ;  /* 0x0000001508087223 */ /* 0x000fe20000000031 */
[----:B------:R-:W0:Y:S01]  /*23e0*/  LDS R38, [R4.X4+0xc68] ;  /* 0x000c680004267984 */ /* 0x000e220000004800 */
[C---:B------:R-:W-:Y:S01]  /*23f0*/  FFMA R34, R35.reuse, R17, R34 ;  /* 0x0000001123227223 */ /* 0x040fe20000000022 */
[----:B------:R-:W-:-:S02]  /*2400*/  FFMA R39, R35, R21, R39 ;  /* 0x0000001523277223 */ /* 0x000fc40000000027 */
[----:B------:R-:W0:Y:S01]  /*2410*/  LDS R49, [R4.X4+0xd28] ;  /* 0x000d280004317984 */ /* 0x000e220000004800 */
[C---:B-1----:R-:W-:Y:S01]  /*2420*/  FFMA R45, R16.reuse, R13, R45 ;  /* 0x0000000d102d7223 */ /* 0x042fe2000000002d */
[C---:B------:R-:W-:Y:S01]  /*2430*/  FFMA R28, R16.reuse, R9, R28 ;  /* 0x00000009101c7223 */ /* 0x040fe2000000001c */
[C---:B------:R-:W-:Y:S01]  /*2440*/  FFMA R29, R16.reuse, R17, R29 ;  /* 0x00000011101d7223 */ /* 0x040fe2000000001d */
[----:B------:R-:W-:Y:S01]  /*2450*/  FFMA R50, R16, R21, R50 ;  /* 0x0000001510327223 */ /* 0x000fe20000000032 */
[C---:B--2---:R-:W-:Y:S01]  /*2460*/  FFMA R56, R33.reuse, R13, R56 ;  /* 0x0000000d21387223 */ /* 0x044fe20000000038 */
[----:B------:R-:W1:Y:S01]  /*2470*/  LDS R16, [R4.X4+0xc58] ;  /* 0x000c580004107984 */ /* 0x000e620000004800 */
[C---:B------:R-:W-:Y:S01]  /*2480*/  FFMA R52, R33.reuse, R9, R52 ;  /* 0x0000000921347223 */ /* 0x040fe20000000034 */
[C---:B------:R-:W-:Y:S01]  /*2490*/  FFMA R32, R33.reuse, R17, R32 ;  /* 0x0000001121207223 */ /* 0x040fe20000000020 */
[----:B------:R-:W-:Y:S01]  /*24a0*/  FFMA R59, R33, R21, R59 ;  /* 0x00000015213b7223 */ /* 0x000fe2000000003b */
[C---:B---3--:R-:W-:Y:S01]  /*24b0*/  FFMA R46, R36.reuse, R14, R46 ;  /* 0x0000000e242e7223 */ /* 0x048fe2000000002e */
[C---:B------:R-:W-:Y:S01]  /*24c0*/  FFMA R40, R36.reuse, R10, R40 ;  /* 0x0000000a24287223 */ /* 0x040fe20000000028 */
[C---:B------:R-:W-:Y:S01]  /*24d0*/  FFMA R25, R36.reuse, R18, R25 ;  /* 0x0000001224197223 */ /* 0x040fe20000000019 */
[----:B------:R-:W2:Y:S01]  /*24e0*/  LDS R33, [R4.X4+0xc70] ;  /* 0x000c700004217984 */ /* 0x000ea20000004800 */
[----:B------:R-:W-:Y:S01]  /*24f0*/  FFMA R36, R36, R22, R8 ;  /* 0x0000001624247223 */ /* 0x000fe20000000008 */
[C---:B------:R-:W-:Y:S01]  /*2500*/  FFMA R47, R20.reuse, R14, R47 ;  /* 0x0000000e142f7223 */ /* 0x040fe2000000002f */
[C---:B------:R-:W-:Y:S01]  /*2510*/  FFMA R41, R20.reuse, R10, R41 ;  /* 0x0000000a14297223 */ /* 0x040fe20000000029 */
[----:B------:R-:W3:Y:S01]  /*2520*/  LDS R9, [R4.X4+0xd30] ;  /* 0x000d300004097984 */ /* 0x000ee20000004800 */
[C---:B------:R-:W-:Y:S01]  /*2530*/  FFMA R26, R20.reuse, R18, R26 ;  /* 0x00000012141a7223 */ /* 0x040fe2000000001a */
[----:B------:R-:W-:Y:S01]  /*2540*/  FFMA R13, R35, R13, R12 ;  /* 0x0000000d230d7223 */ /* 0x000fe2000000000c */
[----:B------:R-:W-:Y:S01]  /*2550*/  FFMA R20, R20, R22, R3 ;  /* 0x0000001614147223 */ /* 0x000fe20000000003 */
[----:B------:R-:W3:Y:S04]  /*2560*/  LDS R8, [R4.X4+0xd40] ;  /* 0x000d400004087984 */ /* 0x000ee80000004800 */
[----:B------:R-:W3:Y:S01]  /*2570*/  LDS R48, [R4.X4+0xd20] ;  /* 0x000d200004307984 */ /* 0x000ee20000004800 */
[C---:B----4-:R-:W-:Y:S01]  /*2580*/  FFMA R45, R37.reuse, R14, R45 ;  /* 0x0000000e252d7223 */ /* 0x050fe2000000002d */
[C---:B------:R-:W-:Y:S01]  /*2590*/  FFMA R28, R37.reuse, R10, R28 ;  /* 0x0000000a251c7223 */ /* 0x040fe2000000001c */
[C---:B------:R-:W-:Y:S01]  /*25a0*/  FFMA R29, R37.reuse, R18, R29 ;  /* 0x00000012251d7223 */ /* 0x040fe2000000001d */
[----:B------:R-:W4:Y:S01]  /*25b0*/  LDS R3, [R4.X4+0xd38] ;  /* 0x000d380004037984 */ /* 0x000f220000004800 */
[----:B------:R-:W-:Y:S01]  /*25c0*/  FFMA R50, R37, R22, R50 ;  /* 0x0000001625327223 */ /* 0x000fe20000000032 */
[C---:B-----5:R-:W-:Y:S01]  /*25d0*/  FFMA R52, R27.reuse, R10, R52 ;  /* 0x0000000a1b347223 */ /* 0x060fe20000000034 */
[C---:B------:R-:W-:Y:S01]  /*25e0*/  FFMA R56, R27.reuse, R14, R56 ;  /* 0x0000000e1b387223 */ /* 0x040fe20000000038 */
[----:B------:R-:W5:Y:S01]  /*25f0*/  LDS R12, [R4.X4+0xd48] ;  /* 0x000d4800040c7984 */ /* 0x000f620000004800 */
        /* <DEDUP_REMOVED lines=39> */
[C---:B0-----:R-:W-:Y:S01]  /*2870*/  FFMA R54, R4.reuse, R15, R13 ;  /* 0x0000000f04367223 */ /* 0x041fe2000000000d */
[C---:B------:R-:W-:Y:S01]  /*2880*/  FFMA R11, R4.reuse, R11, R30 ;  /* 0x0000000b040b7223 */ /* 0x040fe2000000001e */
[C---:B------:R-:W-:Y:S01]  /*2890*/  FFMA R19, R4.reuse, R19, R34 ;  /* 0x0000001304137223 */ /* 0x040fe20000000022 */
[----:B------:R-:W-:Y:S01]  /*28a0*/  FFMA R55, R4, R23, R22 ;  /* 0x0000001704377223 */ /* 0x000fe20000000016 */
[----:B------:R-:W-:Y:S01]  /*28b0*/  @P0 CALL.REL.NOINC `(.L_x_67) ;  /* 0x0000001000000944 */ /* 0x000fe20003c00000 */
[----:B------:R-:W-:Y:S05]  /*28c0*/  BRA `(.L_x_68) ;  /* 0xffffd85000007947 */ /* 0x000fea000383ffff */
.L_x_67:
[----:B------:R-:W0:Y:S01]  /*28d0*/  S2R R20, SR_TID.Z ;  /* 0x0000000000147919 */ /* 0x000e220000002300 */
[----:B------:R-:W-:Y:S01]  /*28e0*/  MOV R3, 0x4 ;  /* 0x0000000400037802 */ /* 0x000fe20000000f00 */
[----:B------:R-:W-:Y:S01]  /*28f0*/  ULDC.64 UR4, c[0x0][0x118] ;  /* 0x0000460000047ab9 */ /* 0x000fe20000000a00 */
[----:B0-----:R-:W-:-:S05]  /*2900*/  LEA R12, R7, R20, 0x6 ;  /* 0x00000014070c7211 */ /* 0x001fca00078e30ff */
[----:B------:R-:W-:-:S05]  /*2910*/  IMAD.WIDE R12, R12, R3, c[0x0][0x178] ;  /* 0x00005e000c0c7625 */ /* 0x000fca00078e0203 */
[----:B------:R-:W2:Y:S04]  /*2920*/  LDG.E.CONSTANT R21, [R12.64] ;  /* 0x000000040c157981 */ /* 0x000ea8000c1e9900 */
[----:B------:R-:W3:Y:S04]  /*2930*/  LDG.E.CONSTANT R14, [R12.64+0x40] ;  /* 0x000040040c0e7981 */ /* 0x000ee8000c1e9900 */
[----:B------:R0:W4:Y:S04]  /*2940*/  LDG.E.CONSTANT R15, [R12.64+0x80] ;  /* 0x000080040c0f7981 */ /* 0x000128000c1e9900 */
[----:B------:R0:W5:Y:S01]  /*2950*/  LDG.E.CONSTANT R4, [R12.64+0xc0] ;  /* 0x0000c0040c047981 */ /* 0x000162000c1e9900 */
[----:B------:R-:W-:-:S04]  /*2960*/  IMAD R2, R20, 0x310, R2 ;  /* 0x0000031014027824 */ /* 0x000fc800078e0202 */
        /* <DEDUP_REMOVED lines=12> */
[----:B------:R-:W-:Y:S01]  /*2a30*/  FMNMX R7, RZ, R44, !PT ;  /* 0x0000002cff077209 */ /* 0x000fe20007800000 */
[--C-:B------:R-:W-:Y:S01]  /*2a40*/  FADD R36, R36, R14.reuse ;  /* 0x0000000e24247221 */ /* 0x100fe20000000000 */
[--C-:B------:R-:W-:Y:S01]  /*2a50*/  FADD R41, R41, R14.reuse ;  /* 0x0000000e29297221 */ /* 0x100fe20000000000 */
[--C-:B------:R-:W-:Y:S01]  /*2a60*/  FADD R39, R39, R14.reuse ;  /* 0x0000000e27277221 */ /* 0x100fe20000000000 */
[--C-:B------:R-:W-:Y:S01]  /*2a70*/  FADD R37, R37, R14.reuse ;  /* 0x0000000e25257221 */ /* 0x100fe20000000000 */
[----:B------:R1:W-:Y:S01]  /*2a80*/  STG.E [R2.64+0x8], R5 ;  /* 0x0000080502007986 */ /* 0x0003e2000c101904 */
[----:B------:R-:W-:Y:S01]  /*2a90*/  FADD R14, R11, R14 ;  /* 0x0000000e0b0e7221 */ /* 0x000fe20000000000 */
[----:B0-----:R-:W-:Y:S01]  /*2aa0*/  FMNMX R13, RZ, R42, !PT ;  /* 0x0000002aff0d7209 */ /* 0x001fe20007800000 */
[--C-:B----4-:R-:W-:Y:S01]  /*2ab0*/  FADD R18, R18, R15.reuse ;  /* 0x0000000f12127221 */ /* 0x110fe20000000000 */
[----:B------:R0:W-:Y:S01]  /*2ac0*/  STG.E [R2.64+0x18], R7 ;  /* 0x0000180702007986 */ /* 0x0001e2000c101904 */
[----:B------:R-:W-:Y:S01]  /*2ad0*/  FMNMX R11, RZ, R36, !PT ;  /* 0x00000024ff0b7209 */ /* 0x000fe20007800000 */
[--C-:B------:R-:W-:Y:S01]  /*2ae0*/  FADD R16, R16, R15.reuse ;  /* 0x0000000f10107221 */ /* 0x100fe20000000000 */
[--C-:B------:R-:W-:Y:S01]  /*2af0*/  FADD R10, R10, R15.reuse ;  /* 0x0000000f0a0a7221 */ /* 0x100fe20000000000 */
[----:B------:R-:W-:Y:S01]  /*2b00*/  FADD R0, R9, R15 ;  /* 0x0000000f09007221 */ /* 0x000fe20000000000 */
[----:B------:R2:W-:Y:S01]  /*2b10*/  STG.E [R2.64+0x28], R13 ;  /* 0x0000280d02007986 */ /* 0x0005e2000c101904 */
[--C-:B------:R-:W-:Y:S01]  /*2b20*/  FADD R45, R45, R21.reuse ;  /* 0x000000152d2d7221 */ /* 0x100fe20000000000 */
[----:B------:R-:W-:Y:S01]  /*2b30*/  FADD R43, R43, R21 ;  /* 0x000000152b2b7221 */ /* 0x000fe20000000000 */
[----:B-1----:R-:W-:Y:S01]  /*2b40*/  FMNMX R5, RZ, R40, !PT ;  /* 0x00000028ff057209 */ /* 0x002fe20007800000 */
[----:B------:R1:W-:Y:S01]  /*2b50*/  STG.E [R2.64+0xc428], R11 ;  /* 0x00c4280b02007986 */ /* 0x0003e2000c101904 */
[--C-:B------:R-:W-:Y:S01]  /*2b60*/  FADD R17, R17, R15.reuse ;  /* 0x0000000f11117221 */ /* 0x100fe20000000000 */
[----:B------:R-:W-:Y:S01]  /*2b70*/  FADD R8, R8, R15 ;  /* 0x0000000f08087221 */ /* 0x000fe20000000000 */
[----:B0-----:R-:W-:Y:S01]  /*2b80*/  FMNMX R7, RZ, R38, !PT ;  /* 0x00000026ff077209 */ /* 0x001fe20007800000 */
[----:B------:R0:W-:Y:S01]  /*2b90*/  STG.E [R2.64+0xc408], R5 ;  /* 0x00c4080502007986 */ /* 0x0001e2000c101904 */
[----:B------:R-:W-:Y:S01]  /*2ba0*/  FMNMX R9, RZ, R10, !PT ;  /* 0x0000000aff097209 */ /* 0x000fe20007800000 */
[--C-:B-----5:R-:W-:Y:S01]  /*2bb0*/  FADD R48, R48, R4.reuse ;  /* 0x0000000430307221 */ /* 0x120fe20000000000 */
[--C-:B------:R-:W-:Y:S01]  /*2bc0*/  FADD R49, R49, R4.reuse ;  /* 0x0000000431317221 */ /* 0x100fe20000000000 */
[----:B------:R3:W-:Y:S01]  /*2bd0*/  STG.E [R2.64+0xc418], R7 ;  /* 0x00c4180702007986 */ /* 0x0007e2000c101904 */
[----:B--2---:R-:W-:Y:S01]  /*2be0*/  FMNMX R13, RZ, R14, !PT ;  /* 0x0000000eff0d7209 */ /* 0x004fe20007800000 */
[--C-:B------:R-:W-:Y:S01]  /*2bf0*/  FADD R50, R50, R4.reuse ;  /* 0x0000000432327221 */ /* 0x100fe20000000000 */
[--C-:B------:R-:W-:Y:S01]  /*2c00*/  FADD R51, R51, R4.reuse ;  /* 0x0000000433337221 */ /* 0x100fe20000000000 */
[----:B-1----:R-:W-:Y:S01]  /*2c10*/  FMNMX R11, RZ, R0, !PT ;  /* 0x00000000ff0b7209 */ /* 0x002fe20007800000 */
[--C-:B------:R-:W-:Y:S01]  /*2c20*/  FADD R52, R52, R4.reuse ;  /* 0x0000000434347221 */ /* 0x100fe20000000000 */
[--C-:B------:R-:W-:Y:S01]  /*2c30*/  FADD R53, R53, R4.reuse ;  /* 0x0000000435357221 */ /* 0x100fe20000000000 */
[----:B------:R-:W-:Y:S01]  /*2c40*/  FADD R21, R54, R21 ;  /* 0x0000001536157221 */ /* 0x000fe20000000000 */
[----:B0-----:R-:W-:Y:S01]  /*2c50*/  FMNMX R5, RZ, R18, !PT ;  /* 0x00000012ff057209 */ /* 0x001fe20007800000 */
[----:B------:R-:W-:Y:S01]  /*2c60*/  FADD R15, R19, R15 ;  /* 0x0000000f130f7221 */ /* 0x000fe20000000000 */
[----:B------:R-:W-:Y:S01]  /*2c70*/  FADD R4, R55, R4 ;  /* 0x0000000437047221 */ /* 0x000fe20000000000 */
[----:B------:R0:W-:Y:S01]  /*2c80*/  STG.E [R2.64+0xc430], R13 ;  /* 0x00c4300d02007986 */ /* 0x0001e2000c101904 */
[----:B---3--:R-:W-:-:S02]  /*2c90*/  FMNMX R7, RZ, R16, !PT ;  /* 0x00000010ff077209 */ /* 0x008fc40007800000 */
        /* <DEDUP_REMOVED lines=8> */
[----:B------:R-:W-:-:S02]  /*2d20*/  FMNMX R39, RZ, R39, !PT ;  /* 0x00000027ff277209 */ /* 0x000fc40007800000 */
[----:B------:R-:W-:Y:S01]  /*2d30*/  FMNMX R37, RZ, R37, !PT ;  /* 0x00000025ff257209 */ /* 0x000fe20007800000 */
[----:B------:R4:W-:Y:S01]  /*2d40*/  STG.E [R2.64+0x18820], R11 ;  /* 0x0188200b02007986 */ /* 0x0009e2000c101904 */
[----:B------:R-:W-:Y:S02]  /*2d50*/  FMNMX R17, RZ, R17, !PT ;  /* 0x00000011ff117209 */ /* 0x000fe40007800000 */
[----:B0-----:R-:W-:Y:S01]  /*2d60*/  FMNMX R13, RZ, R8, !PT ;  /* 0x00000008ff0d7209 */ /* 0x001fe20007800000 */
[----:B------:R-:W-:Y:S01]  /*2d70*/  STG.E [R2.64], R47 ;  /* 0x0000002f02007986 */ /* 0x000fe2000c101904 */
[----:B------:R-:W-:Y:S02]  /*2d80*/  FMNMX R15, RZ, R15, !PT ;  /* 0x0000000fff0f7209 */ /* 0x000fe40007800000 */
[----:B-1----:R-:W-:Y:S01]  /*2d90*/  FMNMX R5, RZ, R48, !PT ;  /* 0x00000030ff057209 */ /* 0x002fe20007800000 */
[----:B------:R-:W-:Y:S01]  /*2da0*/  STG.E [R2.64+0x10], R45 ;  /* 0x0000102d02007986 */ /* 0x000fe2000c101904 */
[----:B------:R-:W-:-:S02]  /*2db0*/  FMNMX R49, RZ, R49, !PT ;  /* 0x00000031ff317209 */ /* 0x000fc40007800000 */
[----:B--2---:R-:W-:Y:S01]  /*2dc0*/  FMNMX R7, RZ, R50, !PT ;  /* 0x00000032ff077209 */ /* 0x004fe20007800000 */
[----:B------:R-:W-:Y:S01]  /*2dd0*/  STG.E [R2.64+0x20], R43 ;  /* 0x0000202b02007986 */ /* 0x000fe2000c101904 */
[----:B------:R-:W-:Y:S02]  /*2de0*/  FMNMX R51, RZ, R51, !PT ;  /* 0x00000033ff337209 */ /* 0x000fe40007800000 */
[----:B---3--:R-:W-:Y:S01]  /*2df0*/  FMNMX R9, RZ, R52, !PT ;  /* 0x00000034ff097209 */ /* 0x008fe20007800000 */
[----:B------:R-:W-:Y:S01]  /*2e00*/  STG.E [R2.64+0x30], R21 ;  /* 0x0000301502007986 */ /* 0x000fe2000c101904 */
[----:B------:R-:W-:Y:S02]  /*2e10*/  FMNMX R53, RZ, R53, !PT ;  /* 0x00000035ff357209 */ /* 0x000fe40007800000 */
[----:B----4-:R-:W-:Y:S01]  /*2e20*/  FMNMX R11, RZ, R4, !PT ;  /* 0x00000004ff0b7209 */ /* 0x010fe20007800000 */
        /* <DEDUP_REMOVED lines=14> */
.L_x_69:
        /* <DEDUP_REMOVED lines=15> */
.L_x_136:


//--------------------- .text.tvmgen_default_fused_nn_contrib_conv2d_winograd_without_weight_transform_add_nn_relu_2_kernel --------------------------
	.section	.text.tvmgen_default_fused_nn_contrib_conv2d_winograd_without_weight_transform_add_nn_relu_2_kernel,"ax",@progbits
	.sectioninfo	@"SHI_REGISTERS=38"
	.align	128
        .global         tvmgen_default_fused_nn_contrib_conv2d_winograd_without_weight_transform_add_nn_relu_2_kernel
        .type           tvmgen_default_fused_nn_contrib_conv2d_winograd_without_weight_transform_add_nn_relu_2_kernel,@function
        .size           tvmgen_default_fused_nn_contrib_conv2d_winograd_without_weight_transform_add_nn_relu_2_kernel,(.L_x_137 - tvmgen_default_fused_nn_contrib_conv2d_winograd_without_weight_transform_add_nn_relu_2_kernel)
        .other          tvmgen_default_fused_nn_contrib_conv2d_winograd_without_weight_transform_add_nn_relu_2_kernel,@"STO_CUDA_ENTRY STV_DEFAULT"
tvmgen_default_fused_nn_contrib_conv2d_winograd_without_weight_transform_add_nn_relu_2_kernel:
.text.tvmgen_default_fused_nn_contrib_conv2d_winograd_without_weight_transform_add_nn_relu_2_kernel:
[----:B------:R-:W-:Y:S02]  /*0000*/  MOV R1, c[0x0][0x28] ;  /* 0x00000a0000017a02 */ /* 0x000fe40000000f00 */
[----:B------:R-:W0:Y:S01]  /*0010*/  S2R R7, SR_CTAID.X ;  /* 0x0000000000077919 */ /* 0x000e220000002500 */
[----:B------:R-:W-:Y:S01]  /*0020*/  MOV R2, RZ ;  /* 0x000000ff00027202 */ /* 0x000fe20000000f00 */
[----:B------:R-:W-:Y:S01]  /*0030*/  CS2R R16, SRZ ;  /* 0x0000000000107805 */ /* 0x000fe2000001ff00 */
[----:B------:R-:W-:Y:S01]  /*0040*/  MOV R18, RZ ;  /* 0x000000ff00127202 */ /* 0x000fe20000000f00 */
[----:B------:R-:W0:Y:S01]  /*0050*/  S2R R4, SR_TID.X ;  /* 0x0000000000047919 */ /* 0x000e220000002100 */
[----:B------:R-:W-:Y:S01]  /*0060*/  ULDC.64 UR4, c[0x0][0x118] ;  /* 0x0000460000047ab9 */ /* 0x000fe20000000a00 */
[----:B------:R-:W-:Y:S01]  /*0070*/  MOV R14, RZ ;  /* 0x000000ff000e7202 */ /* 0x000fe20000000f00 */
[----:B0-----:R-:W-:-:S04]  /*0080*/  IMAD R4, R7, 0x1e, R4 ;  /* 0x0000001e07047824 */ /* 0x001fc800078e0204 */
[----:B------:R-:W-:-:S04]  /*0090*/  IMAD.HI R0, R4, 0x5397829d, RZ ;  /* 0x5397829d04007827 */ /* 0x000fc800078e02ff */
[----:B------:R-:W-:Y:S01]  /*00a0*/  IMAD R3, R7, -0x1c, R4 ;  /* 0xffffffe407037824 */ /* 0x000fe200078e0204 */
[----:B------:R-:W-:-:S03]  /*00b0*/  SHF.R.U32.HI R5, RZ, 0x1f, R0 ;  /* 0x0000001fff057819 */ /* 0x000fc60000011600 */
[----:B------:R-:W-:Y:S01]  /*00c0*/  IMAD.HI R6, R3, -0x6db6db6d, R2 ;  /* 0x9249249303067827 */ /* 0x000fe200078e0202 */
[----:B------:R-:W-:-:S03]  /*00d0*/  LEA.HI.SX32 R5, R0, R5, 0x1c ;  /* 0x0000000500057211 */ /* 0x000fc600078fe2ff */
[----:B------:R-:W-:Y:S01]  /*00e0*/  IMAD R2, R7, 0x7e, R3 ;  /* 0x0000007e07027824 */ /* 0x000fe200078e0203 */
[----:B------:R-:W-:Y:S01]  /*00f0*/  SHF.R.U32.HI R7, RZ, 0x1f, R6 ;  /* 0x0000001fff077819 */ /* 0x000fe20000011606 */
[----:B------:R-:W-:Y:S01]  /*0100*/  IMAD R5, R5, -0x31, R4 ;  /* 0xffffffcf05057824 */ /* 0x000fe200078e0204 */
[----:B------:R-:W-:Y:S01]  /*0110*/  MOV R4, RZ ;  /* 0x000000ff00047202 */ /* 0x000fe20000000f00 */
[----:B------:R-:W-:Y:S01]  /*0120*/  IMAD.HI R0, R2, 0x5397829d, RZ ;  /* 0x5397829d02007827 */ /* 0x000fe200078e02ff */
[----:B------:R-:W-:-:S03]  /*0130*/  LEA.HI.SX32 R7, R6, R7, 0x1e ;  /* 0x0000000706077211 */ /* 0x000fc600078ff2ff */
[----:B------:R-:W-:Y:S01]  /*0140*/  IMAD.HI R4, R5, -0x6db6db6d, R4 ;  /* 0x9249249305047827 */ /* 0x000fe200078e0204 */
[----:B------:R-:W-:-:S03]  /*0150*/  SHF.R.U32.HI R9, RZ, 0x1f, R0 ;  /* 0x0000001fff097819 */ /* 0x000fc60000011600 */
[----:B------:R-:W-:Y:S01]  /*0160*/  IMAD R7, R7, -0x7, R3 ;  /* 0xfffffff907077824 */ /* 0x000fe200078e0203 */
[----:B------:R-:W-:Y:S02]  /*0170*/  LEA.HI.SX32 R0, R0, R9, 0x1c ;  /* 0x0000000900007211 */ /* 0x000fe400078fe2ff */
[----:B------:R-:W-:Y:S02]  /*0180*/  SHF.R.U32.HI R3, RZ, 0x1f, R4 ;  /* 0x0000001fff037819 */ /* 0x000fe40000011604 */
[----:B------:R-:W-:Y:S02]  /*0190*/  SHF.L.U32 R7, R7, 0x1, RZ ;  /* 0x0000000107077819 */ /* 0x000fe400000006ff */
[----:B------:R-:W-:Y:S02]  /*01a0*/  LEA.HI.SX32 R3, R4, R3, 0x1e ;  /* 0x0000000304037211 */ /* 0x000fe400078ff2ff */
[----:B------:R-:W-:Y:S01]  /*01b0*/  IADD3 R4, R7, -0x1, RZ ;  /* 0xffffffff07047810 */ /* 0x000fe20007ffe0ff */
[----:B------:R-:W-:Y:S01]  /*01c0*/  IMAD R0, R0, 0xc4, R7 ;  /* 0x000000c400007824 */ /* 0x000fe200078e0207 */
[----:B------:R-:W-:-:S02]  /*01d0*/  SHF.L.U32 R8, R3, 0x1, RZ ;  /* 0x0000000103087819 */ /* 0x000fc400000006ff */
[----:B------:R-:W-:Y:S02]  /*01e0*/  ISETP.GT.U32.AND P3, PT, R7, 0xd, PT ;  /* 0x0000000d0700780c */ /* 0x000fe40003f64070 */
[----:B------:R-:W-:Y:S02]  /*01f0*/  IADD3 R0, R0, -0xf, RZ ;  /* 0xfffffff100007810 */ /* 0x000fe40007ffe0ff */
[----:B------:R-:W-:Y:S02]  /*0200*/  IADD3 R9, R8, -0x1, RZ ;  /* 0xffffffff08097810 */ /* 0x000fe40007ffe0ff */
[----:B------:R-:W-:Y:S01]  /*0210*/  ISETP.GT.U32.AND P2, PT, R4, 0xd, PT ;  /* 0x0000000d0400780c */ /* 0x000fe20003f44070 */
[----:B------:R-:W-:Y:S01]  /*0220*/  IMAD R0, R3, 0x1c, R0 ;  /* 0x0000001c03007824 */ /* 0x000fe200078e0200 */
[----:B------:R-:W-:Y:S02]  /*0230*/  ISETP.GT.U32.OR P5, PT, R9, 0xd, P3 ;  /* 0x0000000d0900780c */ /* 0x000fe40001fa4470 */
[----:B------:R-:W-:-:S02]  /*0240*/  IADD3 R5, R7, 0x1, RZ ;  /* 0x0000000107057810 */ /* 0x000fc40007ffe0ff */
[----:B------:R-:W-:Y:S02]  /*0250*/  MOV R3, 0x4 ;  /* 0x0000000400037802 */ /* 0x000fe40000000f00 */
[----:B------:R-:W-:Y:S02]  /*0260*/  IADD3 R0, R0, 0xf, RZ ;  /* 0x0000000f00007810 */ /* 0x000fe40007ffe0ff */
[----:B------:R-:W-:Y:S02]  /*0270*/  ISETP.GT.U32.OR P1, PT, R8, 0xd, P2 ;  /* 0x0000000d0800780c */ /* 0x000fe40001724470 */
[----:B------:R-:W-:Y:S01]  /*0280*/  ISETP.GT.U32.AND P0, PT, R5, 0xd, PT ;  /* 0x0000000d0500780c */ /* 0x000fe20003f04070 */
[----:B------:R-:W-:Y:S01]  /*0290*/  IMAD.WIDE R4, R0, R3, c[0x0][0x168] ;  /* 0x00005a0000047625 */ /* 0x000fe200078e0203 */
[----:B------:R-:W-:Y:S02]  /*02a0*/  ISETP.GT.U32.OR P6, PT, R8, 0xd, P3 ;  /* 0x0000000d0800780c */ /* 0x000fe40001fc4470 */
[----:B------:R-:W-:-:S02]  /*02b0*/  IADD3 R7, R7, 0x2, RZ ;  /* 0x0000000207077810 */ /* 0x000fc40007ffe0ff */
[----:B------:R-:W2:Y:S01]  /*02c0*/  @!P5 LDG.E.CONSTANT R18, [R4.64+-0x38] ;  /* 0xffffc8040412d981 */ /* 0x000ea2000c1e9900 */
[----:B------:R-:W-:Y:S01]  /*02d0*/  ISETP.GT.U32.OR P5, PT, R8, 0xd, P0 ;  /* 0x0000000d0800780c */ /* 0x000fe200007a4470 */
[----:B------:R-:W-:Y:S01]  /*02e0*/  CS2R R20, SRZ ;  /* 0x0000000000147805 */ /* 0x000fe2000001ff00 */
[----:B------:R-:W-:Y:S02]  /*02f0*/  ISETP.GT.U32.OR P4, PT, R9, 0xd, P0 ;  /* 0x0000000d0900780c */ /* 0x000fe40000784470 */
[----:B------:R-:W3:Y:S01]  /*0300*/  @!P1 LDG.E.CONSTANT R17, [R4.64+-0x4] ;  /* 0xfffffc0404119981 */ /* 0x000ee2000c1e9900 */
[----:B------:R-:W-:-:S03]  /*0310*/  ISETP.GT.U32.AND P1, PT, R7, 0xd, PT ;  /* 0x0000000d0700780c */ /* 0x000fc60003f24070 */
[----:B------:R-:W4:Y:S01]  /*0320*/  @!P6 LDG.E.CONSTANT R16, [R4.64] ;  /* 0x000000040410e981 */ /* 0x000f22000c1e9900 */
[C---:B------:R-:W-:Y:S02]  /*0330*/  ISETP.GT.U32.OR P6, PT, R8.reuse, 0xd, P1 ;  /* 0x0000000d0800780c */ /* 0x040fe40000fc4470 */
[----:B------:R-:W-:Y:S02]  /*0340*/  IADD3 R7, R8, 0x1, RZ ;  /* 0x0000000108077810 */ /* 0x000fe40007ffe0ff */
[----:B------:R-:W5:Y:S02]  /*0350*/  @!P5 LDG.E.CONSTANT R21, [R4.64+0x4] ;  /* 0x000004040415d981 */ /* 0x000f64000c1e9900 */
[----:B------:R-:W-:Y:S01]  /*0360*/  ISETP.GT.U32.OR P5, PT, R7, 0xd, P2 ;  /* 0x0000000d0700780c */ /* 0x000fe200017a4470 */
[----:B------:R-:W-:Y:S01]  /*0370*/  CS2R R12, SRZ ;  /* 0x00000000000c7805 */ /* 0x000fe2000001ff00 */
[----:B------:R0:W2:Y:S01]  /*0380*/  @!P4 LDG.E.CONSTANT R14, [R4.64+-0x34] ;  /* 0xffffcc04040ec981 */ /* 0x0000a2000c1e9900 */
[----:B------:R-:W-:-:S04]  /*0390*/  ISETP.GT.U32.OR P4, PT, R9, 0xd, P2 ;  /* 0x0000000d0900780c */ /* 0x000fc80001784470 */
[----:B------:R-:W0:Y:S01]  /*03a0*/  @!P6 LDG.E.CONSTANT R20, [R4.64+0x8] ;  /* 0x000008040414e981 */ /* 0x000e22000c1e9900 */
[----:B------:R-:W-:Y:S02]  /*03b0*/  ISETP.GT.U32.OR P6, PT, R7, 0xd, P3 ;  /* 0x0000000d0700780c */ /* 0x000fe40001fc4470 */
[----:B------:R-:W-:-:S03]  /*03c0*/  MOV R6, RZ ;  /* 0x000000ff00067202 */ /* 0x000fc60000000f00 */
[----:B------:R0:W2:Y:S01]  /*03d0*/  @!P5 LDG.E.CONSTANT R13, [R4.64+0x34] ;  /* 0x00003404040dd981 */ /* 0x0000a2000c1e9900 */
[----:B------:R-:W-:Y:S02]  /*03e0*/  ISETP.GT.U32.OR P5, PT, R7, 0xd, P0 ;  /* 0x0000000d0700780c */ /* 0x000fe400007a4470 */
[----:B------:R-:W-:Y:S01]  /*03f0*/  MOV R0, RZ ;  /* 0x000000ff00007202 */ /* 0x000fe20000000f00 */
[----:B------:R0:W2:Y:S04]  /*0400*/  @!P4 LDG.E.CONSTANT R15, [R4.64+-0x3c] ;  /* 0xffffc404040fc981 */ /* 0x0000a8000c1e9900 */
[----:B------:R0:W2:Y:S01]  /*0410*/  @!P6 LDG.E.CONSTANT R6, [R4.64+0x38] ;  /* 0x000038040406e981 */ /* 0x0000a2000c1e9900 */
[----:B------:R-:W-:Y:S02]  /*0420*/  ISETP.GT.U32.OR P6, PT, R9, 0xd, P1 ;  /* 0x0000000d0900780c */ /* 0x000fe40000fc4470 */
[----:B------:R-:W-:-:S03]  /*0430*/  IADD3 R9, R8, 0x2, RZ ;  /* 0x0000000208097810 */ /* 0x000fc60007ffe0ff */
[----:B------:R0:W2:Y:S01]  /*0440*/  @!P5 LDG.E.CONSTANT R0, [R4.64+0x3c] ;  /* 0x00003c040400d981 */ /* 0x0000a2000c1e9900 */
[C---:B------:R-:W-:Y:S02]  /*0450*/  ISETP.GT.U32.OR P2, PT, R9.reuse, 0xd, P2 ;  /* 0x0000000d0900780c */ /* 0x040fe40001744470 */
[----:B------:R-:W-:Y:S02]  /*0460*/  ISETP.GT.U32.OR P3, PT, R9, 0xd, P3 ;  /* 0x0000000d0900780c */ /* 0x000fe40001f64470 */
[----:B------:R-:W-:Y:S02]  /*0470*/  ISETP.GT.U32.OR P5, PT, R7, 0xd, P1 ;  /* 0x0000000d0700780c */ /* 0x000fe40000fa4470 */
[----:B------:R-:W-:Y:S02]  /*0480*/  MOV R7, RZ ;  /* 0x000000ff00077202 */ /* 0x000fe40000000f00 */
[C---:B------:R-:W-:Y:S02]  /*0490*/  ISETP.GT.U32.OR P0, PT, R9.reuse, 0xd, P0 ;  /* 0x0000000d0900780c */ /* 0x040fe40000704470 */
[----:B------:R-:W-:Y:S01]  /*04a0*/  ISETP.GT.U32.OR P1, PT, R9, 0xd, P1 ;  /* 0x0000000d0900780c */ /* 0x000fe20000f24470 */
[----:B------:R-:W-:Y:S01]  /*04b0*/  CS2R R10, SRZ ;  /* 0x00000000000a7805 */ /* 0x000fe2000001ff00 */
[----:B------:R0:W2:Y:S01]  /*04c0*/  @!P6 LDG.E.CONSTANT R7, [R4.64+-0x30] ;  /* 0xffffd0040407e981 */ /* 0x0000a2000c1e9900 */
[----:B------:R-:W-:-:S02]  /*04d0*/  MOV R8, RZ ;  /* 0x000000ff00087202 */ /* 0x000fc40000000f00 */
[----:B------:R-:W-:Y:S01]  /*04e0*/  MOV R9, RZ ;  /* 0x000000ff00097202 */ /* 0x000fe20000000f00 */
[----:B------:R0:W2:Y:S04]  /*04f0*/  @!P2 LDG.E.CONSTANT R12, [R4.64+0x6c] ;  /* 0x00006c04040ca981 */ /* 0x0000a8000c1e9900 */
[----:B------:R0:W2:Y:S04]  /*0500*/  @!P3 LDG.E.CONSTANT R11, [R4.64+0x70] ;  /* 0x00007004040bb981 */ /* 0x0000a8000c1e9900 */
[----:B------:R0:W2:Y:S04]  /*0510*/  @!P5 LDG.E.CONSTANT R8, [R4.64+0x40] ;  /* 0x000040040408d981 */ /* 0x0000a8000c1e9900 */
[----:B------:R0:W2:Y:S04]  /*0520*/  @!P0 LDG.E.CONSTANT R10, [R4.64+0x74] ;  /* 0x00007404040a8981 */ /* 0x0000a8000c1e9900 */
[----:B------:R0:W2:Y:S01]  /*0530*/  @!P1 LDG.E.CONSTANT R9, [R4.64+0x78] ;  /* 0x0000780404099981 */ /* 0x0000a2000c1e9900 */
[----:B------:R-:W-:Y:S01]  /*0540*/  MOV R23, RZ ;  /* 0x000000ff00177202 */ /* 0x000fe20000000f00 */
[----:B------:R-:W-:Y:S01]  /*0550*/  IMAD.WIDE R2, R2, R3, c[0x0][0x160] ;  /* 0x0000580002027625 */ /* 0x000fe200078e0203 */
[--C-:B---3--:R-:W-:Y:S01]  /*0560*/  FADD R28, RZ, R17.reuse ;  /* 0x00000011ff1c7221 */ /* 0x108fe20000000000 */
[----:B------:R-:W-:Y:S01]  /*0570*/  FADD R22, RZ, -R17 ;  /* 0x80000011ff167221 */ /* 0x000fe20000000000 */
[--C-:B----4-:R-:W-:Y:S01]  /*0580*/  FADD R24, RZ, R16.reuse ;  /* 0x00000010ff187221 */ /* 0x110fe20000000000 */
[----:B------:R-:W-:Y:S01]  /*0590*/  FADD R26, RZ, -R16 ;  /* 0x80000010ff1a7221 */ /* 0x000fe20000000000 */
[--C-:B-----5:R-:W-:Y:S01]  /*05a0*/  FADD R28, R28, -R21.reuse ;  /* 0x800000151c1c7221 */ /* 0x120fe20000000000 */
[----:B------:R-:W-:Y:S01]  /*05b0*/  FADD R17, R22, R21 ;  /* 0x0000001516117221 */ /* 0x000fe20000000000 */
[----:B--2---:R-:W-:Y:S01]  /*05c0*/  FADD R25, RZ, R18 ;  /* 0x00000012ff197221 */ /* 0x004fe20000000000 */
[--C-:B0-----:R-:W-:Y:S01]  /*05d0*/  FADD R4, R24, -R20.reuse ;  /* 0x8000001418047221 */ /* 0x101fe20000000000 */
[----:B------:R-:W-:Y:S01]  /*05e0*/  FADD R5, R26, R20 ;  /* 0x000000141a057221 */ /* 0x000fe20000000000 */
[----:B------:R-:W-:-:S04]  /*05f0*/  @!P4 FADD R23, RZ, R15 ;  /* 0x0000000fff17c221 */ /* 0x000fc80000000000 */
[----:B------:R-:W-:Y:S01]  /*0600*/  FADD R20, -R14, R23 ;  /* 0x000000170e147221 */ /* 0x000fe20000000100 */
[----:B------:R-:W-:-:S03]  /*0610*/  FADD R29, R28, R13 ;  /* 0x0000000d1c1d7221 */ /* 0x000fc60000000000 */
[--C-:B------:R-:W-:Y:S01]  /*0620*/  FADD R23, R20, -R13.reuse ;  /* 0x8000000d14177221 */ /* 0x100fe20000000000 */
[----:B------:R-:W-:Y:S01]  /*0630*/  FADD R13, R17, R13 ;  /* 0x0000000d110d7221 */ /* 0x000fe20000000000 */
[----:B------:R-:W-:Y:S01]  /*0640*/  FADD R18, RZ, -R18 ;  /* 0x80000012ff127221 */ /* 0x000fe20000000000 */
[--C-:B------:R-:W-:Y:S01]  /*0650*/  FADD R16, R24, -R21.reuse ;  /* 0x8000001518107221 */ /* 0x100fe20000000000 */
[C-C-:B------:R-:W-:Y:S01]  /*0660*/  FADD R15, R26.reuse, -R21.reuse ;  /* 0x800000151a0f7221 */ /* 0x140fe20000000000 */
[--C-:B------:R-:W-:Y:S01]  /*0670*/  FADD R19, R26, R21.reuse ;  /* 0x000000151a137221 */ /* 0x100fe20000000000 */
[----:B------:R-:W-:Y:S01]  /*0680*/  FADD R21, R24, R21 ;  /* 0x0000001518157221 */ /* 0x000fe20000000000 */
[----:B------:R-:W-:Y:S01]  /*0690*/  FADD R13, R13, -R0 ;  /* 0x800000000d0d7221 */ /* 0x000fe20000000000 */
[--C-:B------:R-:W-:Y:S01]  /*06a0*/  FADD R27, R25, R14.reuse ;  /* 0x0000000e191b7221 */ /* 0x100fe20000000000 */
[C---:B------:R-:W-:Y:S01]  /*06b0*/  FADD R25, R18.reuse, R14 ;  /* 0x0000000e12197221 */ /* 0x040fe20000000000 */
[--C-:B------:R-:W-:Y:S01]  /*06c0*/  FADD R33, R21, R6.reuse ;  /* 0x0000000615217221 */ /* 0x100fe20000000000 */
[--C-:B------:R-:W-:Y:S01]  /*06d0*/  FADD R35, R5, -R6.reuse ;  /* 0x8000000605237221 */ /* 0x100fe20000000000 */
[--C-:B------:R-:W-:Y:S01]  /*06e0*/  FADD R31, R19, -R6.reuse ;  /* 0x80000006131f7221 */ /* 0x100fe20000000000 */
[----:B------:R-:W-:Y:S01]  /*06f0*/  FADD R7, R18, R7 ;  /* 0x0000000712077221 */ /* 0x000fe20000000000 */
[--C-:B------:R-:W-:Y:S01]  /*0700*/  FADD R21, R15, R6.reuse ;  /* 0x000000060f157221 */ /* 0x100fe20000000000 */
[----:B------:R0:W-:Y:S01]  /*0710*/  STG.E [R2.64+0x31000], R13 ;  /* 0x0310000d02007986 */ /* 0x0001e2000c101904 */
[--C-:B------:R-:W-:Y:S01]  /*0720*/  FADD R5, R4, -R6.reuse ;  /* 0x8000000604057221 */ /* 0x100fe20000000000 */
[--C-:B------:R-:W-:Y:S01]  /*0730*/  FADD R25, R25, R6.reuse ;  /* 0x0000000619197221 */ /* 0x100fe20000000000 */
[--C-:B------:R-:W-:Y:S01]  /*0740*/  FADD R27, R27, -R6.reuse ;  /* 0x800000061b1b7221 */ /* 0x100fe20000000000 */
[--C-:B------:R-:W-:Y:S01]  /*0750*/  FADD R19, R16, -R6.reuse ;  /* 0x8000000610137221 */ /* 0x100fe20000000000 */
[----:B------:R-:W-:Y:S01]  /*0760*/  FADD R7, R7, R6 ;  /* 0x0000000607077221 */ /* 0x000fe20000000000 */
[----:B------:R-:W-:Y:S01]  /*0770*/  FADD R17, R17, R12 ;  /* 0x0000000c11117221 */ /* 0x000fe20000000000 */
[--C-:B------:R-:W-:Y:S01]  /*0780*/  FADD R15, R15, R11.reuse ;  /* 0x0000000b0f0f7221 */ /* 0x100fe20000000000 */
[--C-:B------:R-:W-:Y:S01]  /*0790*/  FADD R4, R4, -R11.reuse ;  /* 0x8000000b04047221 */ /* 0x100fe20000000000 */
[----:B0-----:R-:W-:Y:S01]  /*07a0*/  FADD R13, R16, -R11 ;  /* 0x8000000b100d7221 */ /* 0x001fe20000000000 */
[--C-:B------:R-:W-:Y:S01]  /*07b0*/  FADD R23, R23, R0.reuse ;  /* 0x0000000017177221 */ /* 0x100fe20000000000 */
[--C-:B------:R-:W-:Y:S01]  /*07c0*/  FADD R25, R25, -R0.reuse ;  /* 0x8000000019197221 */ /* 0x100fe20000000000 */
[--C-:B------:R-:W-:Y:S01]  /*07d0*/  FADD R27, R27, -R0.reuse ;  /* 0x800000001b1b7221 */ /* 0x100fe20000000000 */
[--C-:B------:R-:W-:Y:S01]  /*07e0*/  FADD R29, R29, -R0.reuse ;  /* 0x800000001d1d7221 */ /* 0x100fe20000000000 */
[--C-:B------:R-:W-:Y:S01]  /*07f0*/  FADD R19, R19, R0.reuse ;  /* 0x0000000013137221 */ /* 0x100fe20000000000 */
[--C-:B------:R-:W-:Y:S01]  /*0800*/  FADD R21, R21, R0.reuse ;  /* 0x0000000015157221 */ /* 0x100fe20000000000 */
[--C-:B------:R-:W-:Y:S01]  /*0810*/  FADD R31, R31, R0.reuse ;  /* 0x000000001f1f7221 */ /* 0x100fe20000000000 */
[----:B------:R-:W-:Y:S01]  /*0820*/  FADD R33, R33, R0 ;  /* 0x0000000021217221 */ /* 0x000fe20000000000 */
[--C-:B------:R-:W-:Y:S01]  /*0830*/  FADD R7, R7, -R8.reuse ;  /* 0x8000000807077221 */ /* 0x100fe20000000000 */
[--C-:B------:R-:W-:Y:S01]  /*0840*/  FADD R5, R5, R8.reuse ;  /* 0x0000000805057221 */ /* 0x100fe20000000000 */
[----:B------:R-:W-:Y:S01]  /*0850*/  FADD R35, R35, R8 ;  /* 0x0000000823237221 */ /* 0x000fe20000000000 */
[--C-:B------:R-:W-:Y:S01]  /*0860*/  FADD R17, R17, -R10.reuse ;  /* 0x8000000a11117221 */ /* 0x100fe20000000000 */
[--C-:B------:R-:W-:Y:S01]  /*0870*/  FADD R13, R13, R10.reuse ;  /* 0x0000000a0d0d7221 */ /* 0x100fe20000000000 */
[----:B------:R-:W-:Y:S01]  /*0880*/  FADD R15, R15, R10 ;  /* 0x0000000a0f0f7221 */ /* 0x000fe20000000000 */
        /* <DEDUP_REMOVED lines=17> */
.L_x_70:
        /* <DEDUP_REMOVED lines=14> */
.L_x_137:


//--------------------- .text.tvmgen_default_fused_nn_contrib_conv2d_winograd_without_weight_transform_add_nn_relu_3_kernel_2 --------------------------
	.section	.text.tvmgen_default_fused_nn_contrib_conv2d_winograd_without_weight_transform_add_nn_relu_3_kernel_2,"ax",@progbits
	.sectioninfo	@"SHI_REGISTERS=29"
	.align	128
        .global         tvmgen_default_fused_nn_contrib_conv2d_winograd_without_weight_transform_add_nn_relu_3_kernel_2
        .type           tvmgen_default_fused_nn_contrib_conv2d_winograd_without_weight_transform_add_nn_relu_3_kernel_2,@function
        .size           tvmgen_default_fused_nn_contrib_conv2d_winograd_without_weight_transform_add_nn_relu_3_kernel_2,(.L_x_138 - tvmgen_default_fused_nn_contrib_conv2d_winograd_without_weight_transform_add_nn_relu_3_kernel_2)
        .other          tvmgen_default_fused_nn_contrib_conv2d_winograd_without_weight_transform_add_nn_relu_3_kernel_2,@"STO_CUDA_ENTRY STV_DEFAULT"
tvmgen_default_fused_nn_contrib_conv2d_winograd_without_weight_transform_add_nn_relu_3_kernel_2:
.text.tvmgen_default_fused_nn_contrib_conv2d_winograd_without_weight_transform_add_nn_relu_3_kernel_2:
[----:B------:R-:W-:Y:S02]  /*0000*/  MOV R1, c[0x0][0x28] ;  /* 0x00000a0000017a02 */ /* 0x000fe40000000f00 */
[----:B------:R-:W0:Y:S01]  /*0010*/  S2R R26, SR_TID.X ;  /* 0x00000000001a7919 */ /* 0x000e220000002100 */
[----:B------:R-:W-:Y:S01]  /*0020*/  MOV R4, 0x4 ;  /* 0x0000000400047802 */ /* 0x000fe20000000f00 */
[----:B------:R-:W-:Y:S02]  /*0030*/  ULDC.64 UR4, c[0x0][0x118] ;  /* 0x0000460000047ab9 */ /* 0x000fe40000000a00 */
[----:B------:R-:W0:Y:S02]  /*0040*/  S2R R25, SR_CTAID.X ;  /* 0x0000000000197919 */ /* 0x000e240000002500 */
[----:B0-----:R-:W-:-:S05]  /*0050*/  LEA R3, R25, R26, 0x7 ;  /* 0x0000001a19037211 */ /* 0x001fca00078e38ff */
[----:B------:R-:W-:-:S05]  /*0060*/  IMAD.WIDE R2, R3, R4, c[0x0][0x168] ;  /* 0x00005a0003027625 */ /* 0x000fca00078e0204 */
[----:B------:R-:W2:Y:S04]  /*0070*/  LDG.E.CONSTANT R17, [R2.64] ;  /* 0x0000000402117981 */ /* 0x000ea8000c1e9900 */
[----:B------:R-:W3:Y:S04]  /*0080*/  LDG.E.CONSTANT R20, [R2.64+0x8000] ;  /* 0x0080000402147981 */ /* 0x000ee8000c1e9900 */
[----:B------:R-:W4:Y:S04]  /*0090*/  LDG.E.CONSTANT R22, [R2.64+0x10000] ;  /* 0x0100000402167981 */ /* 0x000f28000c1e9900 */
[----:B------:R-:W4:Y:S04]  /*00a0*/  LDG.E.CONSTANT R24, [R2.64+0x18000] ;  /* 0x0180000402187981 */ /* 0x000f28000c1e9900 */
[----:B------:R-:W4:Y:S04]  /*00b0*/  LDG.E.CONSTANT R16, [R2.64+0x20000] ;  /* 0x0200000402107981 */ /* 0x000f28000c1e9900 */
[----:B------:R0:W4:Y:S04]  /*00c0*/  LDG.E.CONSTANT R15, [R2.64+0x28000] ;  /* 0x02800004020f7981 */ /* 0x000128000c1e9900 */
[----:B------:R0:W4:Y:S01]  /*00d0*/  LDG.E.CONSTANT R14, [R2.64+0x30000] ;  /* 0x03000004020e7981 */ /* 0x000122000c1e9900 */
[----:B------:R-:W-:-:S03]  /*00e0*/  SHF.R.S32.HI R0, RZ, 0x4, R26 ;  /* 0x00000004ff007819 */ /* 0x000fc6000001141a */
[----:B------:R0:W4:Y:S01]  /*00f0*/  LDG.E.CONSTANT R10, [R2.64+0x38000] ;  /* 0x03800004020a7981 */ /* 0x000122000c1e9900 */
[----:B------:R-:W-:-:S03]  /*0100*/  LEA R25, R25, R0, 0x3 ;  /* 0x0000000019197211 */ /* 0x000fc600078e18ff */
[----:B------:R0:W4:Y:S04]  /*0110*/  LDG.E.CONSTANT R13, [R2.64+0x40000] ;  /* 0x04000004020d7981 */ /* 0x000128000c1e9900 */
[----:B------:R0:W4:Y:S01]  /*0120*/  LDG.E.CONSTANT R9, [R2.64+0x48000] ;  /* 0x0480000402097981 */ /* 0x000122000c1e9900 */
[----:B------:R-:W-:-:S03]  /*0130*/  IMAD.WIDE R18, R25, R4, c[0x0][0x170] ;  /* 0x00005c0019127625 */ /* 0x000fc600078e0204 */
[----:B------:R0:W4:Y:S04]  /*0140*/  LDG.E.CONSTANT R8, [R2.64+0x50000] ;  /* 0x0500000402087981 */ /* 0x000128000c1e9900 */
[----:B------:R0:W4:Y:S04]  /*0150*/  LDG.E.CONSTANT R0, [R2.64+0x58000] ;  /* 0x0580000402007981 */ /* 0x000128000c1e9900 */
[----:B------:R1:W4:Y:S04]  /*0160*/  LDG.E.CONSTANT R5, [R18.64] ;  /* 0x0000000412057981 */ /* 0x000328000c1e9900 */
[----:B------:R0:W4:Y:S04]  /*0170*/  LDG.E.CONSTANT R12, [R2.64+0x60000] ;  /* 0x06000004020c7981 */ /* 0x000128000c1e9900 */
[----:B------:R0:W4:Y:S04]  /*0180*/  LDG.E.CONSTANT R7, [R2.64+0x68000] ;  /* 0x0680000402077981 */ /* 0x000128000c1e9900 */
[----:B------:R0:W4:Y:S01]  /*0190*/  LDG.E.CONSTANT R6, [R2.64+0x70000] ;  /* 0x0700000402067981 */ /* 0x000122000c1e9900 */
[----:B-1----:R-:W-:-:S02]  /*01a0*/  SHF.L.U32 R19, R26, 0x1, RZ ;  /* 0x000000011a137819 */ /* 0x002fc400000006ff */
[----:B------:R-:W-:Y:S01]  /*01b0*/  LOP3.LUT R18, R26, 0xc, RZ, 0xc0, !PT ;  /* 0x0000000c1a127812 */ /* 0x000fe200078ec0ff */
[----:B------:R0:W5:Y:S01]  /*01c0*/  LDG.E.CONSTANT R11, [R2.64+0x78000] ;  /* 0x07800004020b7981 */ /* 0x000162000c1e9900 */
[----:B------:R-:W-:Y:S02]  /*01d0*/  LOP3.LUT R19, R19, 0x6, RZ, 0xc0, !PT ;  /* 0x0000000613137812 */ /* 0x000fe400078ec0ff */
[----:B------:R-:W-:Y:S02]  /*01e0*/  ISETP.NE.AND P0, PT, R18, 0xc, PT ;  /* 0x0000000c1200780c */ /* 0x000fe40003f05270 */
[----:B------:R-:W-:Y:S01]  /*01f0*/  SHF.R.U32.HI R18, RZ, 0x2, R18 ;  /* 0x00000002ff127819 */ /* 0x000fe20000011612 */
[----:B------:R-:W-:Y:S01]  /*0200*/  IMAD R25, R25, 0x31, R19 ;  /* 0x0000003119197824 */ /* 0x000fe200078e0213 */
[----:B------:R-:W-:-:S04]  /*0210*/  LOP3.LUT R23, R26, 0x3, RZ, 0xc0, !PT ;  /* 0x000000031a177812 */ /* 0x000fc800078ec0ff */
[----:B------:R-:W-:Y:S01]  /*0220*/  ISETP.NE.AND P1, PT, R23, 0x3, PT ;  /* 0x000000031700780c */ /* 0x000fe20003f25270 */
[----:B--2---:R-:W-:Y:S01]  /*0230*/  FADD R17, RZ, R17 ;  /* 0x00000011ff117221 */ /* 0x004fe20000000000 */
[----:B---3--:R-:W-:-:S03]  /*0240*/  FADD R21, RZ, -R20 ;  /* 0x80000014ff157221 */ /* 0x008fc60000000000 */
[----:B------:R-:W-:Y:S01]  /*0250*/  FADD R17, R17, R20 ;  /* 0x0000001411117221 */ /* 0x000fe20000000000 */
[----:B----4-:R-:W-:-:S03]  /*0260*/  FADD R21, R22, R21 ;  /* 0x0000001516157221 */ /* 0x010fc60000000000 */
[----:B------:R-:W-:Y:S01]  /*0270*/  FADD R17, R17, R22 ;  /* 0x0000001611117221 */ /* 0x000fe20000000000 */
[----:B------:R-:W-:-:S03]  /*0280*/  FADD R24, R21, R24 ;  /* 0x0000001815187221 */ /* 0x000fc60000000000 */
[--C-:B0-----:R-:W-:Y:S01]  /*0290*/  FADD R2, R17, R16.reuse ;  /* 0x0000001011027221 */ /* 0x101fe20000000000 */
[----:B------:R-:W-:Y:S01]  /*02a0*/  FADD R16, RZ, -R16 ;  /* 0x80000010ff107221 */ /* 0x000fe20000000000 */
[C---:B------:R-:W-:Y:S02]  /*02b0*/  FADD R3, -R15.reuse, R24 ;  /* 0x000000180f037221 */ /* 0x040fe40000000100 */
[----:B------:R-:W-:Y:S01]  /*02c0*/  FADD R17, R2, R15 ;  /* 0x0000000f02117221 */ /* 0x000fe20000000000 */
[----:B------:R-:W-:Y:S01]  /*02d0*/  FADD R21, -R15, R16 ;  /* 0x000000100f157221 */ /* 0x000fe20000000100 */
[----:B------:R-:W-:Y:S02]  /*02e0*/  FADD R19, R14, R3 ;  /* 0x000000030e137221 */ /* 0x000fe40000000000 */
[----:B------:R-:W-:Y:S01]  /*02f0*/  FADD R2, R17, R14 ;  /* 0x0000000e11027221 */ /* 0x000fe20000000000 */
[----:B------:R-:W-:Y:S01]  /*0300*/  IMAD R3, R18, 0xe, R25 ;  /* 0x0000000e12037824 */ /* 0x000fe200078e0219 */
[----:B------:R-:W-:Y:S01]  /*0310*/  FADD R17, RZ, R15 ;  /* 0x0000000fff117221 */ /* 0x000fe20000000000 */
[----:B------:R-:W-:Y:S01]  /*0320*/  FADD R16, R19, R10 ;  /* 0x0000000a13107221 */ /* 0x000fe20000000000 */
[----:B------:R-:W-:-:S02]  /*0330*/  FADD R18, -R14, R21 ;  /* 0x000000150e127221 */ /* 0x000fc40000000100 */
[----:B------:R-:W-:Y:S01]  /*0340*/  FADD R17, -R14, R17 ;  /* 0x000000110e117221 */ /* 0x000fe20000000100 */
[----:B------:R-:W-:Y:S01]  /*0350*/  FADD R2, R2, R13 ;  /* 0x0000000d02027221 */ /* 0x000fe20000000000 */
[----:B------:R-:W-:Y:S02]  /*0360*/  FADD R18, R13, R18 ;  /* 0x000000120d127221 */ /* 0x000fe40000000000 */
[----:B------:R-:W-:Y:S01]  /*0370*/  FADD R14, -R10, R17 ;  /* 0x000000110a0e7221 */ /* 0x000fe20000000100 */
[C---:B------:R-:W-:Y:S01]  /*0380*/  FADD R15, -R9.reuse, R16 ;  /* 0x00000010090f7221 */ /* 0x040fe20000000100 */
[----:B------:R-:W-:Y:S01]  /*0390*/  FADD R13, R2, R9 ;  /* 0x00000009020d7221 */ /* 0x000fe20000000000 */
[C---:B------:R-:W-:Y:S01]  /*03a0*/  FADD R17, R9.reuse, R18 ;  /* 0x0000001209117221 */ /* 0x040fe20000000000 */
[----:B------:R-:W-:Y:S01]  /*03b0*/  FADD R9, -R9, R14 ;  /* 0x0000000e09097221 */ /* 0x000fe20000000100 */
[C---:B------:R-:W-:Y:S01]  /*03c0*/  FADD R15, R8.reuse, R15 ;  /* 0x0000000f080f7221 */ /* 0x040fe20000000000 */
[----:B------:R-:W-:Y:S01]  /*03d0*/  FADD R2, R13, R8 ;  /* 0x000000080d027221 */ /* 0x000fe20000000000 */
[C---:B------:R-:W-:Y:S01]  /*03e0*/  FADD R17, R8.reuse, R17 ;  /* 0x0000001108117221 */ /* 0x040fe20000000000 */
[----:B------:R-:W-:Y:S01]  /*03f0*/  FADD R9, R8, R9 ;  /* 0x0000000908097221 */ /* 0x000fe20000000000 */
[----:B------:R-:W-:-:S03]  /*0400*/  FADD R10, R15, R0 ;  /* 0x000000000f0a7221 */ /* 0x000fc60000000000 */
[----:B------:R-:W-:Y:S01]  /*0410*/  FADD R0, R0, R9 ;  /* 0x0000000900007221 */ /* 0x000fe20000000000 */
[--C-:B------:R-:W-:Y:S01]  /*0420*/  FADD R13, R2, R5.reuse ;  /* 0x00000005020d7221 */ /* 0x100fe20000000000 */
[----:B------:R-:W-:Y:S01]  /*0430*/  @P1 FADD R10, R10, R5 ;  /* 0x000000050a0a1221 */ /* 0x000fe20000000000 */
[----:B------:R-:W-:Y:S01]  /*0440*/  IMAD.WIDE R2, R3, R4, c[0x0][0x160] ;  /* 0x0000580003027625 */ /* 0x000fe200078e0204 */
[----:B------:R-:W-:Y:S02]  /*0450*/  FADD R12, R17, R12 ;  /* 0x0000000c110c7221 */ /* 0x000fe40000000000 */
[----:B------:R-:W-:Y:S02]  /*0460*/  FMNMX R13, RZ, R13, !PT ;  /* 0x0000000dff0d7209 */ /* 0x000fe40007800000 */
[----:B------:R-:W-:Y:S01]  /*0470*/  @P1 FMNMX R15, RZ, R10, !PT ;  /* 0x0000000aff0f1209 */ /* 0x000fe20007800000 */
[----:B------:R-:W-:Y:S01]  /*0480*/  FADD R9, R12, R7 ;  /* 0x000000070c097221 */ /* 0x000fe20000000000 */
[----:B------:R-:W-:Y:S01]  /*0490*/  FADD R7, -R7, R0 ;  /* 0x0000000007077221 */ /* 0x000fe20000000100 */
[----:B------:R0:W-:Y:S02]  /*04a0*/  STG.E [R2.64], R13 ;  /* 0x0000000d02007986 */ /* 0x0001e4000c101904 */
[----:B------:R-:W-:-:S02]  /*04b0*/  FADD R0, R9, R6 ;  /* 0x0000000609007221 */ /* 0x000fc40000000000 */
[----:B------:R0:W-:Y:S01]  /*04c0*/  @P1 STG.E [R2.64+0x4], R15 ;  /* 0x0000040f02001986 */ /* 0x0001e2000c101904 */
[----:B------:R-:W-:Y:S05]  /*04d0*/  @!P0 EXIT ;  /* 0x000000000000894d */ /* 0x000fea0003800000 */
[----:B------:R-:W-:Y:S01]  /*04e0*/  FADD R0, R0, R5 ;  /* 0x0000000500007221 */ /* 0x000fe20000000000 */
[----:B------:R-:W-:-:S04]  /*04f0*/  FADD R6, R6, R7 ;  /* 0x0000000706067221 */ /* 0x000fc80000000000 */
[----:B------:R-:W-:Y:S01]  /*0500*/  FMNMX R7, RZ, R0, !PT ;  /* 0x00000000ff077209 */ /* 0x000fe20007800000 */
[----:B-----5:R-:W-:-:S04]  /*0510*/  FADD R6, R6, R11 ;  /* 0x0000000b06067221 */ /* 0x020fc80000000000 */
[----:B------:R1:W-:Y:S01]  /*0520*/  STG.E [R2.64+0x1c], R7 ;  /* 0x00001c0702007986 */ /* 0x0003e2000c101904 */
[----:B------:R-:W-:Y:S05]  /*0530*/  @!P1 EXIT ;  /* 0x000000000000994d */ /* 0x000fea0003800000 */
[----:B------:R-:W-:-:S05]  /*0540*/  FADD R6, R6, R5 ;  /* 0x0000000506067221 */ /* 0x000fca0000000000 */
[----:B------:R-:W-:-:S05]  /*0550*/  FMNMX R5, RZ, R6, !PT ;  /* 0x00000006ff057209 */ /* 0x000fca0007800000 */
[----:B------:R-:W-:Y:S01]  /*0560*/  STG.E [R2.64+0x20], R5 ;  /* 0x0000200502007986 */ /* 0x000fe2000c101904 */
[----:B------:R-:W-:Y:S05]  /*0570*/  EXIT ;  /* 0x000000000000794d */ /* 0x000fea0003800000 */
.L_x_71:
        /* <DEDUP_REMOVED lines=16> */
.L_x_138:


//--------------------- .text.tvmgen_default_fused_nn_conv2d_add_nn_relu_kernel --------------------------
	.section	.text.tvmgen_default_fused_nn_conv2d_add_nn_relu_kernel,"ax",@progbits
	.sectionflags	@"SHF_BARRIERS=1"
	.sectioninfo	@"SHI_REGISTERS=93"
	.align	128
        .global         tvmgen_default_fused_nn_conv2d_add_nn_relu_kernel
        .type           tvmgen_default_fused_nn_conv2d_add_nn_relu_kernel,@function
        .size           tvmgen_default_fused_nn_conv2d_add_nn_relu_kernel,(.L_x_139 - tvmgen_default_fused_nn_conv2d_add_nn_relu_kernel)
        .other          tvmgen_default_fused_nn_conv2d_add_nn_relu_kernel,@"STO_CUDA_ENTRY STV_DEFAULT"
tvmgen_default_fused_nn_conv2d_add_nn_relu_kernel:
.text.tvmgen_default_fused_nn_conv2d_add_nn_relu_kernel:
        /* <DEDUP_REMOVED lines=9> */
[----:B------:R-:W-:Y:S01]  /*0090*/  CS2R R62, SRZ ;  /* 0x00000000003e7805 */ /* 0x000fe2000001ff00 */
[----:B------:R-:W-:Y:S01]  /*00a0*/  MOV R10, RZ ;  /* 0x000000ff000a7202 */ /* 0x000fe20000000f00 */
[----:B------:R-:W-:Y:S01]  /*00b0*/  CS2R R60, SRZ ;  /* 0x00000000003c7805 */ /* 0x000fe2000001ff00 */
[----:B------:R-:W-:Y:S01]  /*00c0*/  MOV R74, 0x38 ;  /* 0x00000038004a7802 */ /* 0x000fe20000000f00 */
        /* <DEDUP_REMOVED lines=12> */
[C---:B0-----:R-:W-:Y:S01]  /*0190*/  IMAD.HI R0, R3.reuse, -0x6db6db6d, R2 ;  /* 0x9249249303007827 */ /* 0x041fe200078e0202 */
[----:B------:R-:W-:Y:S01]  /*01a0*/  SHF.L.U32 R5, R3, 0x2, RZ ;  /* 0x0000000203057819 */ /* 0x000fe200000006ff */
[----:B------:R-:W-:Y:S01]  /*01b0*/  CS2R R36, SRZ ;  /* 0x0000000000247805 */ /* 0x000fe2000001ff00 */
[----:B------:R-:W-:Y:S01]  /*01c0*/  CS2R R34, SRZ ;  /* 0x0000000000227805 */ /* 0x000fe2000001ff00 */
[----:B------:R-:W-:Y:S01]  /*01d0*/  CS2R R32, SRZ ;  /* 0x0000000000207805 */ /* 0x000fe2000001ff00 */
[----:B------:R-:W-:Y:S01]  /*01e0*/  SHF.R.U32.HI R11, RZ, 0x1f, R0 ;  /* 0x0000001fff0b7819 */ /* 0x000fe20000011600 */
[C---:B------:R-:W-:Y:S01]  /*01f0*/  IMAD.HI R71, R5.reuse, -0x6db6db6d, R4 ;  /* 0x9249249305477827 */ /* 0x040fe200078e0204 */
[C---:B------:R-:W-:Y:S01]  /*0200*/  IADD3 R7, R5.reuse, 0x1, RZ ;  /* 0x0000000105077810 */ /* 0x040fe20007ffe0ff */
[----:B------:R-:W-:Y:S01]  /*0210*/  CS2R R30, SRZ ;  /* 0x00000000001e7805 */ /* 0x000fe2000001ff00 */
[----:B------:R-:W-:Y:S01]  /*0220*/  LEA.HI.SX32 R0, R0, R11, 0x1d ;  /* 0x0000000b00007211 */ /* 0x000fe200078feaff */
[----:B------:R-:W-:Y:S01]  /*0230*/  CS2R R28, SRZ ;  /* 0x00000000001c7805 */ /* 0x000fe2000001ff00 */
[----:B------:R-:W-:Y:S01]  /*0240*/  IADD3 R9, R5, 0x2, RZ ;  /* 0x0000000205097810 */ /* 0x000fe20007ffe0ff */
[----:B------:R-:W-:Y:S01]  /*0250*/  IMAD.HI R73, R7, -0x6db6db6d, R6 ;  /* 0x9249249307497827 */ /* 0x000fe200078e0206 */
[----:B------:R-:W-:Y:S01]  /*0260*/  IADD3 R11, R5, 0x3, RZ ;  /* 0x00000003050b7810 */ /* 0x000fe20007ffe0ff */
[----:B------:R-:W-:Y:S01]  /*0270*/  CS2R R26, SRZ ;  /* 0x00000000001a7805 */ /* 0x000fe2000001ff00 */
[----:B------:R-:W-:Y:S01]  /*0280*/  SHF.R.U32.HI R4, RZ, 0x1f, R71 ;  /* 0x0000001fff047819 */ /* 0x000fe20000011647 */
[----:B------:R-:W-:Y:S01]  /*0290*/  IMAD.HI R75, R9, -0x6db6db6d, R8 ;  /* 0x92492493094b7827 */ /* 0x000fe200078e0208 */
[----:B-1----:R-:W-:Y:S01]  /*02a0*/  IADD3 R0, R0, R69, RZ ;  /* 0x0000004500007210 */ /* 0x002fe20007ffe0ff */
[----:B------:R-:W-:Y:S01]  /*02b0*/  CS2R R24, SRZ ;  /* 0x0000000000187805 */ /* 0x000fe2000001ff00 */
[----:B------:R-:W-:Y:S01]  /*02c0*/  LEA.HI.SX32 R71, R71, R4, 0x1e ;  /* 0x0000000447477211 */ /* 0x000fe200078ff2ff */
[----:B------:R-:W-:Y:S01]  /*02d0*/  IMAD.HI R77, R11, -0x6db6db6d, R10 ;  /* 0x924924930b4d7827 */ /* 0x000fe200078e020a */
[----:B------:R-:W-:Y:S01]  /*02e0*/  SHF.R.U32.HI R4, RZ, 0x1f, R73 ;  /* 0x0000001fff047819 */ /* 0x000fe20000011649 */
[----:B------:R-:W-:Y:S01]  /*02f0*/  CS2R R22, SRZ ;  /* 0x0000000000167805 */ /* 0x000fe2000001ff00 */
[----:B------:R-:W-:Y:S01]  /*0300*/  SHF.R.U32.HI R6, RZ, 0x1f, R75 ;  /* 0x0000001fff067819 */ /* 0x000fe2000001164b */
[----:B------:R-:W-:Y:S01]  /*0310*/  CS2R R20, SRZ ;  /* 0x0000000000147805 */ /* 0x000fe2000001ff00 */
[----:B------:R-:W-:Y:S01]  /*0320*/  SHF.R.U32.HI R8, RZ, 0x1f, R77 ;  /* 0x0000001fff087819 */ /* 0x000fe2000001164d */
[----:B------:R-:W-:Y:S01]  /*0330*/  CS2R R18, SRZ ;  /* 0x0000000000127805 */ /* 0x000fe2000001ff00 */
[----:B------:R-:W-:Y:S01]  /*0340*/  LEA.HI.SX32 R73, R73, R4, 0x1e ;  /* 0x0000000449497211 */ /* 0x000fe200078ff2ff */
[----:B------:R-:W-:Y:S01]  /*0350*/  CS2R R16, SRZ ;  /* 0x0000000000107805 */ /* 0x000fe2000001ff00 */
[----:B------:R-:W-:Y:S01]  /*0360*/  LEA.HI.SX32 R75, R75, R6, 0x1e ;  /* 0x000000064b4b7211 */ /* 0x000fe200078ff2ff */
[----:B------:R-:W-:Y:S01]  /*0370*/  CS2R R14, SRZ ;  /* 0x00000000000e7805 */ /* 0x000fe2000001ff00 */
[----:B------:R-:W-:Y:S01]  /*0380*/  LEA.HI.SX32 R77, R77, R8, 0x1e ;  /* 0x000000084d4d7211 */ /* 0x000fe200078ff2ff */
[----:B------:R-:W-:Y:S01]  /*0390*/  IMAD R74, R69, R74, 0x394 ;  /* 0x00000394454a7424 */ /* 0x000fe200078e024a */
[----:B------:R-:W-:Y:S01]  /*03a0*/  ISETP.GE.AND P0, PT, R0, 0x8, PT ;  /* 0x000000080000780c */ /* 0x000fe20003f06270 */
[----:B------:R-:W-:Y:S01]  /*03b0*/  IMAD R76, R71, -0x7, R5 ;  /* 0xfffffff9474c7824 */ /* 0x000fe200078e0205 */
[----:B------:R-:W-:Y:S01]  /*03c0*/  MOV R0, RZ ;  /* 0x000000ff00007202 */ /* 0x000fe20000000f00 */
[----:B------:R-:W-:Y:S01]  /*03d0*/  IMAD R78, R73, -0x7, R7 ;  /* 0xfffffff9494e7824 */ /* 0x000fe200078e0207 */
[----:B------:R-:W-:Y:S01]  /*03e0*/  ISETP.LT.AND P0, PT, R3, 0xe, !P0 ;  /* 0x0000000e0300780c */ /* 0x000fe20004701270 */
[----:B------:R-:W-:Y:S01]  /*03f0*/  IMAD R79, R75, -0x7, R9 ;  /* 0xfffffff94b4f7824 */ /* 0x000fe200078e0209 */
[----:B------:R-:W-:Y:S01]  /*0400*/  MOV R68, RZ ;  /* 0x000000ff00447202 */ /* 0x000fe20000000f00 */
[----:B------:R-:W-:Y:S01]  /*0410*/  IMAD R80, R77, -0x7, R11 ;  /* 0xfffffff94d507824 */ /* 0x000fe200078e020b */
[----:B------:R-:W-:-:S02]  /*0420*/  ULDC.64 UR6, c[0x0][0x118] ;  /* 0x0000460000067ab9 */ /* 0x000fc40000000a00 */
.L_x_85:
[----:B------:R-:W-:-:S07]  /*0430*/  MOV R81, RZ ;  /* 0x000000ff00517202 */ /* 0x000fce0000000f00 */
.L_x_84:
[----:B------:R-:W0:Y:S01]  /*0440*/  S2R R70, SR_CTAID.Y ;  /* 0x0000000000467919 */ /* 0x000e220000002600 */
[----:B------:R-:W-:Y:S03]  /*0450*/  BSSY B0, `(.L_x_72) ;  /* 0x0000030000007945 */ /* 0x000fe60003800000 */
[----:B------:R-:W-:Y:S01]  /*0460*/  BAR.SYNC.DEFER_BLOCKING 0x0 ;  /* 0x0000000000007b1d */ /* 0x000fe20000010000 */
[----:B0-----:R-:W-:-:S04]  /*0470*/  LEA R4, R70, R81, 0x1 ;  /* 0x0000005146047211 */ /* 0x001fc800078e08ff */
[----:B------:R-:W-:-:S04]  /*0480*/  IADD3 R4, R4, -0x3, RZ ;  /* 0xfffffffd04047810 */ /* 0x000fc80007ffe0ff */
[----:B------:R-:W-:-:S13]  /*0490*/  ISETP.GE.U32.AND P1, PT, R4, 0xe0, PT ;  /* 0x000000e00400780c */ /* 0x000fda0003f26070 */
[----:B------:R-:W-:Y:S05]  /*04a0*/  @!P1 BRA `(.L_x_73) ;  /* 0x000000a000009947 */ /* 0x000fea0003800000 */
[C---:B------:R-:W-:Y:S02]  /*04b0*/  SHF.L.U32 R4, R3.reuse, 0x1, RZ ;  /* 0x0000000103047819 */ /* 0x040fe400000006ff */
[----:B------:R-:W-:-:S03]  /*04c0*/  ISETP.GT.AND P1, PT, R3, 0xe, PT ;  /* 0x0000000e0300780c */ /* 0x000fc60003f24270 */
[----:B------:R-:W-:-:S05]  /*04d0*/  IMAD R4, R69, 0x1d, R4 ;  /* 0x0000001d45047824 */ /* 0x000fca00078e0204 */
[----:B------:R-:W-:-:S13]  /*04e0*/  ISETP.GT.OR P1, PT, R4, 0xe4, P1 ;  /* 0x000000e40400780c */ /* 0x000fda0000f24670 */
[----:B------:R0:W-:Y:S01]  /*04f0*/  @!P1 STS [R4.X4], RZ ;  /* 0x000000ff04009388 */ /* 0x0001e20000004800 */
[----:B------:R-:W-:-:S04]  /*0500*/  ISETP.GT.AND P1, PT, R3, 0xd, PT ;  /* 0x0000000d0300780c */ /* 0x000fc80003f24270 */
[----:B------:R-:W-:-:S13]  /*0510*/  ISETP.GT.OR P1, PT, R4, 0xe3, P1 ;  /* 0x000000e30400780c */ /* 0x000fda0000f24670 */
[----:B------:R-:W-:Y:S05]  /*0520*/  @P1 BRA `(.L_x_74) ;  /* 0x0000022000001947 */ /* 0x000fea0003800000 */
[----:B0-----:R0:W-:Y:S01]  /*0530*/  STS [R4.X4+0x4], RZ ;  /* 0x000004ff04007388 */ /* 0x0011e20000004800 */
[----:B------:R-:W-:Y:S05]  /*0540*/  BRA `(.L_x_74) ;  /* 0x0000020000007947 */ /* 0x000fea0003800000 */
.L_x_73:
[C---:B------:R-:W-:Y:S01]  /*0550*/  SHF.L.U32 R4, R3.reuse, 0x1, RZ ;  /* 0x0000000103047819 */ /* 0x040fe200000006ff */
[----:B------:R-:W-:Y:S01]  /*0560*/  BSSY B1, `(.L_x_75) ;  /* 0x0000013000017945 */ /* 0x000fe20003800000 */
[----:B------:R-:W-:-:S03]  /*0570*/  ISETP.GT.AND P1, PT, R3, 0xe, PT ;  /* 0x0000000e0300780c */ /* 0x000fc60003f24270 */
[----:B------:R-:W-:-:S04]  /*0580*/  IMAD R7, R69, 0x1d, R4 ;  /* 0x0000001d45077824 */ /* 0x000fc800078e0204 */
[----:B------:R-:W-:Y:S01]  /*0590*/  IMAD R4, R70, 0x1c0, R7 ;  /* 0x000001c046047824 */ /* 0x000fe200078e0207 */
[----:B------:R-:W-:-:S04]  /*05a0*/  ISETP.GT.OR P1, PT, R7, 0xe4, P1 ;  /* 0x000000e40700780c */ /* 0x000fc80000f24670 */
[----:B------:R-:W-:-:S05]  /*05b0*/  IADD3 R5, R4, -0x2a3, RZ ;  /* 0xfffffd5d04057810 */ /* 0x000fca0007ffe0ff */
[----:B------:R-:W-:Y:S01]  /*05c0*/  IMAD R4, R72, 0xc400, R5 ;  /* 0x0000c40048047824 */ /* 0x000fe200078e0205 */
[----:B------:R-:W-:-:S03]  /*05d0*/  MOV R5, 0x4 ;  /* 0x0000000400057802 */ /* 0x000fc60000000f00 */
[----:B------:R-:W-:-:S04]  /*05e0*/  IMAD R4, R81, 0xe0, R4 ;  /* 0x000000e051047824 */ /* 0x000fc800078e0204 */
[----:B------:R-:W-:Y:S01]  /*05f0*/  IMAD.WIDE R4, R4, R5, c[0x0][0x168] ;  /* 0x00005a0004047625 */ /* 0x000fe200078e0205 */
[----:B------:R-:W-:Y:S05]  /*0600*/  @P1 BRA `(.L_x_76) ;  /* 0x0000008000001947 */ /* 0x000fea0003800000 */
[----:B------:R-:W-:Y:S01]  /*0610*/  IADD3 R6, R7, -0x3, RZ ;  /* 0xfffffffd07067810 */ /* 0x000fe20007ffe0ff */
[----:B------:R-:W-:Y:S03]  /*0620*/  BSSY B2, `(.L_x_77) ;  /* 0x0000005000027945 */ /* 0x000fe60003800000 */
[----:B------:R-:W-:Y:S02]  /*0630*/  ISETP.GT.U32.AND P1, PT, R6, 0xdf, PT ;  /* 0x000000df0600780c */ /* 0x000fe40003f24070 */
[----:B------:R-:W-:-:S11]  /*0640*/  MOV R6, RZ ;  /* 0x000000ff00067202 */ /* 0x000fd60000000f00 */
[----:B------:R-:W-:Y:S05]  /*0650*/  @P1 BRA `(.L_x_78) ;  /* 0x0000001000001947 */ /* 0x000fea0003800000 */
[----:B------:R0:W5:Y:S02]  /*0660*/  LDG.E.CONSTANT R6, [R4.64] ;  /* 0x0000000604067981 */ /* 0x000164000c1e9900 */
.L_x_78:
[----:B------:R-:W-:Y:S05]  /*0670*/  BSYNC B2 ;  /* 0x0000000000027941 */ /* 0x000fea0003800000 */
.L_x_77:
[----:B-----5:R1:W-:Y:S02]  /*0680*/  STS [R7.X4], R6 ;  /* 0x0000000607007388 */ /* 0x0203e40000004800 */
.L_x_76:
[----:B------:R-:W-:Y:S05]  /*0690*/  BSYNC B1 ;  /* 0x0000000000017941 */ /* 0x000fea0003800000 */
.L_x_75:
[----:B------:R-:W-:-:S04]  /*06a0*/  ISETP.GT.AND P1, PT, R3, 0xd, PT ;  /* 0x0000000d0300780c */ /* 0x000fc80003f24270 */
[----:B------:R-:W-:-:S13]  /*06b0*/  ISETP.GT.OR P1, PT, R7, 0xe3, P1 ;  /* 0x000000e30700780c */ /* 0x000fda0000f24670 */
[----:B------:R-:W-:Y:S05]  /*06c0*/  @P1 BRA `(.L_x_74) ;  /* 0x0000008000001947 */ /* 0x000fea0003800000 */
[----:B-1----:R-:W-:Y:S01]  /*06d0*/  IADD3 R6, R7, -0x2, RZ ;  /* 0xfffffffe07067810 */ /* 0x002fe20007ffe0ff */
[----:B------:R-:W-:Y:S03]  /*06e0*/  BSSY B1, `(.L_x_79) ;  /* 0x0000005000017945 */ /* 0x000fe60003800000 */
[----:B------:R-:W-:Y:S02]  /*06f0*/  ISETP.GT.U32.AND P1, PT, R6, 0xdf, PT ;  /* 0x000000df0600780c */ /* 0x000fe40003f24070 */
[----:B------:R-:W-:-:S11]  /*0700*/  MOV R6, RZ ;  /* 0x000000ff00067202 */ /* 0x000fd60000000f00 */
[----:B------:R-:W-:Y:S05]  /*0710*/  @P1 BRA `(.L_x_80) ;  /* 0x0000001000001947 */ /* 0x000fea0003800000 */
[----:B------:R1:W5:Y:S02]  /*0720*/  LDG.E.CONSTANT R6, [R4.64+0x4] ;  /* 0x0000040604067981 */ /* 0x000364000c1e9900 */
.L_x_80:
[----:B------:R-:W-:Y:S05]  /*0730*/  BSYNC B1 ;  /* 0x0000000000017941 */ /* 0x000fea0003800000 */
.L_x_79:
[----:B-----5:R2:W-:Y:S02]  /*0740*/  STS [R7.X4+0x4], R6 ;  /* 0x0000040607007388 */ /* 0x0205e40000004800 */
.L_x_74:
[----:B0-----:R-:W-:Y:S05]  /*0750*/  BSYNC B0 ;  /* 0x0000000000007941 */ /* 0x001fea0003800000 */
.L_x_72:
[----:B------:R-:W-:Y:S01]  /*0760*/  BSSY B0, `(.L_x_81) ;  /* 0x000001b000007945 */ /* 0x000fe20003800000 */
[----:B------:R-:W-:Y:S05]  /*0770*/  @!P0 BRA `(.L_x_82) ;  /* 0x0000019000008947 */ /* 0x000fea0003800000 */
[----:B-1----:R-:W-:Y:S01]  /*0780*/  IMAD R4, R69, 0x18, R72 ;  /* 0x0000001845047824 */ /* 0x002fe200078e0248 */
[----:B------:R-:W-:-:S03]  /*0790*/  MOV R9, 0x4 ;  /* 0x0000000400097802 */ /* 0x000fc60000000f00 */
[----:B------:R-:W-:-:S05]  /*07a0*/  IMAD R4, R4, 0x7, R81 ;  /* 0x0000000704047824 */ /* 0x000fca00078e0251 */
[----:B------:R-:W-:-:S04]  /*07b0*/  LEA R5, R4, -R4, 0x3 ;  /* 0x8000000404057211 */ /* 0x000fc800078e18ff */
[-C--:B--2---:R-:W-:Y:S02]  /*07c0*/  IADD3 R6, R78, R5.reuse, RZ ;  /* 0x000000054e067210 */ /* 0x084fe40007ffe0ff */
[-C--:B------:R-:W-:Y:S02]  /*07d0*/  IADD3 R8, R79, R5.reuse, RZ ;  /* 0x000000054f087210 */ /* 0x080fe40007ffe0ff */
[-C--:B------:R-:W-:Y:S01]  /*07e0*/  IADD3 R4, R76, R5.reuse, RZ ;  /* 0x000000054c047210 */ /* 0x080fe20007ffe0ff */
[----:B------:R-:W-:Y:S01]  /*07f0*/  IMAD R10, R73, 0x93, R6 ;  /* 0x00000093490a7824 */ /* 0x000fe200078e0206 */
[----:B------:R-:W-:Y:S01]  /*0800*/  IADD3 R12, R80, R5, RZ ;  /* 0x00000005500c7210 */ /* 0x000fe20007ffe0ff */
[----:B------:R-:W-:Y:S02]  /*0810*/  IMAD R5, R75, 0x93, R8 ;  /* 0x000000934b057824 */ /* 0x000fe400078e0208 */
[----:B------:R-:W-:Y:S02]  /*0820*/  IMAD R6, R71, 0x93, R4 ;  /* 0x0000009347067824 */ /* 0x000fe400078e0204 */
[----:B------:R-:W-:-:S02]  /*0830*/  IMAD R8, R77, 0x93, R12 ;  /* 0x000000934d087824 */ /* 0x000fc400078e020c */
[----:B------:R-:W-:-:S04]  /*0840*/  IMAD.WIDE R10, R10, R9, c[0x0][0x170] ;  /* 0x00005c000a0a7625 */ /* 0x000fc800078e0209 */
[-C--:B------:R-:W-:Y:S01]  /*0850*/  IMAD.WIDE R4, R5, R9.reuse, c[0x0][0x170] ;  /* 0x00005c0005047625 */ /* 0x080fe200078e0209 */
[----:B------:R-:W2:Y:S03]  /*0860*/  LDG.E.CONSTANT R12, [R10.64] ;  /* 0x000000060a0c7981 */ /* 0x000ea6000c1e9900 */
[-C--:B------:R-:W-:Y:S01]  /*0870*/  IMAD.WIDE R6, R6, R9.reuse, c[0x0][0x170] ;  /* 0x00005c0006067625 */ /* 0x080fe200078e0209 */
[----:B------:R-:W2:Y:S03]  /*0880*/  LDG.E.CONSTANT R13, [R4.64] ;  /* 0x00000006040d7981 */ /* 0x000ea6000c1e9900 */
[----:B------:R-:W-:Y:S02]  /*0890*/  IMAD.WIDE R8, R8, R9, c[0x0][0x170] ;  /* 0x00005c0008087625 */ /* 0x000fe400078e0209 */
[----:B------:R-:W3:Y:S04]  /*08a0*/  LDG.E.CONSTANT R6, [R6.64] ;  /* 0x0000000606067981 */ /* 0x000ee8000c1e9900 */
[----:B------:R-:W4:Y:S01]  /*08b0*/  LDG.E.CONSTANT R8, [R8.64] ;  /* 0x0000000608087981 */ /* 0x000f22000c1e9900 */
[----:B------:R-:W-:-:S05]  /*08c0*/  IMAD R83, R69, 0xe, R3 ;  /* 0x0000000e45537824 */ /* 0x000fca00078e0203 */
[----:B------:R-:W-:-:S05]  /*08d0*/  SHF.L.U32 R83, R83, 0x2, RZ ;  /* 0x0000000253537819 */ /* 0x000fca00000006ff */
[----:B--2---:R0:W-:Y:S04]  /*08e0*/  STS.64 [R83.X4+0x398], R12 ;  /* 0x0003980c53007388 */ /* 0x0041e80000004a00 */
[----:B---3--:R0:W-:Y:S04]  /*08f0*/  STS [R83.X4+0x394], R6 ;  /* 0x0003940653007388 */ /* 0x0081e80000004800 */
[----:B----4-:R0:W-:Y:S02]  /*0900*/  STS [R83.X4+0x3a0], R8 ;  /* 0x0003a00853007388 */ /* 0x0101e40000004800 */
.L_x_82:
[----:B------:R-:W-:Y:S05]  /*0910*/  BSYNC B0 ;  /* 0x0000000000007941 */ /* 0x000fea0003800000 */
.L_x_81:
[----:B------:R-:W-:Y:S01]  /*0920*/  BAR.SYNC.DEFER_BLOCKING 0x0 ;  /* 0x0000000000007b1d */ /* 0x000fe20000010000 */
[----:B-1----:R-:W-:-:S05]  /*0930*/  LEA R4, R3, 0x180, 0x3 ;  /* 0x0000018003047811 */ /* 0x002fca00078e18ff */
[----:B------:R-:W-:Y:S02]  /*0940*/  UMOV UR4, 0x300 ;  /* 0x0000030000047882 */ /* 0x000fe40000000000 */
.L_x_83:
[----:B------:R-:W-:Y:S04]  /*0950*/  LDS R5, [R74+UR4+-0x300] ;  /* 0xfffd00044a057984 */ /* 0x000fe80008000800 */
[----:B--2---:R-:W1:Y:S04]  /*0960*/  LDS R7, [R4+-0x180] ;  /* 0xfffe800004077984 */ /* 0x004e680000000800 */
[----:B0-----:R-:W0:Y:S04]  /*0970*/  LDS R6, [R4+-0x100] ;  /* 0xffff000004067984 */ /* 0x001e280000000800 */
[----:B------:R-:W2:Y:S04]  /*0980*/  LDS R8, [R4+-0x80] ;  /* 0xffff800004087984 */ /* 0x000ea80000000800 */
[----:B------:R-:W3:Y:S04]  /*0990*/  LDS R10, [R4] ;  /* 0x00000000040a7984 */ /* 0x000ee80000000800 */
[----:B------:R-:W4:Y:S04]  /*09a0*/  LDS R12, [R4+0x80] ;  /* 0x00008000040c7984 */ /* 0x000f280000000800 */
[----:B------:R-:W5:Y:S04]  /*09b0*/  LDS R82, [R4+0x100] ;  /* 0x0001000004527984 */ /* 0x000f680000000800 */
[----:B------:R1:W5:Y:S04]  /*09c0*/  LDS R84, [R4+0x180] ;  /* 0x0001800004547984 */ /* 0x0003680000000800 */
[----:B------:R-:W5:Y:S04]  /*09d0*/  LDS R9, [R74+UR4+-0x140] ;  /* 0xfffec0044a097984 */ /* 0x000f680008000800 */
[----:B------:R-:W5:Y:S01]  /*09e0*/  LDS R11, [R74+UR4+0x80] ;  /* 0x000080044a0b7984 */ /* 0x000f620008000800 */
[----:B-1----:R-:W-:-:S03]  /*09f0*/  IADD3 R4, R4, 0x4, RZ ;  /* 0x0000000404047810 */ /* 0x002fc60007ffe0ff */
[----:B------:R-:W1:Y:S04]  /*0a00*/  LDS R13, [R74+UR4+0x240] ;  /* 0x000240044a0d7984 */ /* 0x000e680008000800 */
[----:B------:R-:W1:Y:S01]  /*0a10*/  LDS R83, [R74+UR4+-0x2e4] ;  /* 0xfffd1c044a537984 */ /* 0x000e620008000800 */
[----:B------:R-:W-:-:S03]  /*0a20*/  FFMA R68, R5, R7, R68 ;  /* 0x0000000705447223 */ /* 0x000fc60000000044 */
[----:B------:R-:W1:Y:S01]  /*0a30*/  LDS R86, [R74+UR4+-0x124] ;  /* 0xfffedc044a567984 */ /* 0x000e620008000800 */
[----:B0-----:R-:W-:-:S03]  /*0a40*/  FFMA R14, R5, R6, R14 ;  /* 0x00000006050e7223 */ /* 0x001fc6000000000e */
[----:B------:R-:W0:Y:S01]  /*0a50*/  LDS R88, [R74+UR4+0x9c] ;  /* 0x00009c044a587984 */ /* 0x000e220008000800 */
[----:B--2---:R-:W-:-:S03]  /*0a60*/  FFMA R16, R5, R8, R16 ;  /* 0x0000000805107223 */ /* 0x004fc60000000010 */
[----:B------:R-:W2:Y:S01]  /*0a70*/  LDS R90, [R74+UR4+0x25c] ;  /* 0x00025c044a5a7984 */ /* 0x000ea20008000800 */
[----:B------:R-:W-:Y:S01]  /*0a80*/  UIADD3 UR4, UR4, 0x4, URZ ;  /* 0x0000000404047890 */ /* 0x000fe2000fffe03f */
[C---:B---3--:R-:W-:Y:S01]  /*0a90*/  FFMA R18, R5.reuse, R10, R18 ;  /* 0x0000000a05127223 */ /* 0x048fe20000000012 */
[C---:B----4-:R-:W-:Y:S02]  /*0aa0*/  FFMA R20, R5.reuse, R12, R20 ;  /* 0x0000000c05147223 */ /* 0x050fe40000000014 */
[----:B------:R-:W-:Y:S01]  /*0ab0*/  UISETP.NE.AND UP0, UPT, UR4, 0x31c, UPT ;  /* 0x0000031c0400788c */ /* 0x000fe2000bf05270 */
[----:B-----5:R-:W-:-:S05]  /*0ac0*/  FFMA R22, R5, R82, R22 ;  /* 0x0000005205167223 */ /* 0x020fca0000000016 */
[----:B------:R-:W-:Y:S01]  /*0ad0*/  PLOP3.LUT P1, PT, PT, PT, UP0, 0x80, 0x0 ;  /* 0x000000000000781c */ /* 0x000fe20003f2f008 */
[----:B------:R-:W-:Y:S01]  /*0ae0*/  FFMA R24, R5, R84, R24 ;  /* 0x0000005405187223 */ /* 0x000fe20000000018 */
        /* <DEDUP_REMOVED lines=14> */
[----:B-1----:R-:W-:Y:S01]  /*0bd0*/  FFMA R54, R7, R13, R54 ;  /* 0x0000000d07367223 */ /* 0x002fe20000000036 */
[C---:B------:R-:W-:Y:S01]  /*0be0*/  FFMA R56, R13.reuse, R6, R56 ;  /* 0x000000060d387223 */ /* 0x040fe20000000038 */
[C---:B------:R-:W-:Y:S01]  /*0bf0*/  FFMA R58, R13.reuse, R8, R58 ;  /* 0x000000080d3a7223 */ /* 0x040fe2000000003a */
[C---:B------:R-:W-:Y:S01]  /*0c00*/  FFMA R60, R13.reuse, R10, R60 ;  /* 0x0000000a0d3c7223 */ /* 0x040fe2000000003c */
[C---:B------:R-:W-:Y:S01]  /*0c10*/  FFMA R62, R13.reuse, R12, R62 ;  /* 0x0000000c0d3e7223 */ /* 0x040fe2000000003e */
[C---:B------:R-:W-:Y:S01]  /*0c20*/  FFMA R64, R13.reuse, R82, R64 ;  /* 0x000000520d407223 */ /* 0x040fe20000000040 */
[----:B------:R-:W-:Y:S01]  /*0c30*/  FFMA R66, R13, R84, R66 ;  /* 0x000000540d427223 */ /* 0x000fe20000000042 */
[CC--:B------:R-:W-:Y:S01]  /*0c40*/  FFMA R0, R7.reuse, R83.reuse, R0 ;  /* 0x0000005307007223 */ /* 0x0c0fe20000000000 */
[-C--:B------:R-:W-:Y:S01]  /*0c50*/  FFMA R15, R6, R83.reuse, R15 ;  /* 0x00000053060f7223 */ /* 0x080fe2000000000f */
[-C--:B------:R-:W-:Y:S01]  /*0c60*/  FFMA R17, R8, R83.reuse, R17 ;  /* 0x0000005308117223 */ /* 0x080fe20000000011 */
[-C--:B------:R-:W-:Y:S01]  /*0c70*/  FFMA R19, R10, R83.reuse, R19 ;  /* 0x000000530a137223 */ /* 0x080fe20000000013 */
[-C--:B------:R-:W-:Y:S01]  /*0c80*/  FFMA R21, R12, R83.reuse, R21 ;  /* 0x000000530c157223 */ /* 0x080fe20000000015 */
[-C--:B------:R-:W-:Y:S01]  /*0c90*/  FFMA R23, R82, R83.reuse, R23 ;  /* 0x0000005352177223 */ /* 0x080fe20000000017 */
        /* <DEDUP_REMOVED lines=8> */
[CC--:B0-----:R-:W-:Y:S01]  /*0d20*/  FFMA R41, R7.reuse, R88.reuse, R41 ;  /* 0x0000005807297223 */ /* 0x0c1fe20000000029 */
[-C--:B------:R-:W-:Y:S01]  /*0d30*/  FFMA R43, R6, R88.reuse, R43 ;  /* 0x00000058062b7223 */ /* 0x080fe2000000002b */
[-C--:B------:R-:W-:Y:S01]  /*0d40*/  FFMA R45, R8, R88.reuse, R45 ;  /* 0x00000058082d7223 */ /* 0x080fe2000000002d */
[-C--:B------:R-:W-:Y:S01]  /*0d50*/  FFMA R47, R10, R88.reuse, R47 ;  /* 0x000000580a2f7223 */ /* 0x080fe2000000002f */
[-C--:B------:R-:W-:Y:S01]  /*0d60*/  FFMA R49, R12, R88.reuse, R49 ;  /* 0x000000580c317223 */ /* 0x080fe20000000031 */
[-C--:B------:R-:W-:Y:S01]  /*0d70*/  FFMA R51, R82, R88.reuse, R51 ;  /* 0x0000005852337223 */ /* 0x080fe20000000033 */
[----:B------:R-:W-:Y:S01]  /*0d80*/  FFMA R53, R84, R88, R53 ;  /* 0x0000005854357223 */ /* 0x000fe20000000035 */
[-C--:B--2---:R-:W-:Y:S01]  /*0d90*/  FFMA R55, R7, R90.reuse, R55 ;  /* 0x0000005a07377223 */ /* 0x084fe20000000037 */
[-C--:B------:R-:W-:Y:S01]  /*0da0*/  FFMA R57, R6, R90.reuse, R57 ;  /* 0x0000005a06397223 */ /* 0x080fe20000000039 */
[-C--:B------:R-:W-:Y:S01]  /*0db0*/  FFMA R59, R8, R90.reuse, R59 ;  /* 0x0000005a083b7223 */ /* 0x080fe2000000003b */
[-C--:B------:R-:W-:Y:S01]  /*0dc0*/  FFMA R61, R10, R90.reuse, R61 ;  /* 0x0000005a0a3d7223 */ /* 0x080fe2000000003d */
[-C--:B------:R-:W-:Y:S01]  /*0dd0*/  FFMA R63, R12, R90.reuse, R63 ;  /* 0x0000005a0c3f7223 */ /* 0x080fe2000000003f */
[-C--:B------:R-:W-:Y:S01]  /*0de0*/  FFMA R65, R82, R90.reuse, R65 ;  /* 0x0000005a52417223 */ /* 0x080fe20000000041 */
[----:B------:R-:W-:Y:S01]  /*0df0*/  FFMA R67, R84, R90, R67 ;  /* 0x0000005a54437223 */ /* 0x000fe20000000043 */
[----:B------:R-:W-:Y:S05]  /*0e00*/  @P1 BRA `(.L_x_83) ;  /* 0xfffffb4000001947 */ /* 0x000fea000383ffff */
[----:B------:R-:W-:-:S04]  /*0e10*/  IADD3 R81, R81, 0x1, RZ ;  /* 0x0000000151517810 */ /* 0x000fc80007ffe0ff */
[----:B------:R-:W-:-:S13]  /*0e20*/  ISETP.GE.U32.AND P1, PT, R81, 0x7, PT ;  /* 0x000000075100780c */ /* 0x000fda0003f26070 */
[----:B------:R-:W-:Y:S05]  /*0e30*/  @!P1 BRA `(.L_x_84) ;  /* 0xfffff60000009947 */ /* 0x000fea000383ffff */
[----:B------:R-:W-:-:S04]  /*0e40*/  IADD3 R72, R72, 0x1, RZ ;  /* 0x0000000148487810 */ /* 0x000fc80007ffe0ff */
[----:B------:R-:W-:-:S13]  /*0e50*/  ISETP.GE.U32.AND P1, PT, R72, 0x3, PT ;  /* 0x000000034800780c */ /* 0x000fda0003f26070 */
[----:B------:R-:W-:Y:S05]  /*0e60*/  @!P1 BRA `(.L_x_85) ;  /* 0xfffff5c000009947 */ /* 0x000fea000383ffff */
[----:B------:R-:W-:Y:S02]  /*0e70*/  SHF.L.U32 R4, R69, 0x1, RZ ;  /* 0x0000000145047819 */ /* 0x000fe400000006ff */
[----:B------:R-:W-:-:S05]  /*0e80*/  MOV R2, 0x4 ;  /* 0x0000000400027802 */ /* 0x000fca0000000f00 */
[----:B------:R-:W-:-:S05]  /*0e90*/  IMAD.WIDE R4, R4, R2, c[0x0][0x178] ;  /* 0x00005e0004047625 */ /* 0x000fca00078e0202 */
[----:B------:R-:W2:Y:S04]  /*0ea0*/  LDG.E.CONSTANT R11, [R4.64+0x40] ;  /* 0x00004006040b7981 */ /* 0x000ea8000c1e9900 */
[----:B------:R-:W3:Y:S04]  /*0eb0*/  LDG.E.CONSTANT R9, [R4.64+0x80] ;  /* 0x0000800604097981 */ /* 0x000ee8000c1e9900 */
[----:B------:R0:W4:Y:S04]  /*0ec0*/  LDG.E.CONSTANT R7, [R4.64+0xc0] ;  /* 0x0000c00604077981 */ /* 0x000128000c1e9900 */
[----:B------:R0:W5:Y:S04]  /*0ed0*/  LDG.E.CONSTANT R13, [R4.64] ;  /* 0x00000006040d7981 */ /* 0x000168000c1e9900 */
[----:B------:R0:W5:Y:S04]  /*0ee0*/  LDG.E.CONSTANT R10, [R4.64+0x4] ;  /* 0x00000406040a7981 */ /* 0x000168000c1e9900 */
[----:B------:R0:W5:Y:S04]  /*0ef0*/  LDG.E.CONSTANT R8, [R4.64+0x44] ;  /* 0x0000440604087981 */ /* 0x000168000c1e9900 */
[----:B------:R0:W5:Y:S04]  /*0f00*/  LDG.E.CONSTANT R6, [R4.64+0x84] ;  /* 0x0000840604067981 */ /* 0x000168000c1e9900 */
[----:B------:R0:W5:Y:S01]  /*0f10*/  LDG.E.CONSTANT R12, [R4.64+0xc4] ;  /* 0x0000c406040c7981 */ /* 0x000162000c1e9900 */
[----:B------:R-:W-:-:S04]  /*0f20*/  IMAD R3, R69, 0x6200, R3 ;  /* 0x0000620045037824 */ /* 0x000fc800078e0203 */
[----:B------:R-:W-:-:S04]  /*0f30*/  IMAD R3, R70, 0x70, R3 ;  /* 0x0000007046037824 */ /* 0x000fc800078e0203 */
[----:B------:R-:W-:Y:S01]  /*0f40*/  IMAD.WIDE R2, R3, R2, c[0x0][0x160] ;  /* 0x0000580003027625 */ /* 0x000fe200078e0202 */
[----:B--2---:R-:W-:Y:S01]  /*0f50*/  FADD R26, R26, R11 ;  /* 0x0000000b1a1a7221 */ /* 0x004fe20000000000 */
[----:B---3--:R-:W-:-:S04]  /*0f60*/  FADD R40, R40, R9 ;  /* 0x0000000928287221 */ /* 0x008fc80000000000 */
[----:B0-----:R-:W-:Y:S01]  /*0f70*/  FMNMX R5, RZ, R26, !PT ;  /* 0x0000001aff057209 */ /* 0x001fe20007800000 */
[----:B----4-:R-:W-:-:S04]  /*0f80*/  FADD R54, R54, R7 ;  /* 0x0000000736367221 */ /* 0x010fc80000000000 */
[----:B------:R0:W-:Y:S01]  /*0f90*/  STG.E [R2.64+0xc4000], R5 ;  /* 0x0c40000502007986 */ /* 0x0001e2000c101906 */
[--C-:B-----5:R-:W-:Y:S01]  /*0fa0*/  FADD R68, R68, R13.reuse ;  /* 0x0000000d44447221 */ /* 0x120fe20000000000 */
[--C-:B------:R-:W-:Y:S01]  /*0fb0*/  FADD R14, R14, R13.reuse ;  /* 0x0000000d0e0e7221 */ /* 0x100fe20000000000 */
[----:B------:R-:W-:Y:S01]  /*0fc0*/  FADD R16, R16, R13 ;  /* 0x0000000d10107221 */ /* 0x000fe20000000000 */
[----:B0-----:R-:W-:Y:S01]  /*0fd0*/  FMNMX R5, RZ, R40, !PT ;  /* 0x00000028ff057209 */ /* 0x001fe20007800000 */
[----:B------:R-:W-:-:S04]  /*0fe0*/  FADD R0, R0, R10 ;  /* 0x0000000a00007221 */ /* 0x000fc80000000000 */
[----:B------:R0:W-:Y:S01]  /*0ff0*/  STG.E [R2.64+0x188000], R5 ;  /* 0x1880000502007986 */ /* 0x0001e2000c101906 */
[--C-:B------:R-:W-:Y:S01]  /*1000*/  FADD R18, R18, R13.reuse ;  /* 0x0000000d12127221 */ /* 0x100fe20000000000 */
[--C-:B------:R-:W-:Y:S01]  /*1010*/  FADD R20, R20, R13.reuse ;  /* 0x0000000d14147221 */ /* 0x100fe20000000000 */
[--C-:B------:R-:W-:Y:S01]  /*1020*/  FADD R22, R22, R13.reuse ;  /* 0x0000000d16167221 */ /* 0x100fe20000000000 */
[----:B------:R-:W-:Y:S01]  /*1030*/  FADD R24, R24, R13 ;  /* 0x0000000d18187221 */ /* 0x000fe20000000000 */
[----:B------:R-:W-:Y:S01]  /*1040*/  FMNMX R69, RZ, R68, !PT ;  /* 0x00000044ff457209 */ /* 0x000fe20007800000 */
[--C-:B------:R-:W-:Y:S01]  /*1050*/  FADD R27, R27, R8.reuse ;  /* 0x000000081b1b7221 */ /* 0x100fe20000000000 */
[----:B0-----:R-:W-:Y:S01]  /*1060*/  FMNMX R5, RZ, R54, !PT ;  /* 0x00000036ff057209 */ /* 0x001fe20007800000 */
[--C-:B------:R-:W-:Y:S01]  /*1070*/  FADD R29, R29, R8.reuse ;  /* 0x000000081d1d7221 */ /* 0x100fe20000000000 */
[----:B------:R-:W-:Y:S01]  /*1080*/  FMNMX R71, RZ, R14, !PT ;  /* 0x0000000eff477209 */ /* 0x000fe20007800000 */
[--C-:B------:R-:W-:Y:S01]  /*1090*/  FADD R31, R31, R8.reuse ;  /* 0x000000081f1f7221 */ /* 0x100fe20000000000 */
[----:B------:R-:W-:Y:S01]  /*10a0*/  FMNMX R13, RZ, R16, !PT ;  /* 0x00000010ff0d7209 */ /* 0x000fe20007800000 */
        /* <DEDUP_REMOVED lines=9> */
[----:B0-----:R-:W-:Y:S01]  /*1140*/  FMNMX R5, RZ, R0, !PT ;  /* 0x00000000ff057209 */ /* 0x001fe20007800000 */
[----:B------:R0:W-:Y:S01]  /*1150*/  STG.E [R2.64], R69 ;  /* 0x0000004502007986 */ /* 0x0001e2000c101906 */
[--C-:B------:R-:W-:Y:S01]  /*1160*/  FADD R36, R36, R11.reuse ;  /* 0x0000000b24247221 */ /* 0x100fe20000000000 */
[----:B------:R-:W-:Y:S01]  /*1170*/  FADD R38, R38, R11 ;  /* 0x0000000b26267221 */ /* 0x000fe20000000000 */
[----:B------:R-:W-:Y:S01]  /*1180*/  FMNMX R73, RZ, R18, !PT ;  /* 0x00000012ff497209 */ /* 0x000fe20007800000 */
[----:B------:R1:W-:Y:S01]  /*1190*/  STG.E [R2.64+0x40], R71 ;  /* 0x0000404702007986 */ /* 0x0003e2000c101906 */
[----:B------:R-:W-:Y:S01]  /*11a0*/  FMNMX R11, RZ, R30, !PT ;  /* 0x0000001eff0b7209 */ /* 0x000fe20007800000 */
[--C-:B------:R-:W-:Y:S01]  /*11b0*/  FADD R41, R41, R6.reuse ;  /* 0x0000000629297221 */ /* 0x100fe20000000000 */
[--C-:B------:R-:W-:Y:S01]  /*11c0*/  FADD R43, R43, R6.reuse ;  /* 0x000000062b2b7221 */ /* 0x100fe20000000000 */
[----:B------:R2:W-:Y:S01]  /*11d0*/  STG.E [R2.64+0x80], R13 ;  /* 0x0000800d02007986 */ /* 0x0005e2000c101906 */
[--C-:B------:R-:W-:Y:S01]  /*11e0*/  FADD R45, R45, R6.reuse ;  /* 0x000000062d2d7221 */ /* 0x100fe20000000000 */
[--C-:B------:R-:W-:Y:S01]  /*11f0*/  FADD R47, R47, R6.reuse ;  /* 0x000000062f2f7221 */ /* 0x100fe20000000000 */
[--C-:B------:R-:W-:Y:S01]  /*1200*/  FADD R49, R49, R6.reuse ;  /* 0x0000000631317221 */ /* 0x100fe20000000000 */
[----:B------:R3:W-:Y:S01]  /*1210*/  STG.E [R2.64+0xc400], R5 ;  /* 0x00c4000502007986 */ /* 0x0007e2000c101906 */
[----:B0-----:R-:W-:Y:S01]  /*1220*/  FMNMX R69, RZ, R32, !PT ;  /* 0x00000020ff457209 */ /* 0x001fe20007800000 */
[--C-:B------:R-:W-:Y:S01]  /*1230*/  FADD R51, R51, R6.reuse ;  /* 0x0000000633337221 */ /* 0x100fe20000000000 */
[--C-:B------:R-:W-:Y:S01]  /*1240*/  FADD R42, R42, R9.reuse ;  /* 0x000000092a2a7221 */ /* 0x100fe20000000000 */
[----:B-1----:R-:W-:Y:S01]  /*1250*/  FMNMX R71, RZ, R34, !PT ;  /* 0x00000022ff477209 */ /* 0x002fe20007800000 */
[--C-:B------:R-:W-:Y:S01]  /*1260*/  FADD R44, R44, R9.reuse ;  /* 0x000000092c2c7221 */ /* 0x100fe20000000000 */
[--C-:B------:R-:W-:Y:S01]  /*1270*/  FADD R46, R46, R9.reuse ;  /* 0x000000092e2e7221 */ /* 0x100fe20000000000 */
[--C-:B------:R-:W-:Y:S01]  /*1280*/  FADD R48, R48, R9.reuse ;  /* 0x0000000930307221 */ /* 0x100fe20000000000 */
[----:B--2---:R-:W-:Y:S01]  /*1290*/  FMNMX R13, RZ, R28, !PT ;  /* 0x0000001cff0d7209 */ /* 0x004fe20007800000 */
[----:B------:R-:W-:Y:S01]  /*12a0*/  FADD R50, R50, R9 ;  /* 0x0000000932327221 */ /* 0x000fe20000000000 */
[----:B------:R-:W-:Y:S01]  /*12b0*/  FADD R58, R58, R7 ;  /* 0x000000073a3a7221 */ /* 0x000fe20000000000 */
[----:B------:R-:W-:Y:S01]  /*12c0*/  FADD R6, R53, R6 ;  /* 0x0000000635067221 */ /* 0x000fe20000000000 */
[----:B---3--:R-:W-:Y:S01]  /*12d0*/  FMNMX R5, RZ, R8, !PT ;  /* 0x00000008ff057209 */ /* 0x008fe20007800000 */
[----:B------:R0:W-:Y:S01]  /*12e0*/  STG.E [R2.64+0xc0], R73 ;  /* 0x0000c04902007986 */ /* 0x0001e2000c101906 */
[----:B------:R-:W-:Y:S01]  /*12f0*/  FADD R52, R52, R9 ;  /* 0x0000000934347221 */ /* 0x000fe20000000000 */
[--C-:B------:R-:W-:Y:S01]  /*1300*/  FADD R56, R56, R7.reuse ;  /* 0x0000000738387221 */ /* 0x100fe20000000000 */
[--C-:B------:R-:W-:Y:S01]  /*1310*/  FADD R60, R60, R7.reuse ;  /* 0x000000073c3c7221 */ /* 0x100fe20000000000 */
[----:B------:R1:W-:Y:S01]  /*1320*/  STG.E [R2.64+0xc4040], R13 ;  /* 0x0c40400d02007986 */ /* 0x0003e2000c101906 */
[--C-:B------:R-:W-:Y:S01]  /*1330*/  FADD R62, R62, R7.reuse ;  /* 0x000000073e3e7221 */ /* 0x100fe20000000000 */
[--C-:B------:R-:W-:Y:S01]  /*1340*/  FADD R64, R64, R7.reuse ;  /* 0x0000000740407221 */ /* 0x100fe20000000000 */
[----:B------:R-:W-:Y:S01]  /*1350*/  FADD R66, R66, R7 ;  /* 0x0000000742427221 */ /* 0x000fe20000000000 */
[----:B------:R2:W-:Y:S01]  /*1360*/  STG.E [R2.64+0xc4080], R11 ;  /* 0x0c40800b02007986 */ /* 0x0005e2000c101906 */
[----:B------:R-:W-:Y:S01]  /*1370*/  FMNMX R75, RZ, R20, !PT ;  /* 0x00000014ff4b7209 */ /* 0x000fe20007800000 */
[--C-:B------:R-:W-:Y:S01]  /*1380*/  FADD R15, R15, R10.reuse ;  /* 0x0000000a0f0f7221 */ /* 0x100fe20000000000 */
[----:B------:R-:W-:Y:S01]  /*1390*/  FMNMX R9, RZ, R44, !PT ;  /* 0x0000002cff097209 */ /* 0x000fe20007800000 */
[----:B------:R3:W-:Y:S01]  /*13a0*/  STG.E [R2.64+0xc40c0], R69 ;  /* 0x0c40c04502007986 */ /* 0x0007e2000c101906 */
[----:B0-----:R-:W-:Y:S01]  /*13b0*/  FMNMX R73, RZ, R36, !PT ;  /* 0x00000024ff497209 */ /* 0x001fe20007800000 */
[--C-:B------:R-:W-:Y:S01]  /*13c0*/  FADD R17, R17, R10.reuse ;  /* 0x0000000a11117221 */ /* 0x100fe20000000000 */
[----:B------:R-:W-:Y:S01]  /*13d0*/  FMNMX R7, RZ, R58, !PT ;  /* 0x0000003aff077209 */ /* 0x000fe20007800000 */
[----:B------:R0:W-:Y:S01]  /*13e0*/  STG.E [R2.64+0xc4100], R71 ;  /* 0x0c41004702007986 */ /* 0x0001e2000c101906 */
[----:B-1----:R-:W-:Y:S01]  /*13f0*/  FMNMX R13, RZ, R46, !PT ;  /* 0x0000002eff0d7209 */ /* 0x002fe20007800000 */
[--C-:B------:R-:W-:Y:S01]  /*1400*/  FADD R19, R19, R10.reuse ;  /* 0x0000000a13137221 */ /* 0x100fe20000000000 */
[--C-:B------:R-:W-:Y:S01]  /*1410*/  FADD R21, R21, R10.reuse ;  /* 0x0000000a15157221 */ /* 0x100fe20000000000 */
[----:B------:R1:W-:Y:S01]  /*1420*/  STG.E [R2.64+0xd0580], R5 ;  /* 0x0d05800502007986 */ /* 0x0003e2000c101906 */
[----:B--2---:R-:W-:Y:S01]  /*1430*/  FMNMX R11, RZ, R42, !PT ;  /* 0x0000002aff0b7209 */ /* 0x004fe20007800000 */
[----:B------:R-:W-:Y:S01]  /*1440*/  FADD R23, R23, R10 ;  /* 0x0000000a17177221 */ /* 0x000fe20000000000 */
[--C-:B------:R-:W-:Y:S01]  /*1450*/  FADD R55, R55, R12.reuse ;  /* 0x0000000c37377221 */ /* 0x100fe20000000000 */
[----:B---3--:R-:W-:Y:S01]  /*1460*/  FMNMX R69, RZ, R48, !PT ;  /* 0x00000030ff457209 */ /* 0x008fe20007800000 */
[--C-:B------:R-:W-:Y:S01]  /*1470*/  FADD R57, R57, R12.reuse ;  /* 0x0000000c39397221 */ /* 0x100fe20000000000 */
[--C-:B------:R-:W-:Y:S01]  /*1480*/  FADD R59, R59, R12.reuse ;  /* 0x0000000c3b3b7221 */ /* 0x100fe20000000000 */
[--C-:B------:R-:W-:Y:S01]  /*1490*/  FADD R61, R61, R12.reuse ;  /* 0x0000000c3d3d7221 */ /* 0x100fe20000000000 */
[----:B0-----:R-:W-:Y:S01]  /*14a0*/  FMNMX R71, RZ, R50, !PT ;  /* 0x00000032ff477209 */ /* 0x001fe20007800000 */
[--C-:B------:R-:W-:Y:S01]  /*14b0*/  FADD R63, R63, R12.reuse ;  /* 0x0000000c3f3f7221 */ /* 0x100fe20000000000 */
[----:B------:R-:W-:Y:S01]  /*14c0*/  FADD R65, R65, R12 ;  /* 0x0000000c41417221 */ /* 0x000fe20000000000 */
[----:B------:R-:W-:Y:S01]  /*14d0*/  FADD R10, R25, R10 ;  /* 0x0000000a190a7221 */ /* 0x000fe20000000000 */
[----:B-1----:R-:W-:Y:S01]  /*14e0*/  FMNMX R5, RZ, R6, !PT ;  /* 0x00000006ff057209 */ /* 0x002fe20007800000 */
        /* <DEDUP_REMOVED lines=12> */
[----:B------:R-:W-:Y:S01]  /*15b0*/  FMNMX R23, RZ, R23, !PT ;  /* 0x00000017ff177209 */ /* 0x000fe20007800000 */
[----:B------:R0:W-:Y:S01]  /*15c0*/  STG.E [R2.64+0x1880c0], R13 ;  /* 0x1880c00d02007986 */ /* 0x0001e2000c101906 */
[----:B-1----:R-:W-:Y:S02]  /*15d0*/  FMNMX R73, RZ, R52, !PT ;  /* 0x00000034ff497209 */ /* 0x002fe40007800000 */
[----:B------:R-:W-:Y:S01]  /*15e0*/  FMNMX R27, RZ, R27, !PT ;  /* 0x0000001bff1b7209 */ /* 0x000fe20007800000 */
[----:B------:R1:W-:Y:S01]  /*15f0*/  STG.E [R2.64+0x188100], R69 ;  /* 0x1881004502007986 */ /* 0x0003e2000c101906 */
[----:B--2---:R-:W-:Y:S02]  /*1600*/  FMNMX R11, RZ, R60, !PT ;  /* 0x0000003cff0b7209 */ /* 0x004fe40007800000 */
[----:B------:R-:W-:Y:S01]  /*1610*/  FMNMX R29, RZ, R29, !PT ;  /* 0x0000001dff1d7209 */ /* 0x000fe20007800000 */
[----:B------:R2:W-:Y:S01]  /*1620*/  STG.E [R2.64+0x188140], R71 ;  /* 0x1881404702007986 */ /* 0x0005e2000c101906 */
[----:B---3--:R-:W-:-:S02]  /*1630*/  FMNMX R9, RZ, R56, !PT ;  /* 0x00000038ff097209 */ /* 0x008fc40007800000 */
[----:B------:R-:W-:Y:S01]  /*1640*/  FMNMX R31, RZ, R31, !PT ;  /* 0x0000001fff1f7209 */ /* 0x000fe20007800000 */
[----:B------:R3:W-:Y:S01]  /*1650*/  STG.E [R2.64+0x24c080], R7 ;  /* 0x24c0800702007986 */ /* 0x0007e2000c101906 */
[----:B0-----:R-:W-:Y:S02]  /*1660*/  FMNMX R13, RZ, R62, !PT ;  /* 0x0000003eff0d7209 */ /* 0x001fe40007800000 */
[----:B------:R-:W-:Y:S01]  /*1670*/  FMNMX R33, RZ, R33, !PT ;  /* 0x00000021ff217209 */ /* 0x000fe20007800000 */
[----:B------:R0:W-:Y:S01]  /*1680*/  STG.E [R2.64+0x194580], R5 ;  /* 0x1945800502007986 */ /* 0x0001e2000c101906 */
[----:B-1----:R-:W-:Y:S02]  /*1690*/  FMNMX R69, RZ, R64, !PT ;  /* 0x00000040ff457209 */ /* 0x002fe40007800000 */
[----:B------:R-:W-:Y:S02]  /*16a0*/  FMNMX R35, RZ, R35, !PT ;  /* 0x00000023ff237209 */ /* 0x000fe40007800000 */
[----:B--2---:R-:W-:-:S02]  /*16b0*/  FMNMX R71, RZ, R66, !PT ;  /* 0x00000042ff477209 */ /* 0x004fc40007800000 */
[----:B------:R-:W-:Y:S02]  /*16c0*/  FMNMX R37, RZ, R37, !PT ;  /* 0x00000025ff257209 */ /* 0x000fe40007800000 */
[----:B---3--:R-:W-:Y:S02]  /*16d0*/  FMNMX R7, RZ, R10, !PT ;  /* 0x0000000aff077209 */ /* 0x008fe40007800000 */
[----:B------:R-:W-:Y:S02]  /*16e0*/  FMNMX R41, RZ, R41, !PT ;  /* 0x00000029ff297209 */ /* 0x000fe40007800000 */
[----:B------:R-:W-:Y:S02]  /*16f0*/  FMNMX R43, RZ, R43, !PT ;  /* 0x0000002bff2b7209 */ /* 0x000fe40007800000 */
[----:B------:R-:W-:Y:S02]  /*1700*/  FMNMX R45, RZ, R45, !PT ;  /* 0x0000002dff2d7209 */ /* 0x000fe40007800000 */
[----:B------:R-:W-:-:S02]  /*1710*/  FMNMX R47, RZ, R47, !PT ;  /* 0x0000002fff2f7209 */ /* 0x000fc40007800000 */
[----:B------:R-:W-:Y:S02]  /*1720*/  FMNMX R49, RZ, R49, !PT ;  /* 0x00000031ff317209 */ /* 0x000fe40007800000 */
[----:B------:R-:W-:Y:S02]  /*1730*/  FMNMX R51, RZ, R51, !PT ;  /* 0x00000033ff337209 */ /* 0x000fe40007800000 */
[----:B------:R-:W-:Y:S02]  /*1740*/  FMNMX R55, RZ, R55, !PT ;  /* 0x00000037ff377209 */ /* 0x000fe40007800000 */
[----:B------:R-:W-:Y:S02]  /*1750*/  FMNMX R57, RZ, R57, !PT ;  /* 0x00000039ff397209 */ /* 0x000fe40007800000 */
[----:B------:R-:W-:Y:S02]  /*1760*/  FMNMX R59, RZ, R59, !PT ;  /* 0x0000003bff3b7209 */ /* 0x000fe40007800000 */
[----:B------:R-:W-:-:S02]  /*1770*/  FMNMX R61, RZ, R61, !PT ;  /* 0x0000003dff3d7209 */ /* 0x000fc40007800000 */
[----:B------:R-:W-:Y:S02]  /*1780*/  FMNMX R63, RZ, R63, !PT ;  /* 0x0000003fff3f7209 */ /* 0x000fe40007800000 */
[----:B------:R-:W-:Y:S02]  /*1790*/  FMNMX R65, RZ, R65, !PT ;  /* 0x00000041ff417209 */ /* 0x000fe40007800000 */
        /* <DEDUP_REMOVED lines=36> */
.L_x_86:
        /* <DEDUP_REMOVED lines=10> */
.L_x_139:


//--------------------- .text.tvmgen_default_fused_nn_contrib_conv2d_winograd_without_weight_transform_add_nn_relu_kernel --------------------------
	.section	.text.tvmgen_default_fused_nn_contrib_conv2d_winograd_without_weight_transform_add_nn_relu_kernel,"ax",@progbits
	.sectioninfo	@"SHI_REGISTERS=64"
	.align	128
        .global         tvmgen_default_fused_nn_contrib_conv2d_winograd_without_weight_transform_add_nn_relu_kernel
        .type           tvmgen_default_fused_nn_contrib_conv2d_winograd_without_weight_transform_add_nn_relu_kernel,@function
        .size           tvmgen_default_fused_nn_contrib_conv2d_winograd_without_weight_transform_add_nn_relu_kernel,(.L_x_140 - tvmgen_default_fused_nn_contrib_conv2d_winograd_without_weight_transform_add_nn_relu_kernel)
        .other          tvmgen_default_fused_nn_contrib_conv2d_winograd_without_weight_transform_add_nn_relu_kernel,@"STO_CUDA_ENTRY STV_DEFAULT"
tvmgen_default_fused_nn_contrib_conv2d_winograd_without_weight_transform_add_nn_relu_kernel:
.text.tvmgen_default_fused_nn_contrib_conv2d_winograd_without_weight_transform_add_nn_relu_kernel:
[----:B------:R-:W-:Y:S02]  /*0000*/  MOV R1, c[0x0][0x28] ;  /* 0x00000a0000017a02 */ /* 0x000fe40000000f00 */
[----:B------:R-:W0:Y:S01]  /*0010*/  S2R R4, SR_TID.X ;  /* 0x0000000000047919 */ /* 0x000e220000002100 */
[----:B------:R-:W-:Y:S01]  /*0020*/  MOV R31, 0x4 ;  /* 0x00000004001f7802 */ /* 0x000fe20000000f00 */
[----:B------:R-:W-:Y:S02]  /*0030*/  ULDC.64 UR4, c[0x0][0x118] ;  /* 0x0000460000047ab9 */ /* 0x000fe40000000a00 */
[----:B------:R-:W1:Y:S01]  /*0040*/  S2R R17, SR_CTAID.X ;  /* 0x0000000000117919 */ /* 0x000e620000002500 */
[----:B0-----:R-:W-:-:S04]  /*0050*/  SHF.R.S32.HI R6, RZ, 0x1, R4 ;  /* 0x00000001ff067819 */ /* 0x001fc80000011404 */
[C---:B-1----:R-:W-:Y:S02]  /*0060*/  LEA R7, R17.reuse, R6, 0x6 ;  /* 0x0000000611077211 */ /* 0x042fe400078e30ff */
[----:B------:R-:W-:Y:S02]  /*0070*/  LEA R5, R17, R4, 0x1 ;  /* 0x0000000411057211 */ /* 0x000fe400078e08ff */
[----:B------:R-:W-:Y:S01]  /*0080*/  MOV R4, RZ ;  /* 0x000000ff00047202 */ /* 0x000fe20000000f00 */
[----:B------:R-:W-:Y:S01]  /*0090*/  IMAD.HI R0, R7, 0x5397829d, RZ ;  /* 0x5397829d07007827 */ /* 0x000fe200078e02ff */
[----:B------:R-:W-:-:S03]  /*00a0*/  MOV R6, RZ ;  /* 0x000000ff00067202 */ /* 0x000fc60000000f00 */
[----:B------:R-:W-:Y:S01]  /*00b0*/  IMAD.HI R2, R5, -0x6db6db6d, R4 ;  /* 0x9249249305027827 */ /* 0x000fe200078e0204 */
[----:B------:R-:W-:-:S03]  /*00c0*/  SHF.R.U32.HI R3, RZ, 0x1f, R0 ;  /* 0x0000001fff037819 */ /* 0x000fc60000011600 */
[----:B------:R-:W-:Y:S01]  /*00d0*/  IMAD.HI R6, R7, -0x6db6db6d, R6 ;  /* 0x9249249307067827 */ /* 0x000fe200078e0206 */
[----:B------:R-:W-:Y:S02]  /*00e0*/  SHF.R.U32.HI R9, RZ, 0x1f, R2 ;  /* 0x0000001fff097819 */ /* 0x000fe40000011602 */
[----:B------:R-:W-:Y:S02]  /*00f0*/  LEA.HI.SX32 R3, R0, R3, 0x1b ;  /* 0x0000000300037211 */ /* 0x000fe400078fdaff */
[----:B------:R-:W-:Y:S02]  /*0100*/  LEA.HI.SX32 R9, R2, R9, 0x1d ;  /* 0x0000000902097211 */ /* 0x000fe400078feaff */
[----:B------:R-:W-:Y:S01]  /*0110*/  MOV R2, RZ ;  /* 0x000000ff00027202 */ /* 0x000fe20000000f00 */
[----:B------:R-:W-:Y:S02]  /*0120*/  IMAD R3, R3, -0x62, R7 ;  /* 0xffffff9e03037824 */ /* 0x000fe400078e0207 */
[----:B------:R-:W-:Y:S01]  /*0130*/  IMAD R9, R9, -0xe, R5 ;  /* 0xfffffff209097824 */ /* 0x000fe200078e0205 */
[----:B------:R-:W-:Y:S01]  /*0140*/  SHF.R.U32.HI R5, RZ, 0x1f, R6 ;  /* 0x0000001fff057819 */ /* 0x000fe20000011606 */
[----:B------:R-:W-:-:S03]  /*0150*/  IMAD.HI R2, R3, -0x6db6db6d, R2 ;  /* 0x9249249303027827 */ /* 0x000fc600078e0202 */
[----:B------:R-:W-:Y:S02]  /*0160*/  SHF.L.U32 R9, R9, 0x2, RZ ;  /* 0x0000000209097819 */ /* 0x000fe400000006ff */
[----:B------:R-:W-:Y:S02]  /*0170*/  SHF.R.U32.HI R3, RZ, 0x1f, R2 ;  /* 0x0000001fff037819 */ /* 0x000fe40000011602 */
[----:B------:R-:W-:Y:S02]  /*0180*/  IADD3 R0, R9, -0x1, RZ ;  /* 0xffffffff09007810 */ /* 0x000fe40007ffe0ff */
[----:B------:R-:W-:Y:S02]  /*0190*/  LEA.HI R3, R2, R3, RZ, 0x1e ;  /* 0x0000000302037211 */ /* 0x000fe400078ff0ff */
[----:B------:R-:W-:Y:S02]  /*01a0*/  ISETP.GT.U32.AND P3, PT, R0, 0x37, PT ;  /* 0x000000370000780c */ /* 0x000fe40003f64070 */
[----:B------:R-:W-:-:S02]  /*01b0*/  SHF.L.U32 R3, R3, 0x2, RZ ;  /* 0x0000000203037819 */ /* 0x000fc400000006ff */
[----:B------:R-:W-:Y:S02]  /*01c0*/  LEA.HI.SX32 R6, R6, R5, 0x1e ;  /* 0x0000000506067211 */ /* 0x000fe400078ff2ff */
[----:B------:R-:W-:-:S03]  /*01d0*/  IADD3 R10, R3, -0x1, RZ ;  /* 0xffffffff030a7810 */ /* 0x000fc60007ffe0ff */
[----:B------:R-:W-:Y:S01]  /*01e0*/  IMAD R6, R6, 0xe0, R9 ;  /* 0x000000e006067824 */ /* 0x000fe200078e0209 */
[----:B------:R-:W-:-:S03]  /*01f0*/  ISETP.GT.U32.OR P6, PT, R10, 0x37, P3 ;  /* 0x000000370a00780c */ /* 0x000fc60001fc4470 */
[----:B------:R-:W-:-:S10]  /*0200*/  IMAD.WIDE R30, R6, R31, c[0x0][0x168] ;  /* 0x00005a00061e7625 */ /* 0x000fd400078e021f */
[----:B------:R-:W2:Y:S01]  /*0210*/  @!P6 LDG.E.CONSTANT R2, [R30.64+-0xe4] ;  /* 0xffff1c041e02e981 */ /* 0x000ea2000c1e9900 */
[C---:B------:R-:W-:Y:S01]  /*0220*/  IADD3 R0, R9.reuse, 0x1, RZ ;  /* 0x0000000109007810 */ /* 0x040fe20007ffe0ff */
[----:B------:R-:W-:Y:S01]  /*0230*/  CS2R R34, SRZ ;  /* 0x0000000000227805 */ /* 0x000fe2000001ff00 */
[C---:B------:R-:W-:Y:S02]  /*0240*/  ISETP.GT.U32.AND P4, PT, R9.reuse, 0x37, PT ;  /* 0x000000370900780c */ /* 0x040fe40003f84070 */
[----:B------:R-:W-:Y:S02]  /*0250*/  ISETP.GT.U32.AND P5, PT, R0, 0x37, PT ;  /* 0x000000370000780c */ /* 0x000fe40003fa4070 */
[----:B------:R-:W-:Y:S02]  /*0260*/  IADD3 R0, R9, 0x2, RZ ;  /* 0x0000000209007810 */ /* 0x000fe40007ffe0ff */
[----:B------:R-:W-:Y:S02]  /*0270*/  ISETP.GT.U32.OR P1, PT, R10, 0x37, P4 ;  /* 0x000000370a00780c */ /* 0x000fe40002724470 */
[----:B------:R-:W-:-:S02]  /*0280*/  ISETP.GT.U32.AND P0, PT, R0, 0x37, PT ;  /* 0x000000370000780c */ /* 0x000fc40003f04070 */
[----:B------:R-:W-:Y:S02]  /*0290*/  ISETP.GT.U32.OR P2, PT, R10, 0x37, P5 ;  /* 0x000000370a00780c */ /* 0x000fe40002f44470 */
[----:B------:R-:W-:Y:S02]  /*02a0*/  IADD3 R0, R9, 0x3, RZ ;  /* 0x0000000309007810 */ /* 0x000fe40007ffe0ff */
[----:B------:R-:W-:Y:S01]  /*02b0*/  MOV R36, RZ ;  /* 0x000000ff00247202 */ /* 0x000fe20000000f00 */
[----:B------:R-:W-:-:S08]  /*02c0*/  CS2R R32, SRZ ;  /* 0x0000000000207805 */ /* 0x000fd0000001ff00 */
[----:B------:R-:W3:Y:S01]  /*02d0*/  @!P2 LDG.E.CONSTANT R36, [R30.64+-0xdc] ;  /* 0xffff24041e24a981 */ /* 0x000ee2000c1e9900 */
[----:B------:R-:W-:Y:S02]  /*02e0*/  MOV R45, RZ ;  /* 0x000000ff002d7202 */ /* 0x000fe40000000f00 */
[----:B------:R-:W-:Y:S01]  /*02f0*/  MOV R43, RZ ;  /* 0x000000ff002b7202 */ /* 0x000fe20000000f00 */
[----:B------:R-:W-:Y:S01]  /*0300*/  CS2R R28, SRZ ;  /* 0x00000000001c7805 */ /* 0x000fe2000001ff00 */
[----:B------:R-:W-:Y:S01]  /*0310*/  IADD3 R9, R9, 0x4, RZ ;  /* 0x0000000409097810 */ /* 0x000fe20007ffe0ff */
[----:B------:R-:W-:Y:S01]  /*0320*/  CS2R R26, SRZ ;  /* 0x00000000001a7805 */ /* 0x000fe2000001ff00 */
[C---:B------:R-:W-:Y:S02]  /*0330*/  IADD3 R4, R3.reuse, 0x1, RZ ;  /* 0x0000000103047810 */ /* 0x040fe40007ffe0ff */
[----:B------:R-:W-:Y:S01]  /*0340*/  MOV R53, RZ ;  /* 0x000000ff00357202 */ /* 0x000fe20000000f00 */
[----:B------:R-:W-:Y:S01]  /*0350*/  CS2R R24, SRZ ;  /* 0x0000000000187805 */ /* 0x000fe2000001ff00 */
[----:B------:R-:W-:Y:S01]  /*0360*/  CS2R R12, SRZ ;  /* 0x00000000000c7805 */ /* 0x000fe2000001ff00 */
[----:B------:R-:W-:Y:S01]  /*0370*/  CS2R R18, SRZ ;  /* 0x0000000000127805 */ /* 0x000fe2000001ff00 */
[----:B------:R-:W-:-:S02]  /*0380*/  IADD3 R6, R3, 0x2, RZ ;  /* 0x0000000203067810 */ /* 0x000fc40007ffe0ff */
[----:B------:R-:W-:Y:S02]  /*0390*/  MOV R11, RZ ;  /* 0x000000ff000b7202 */ /* 0x000fe40000000f00 */
[----:B------:R-:W-:Y:S01]  /*03a0*/  MOV R16, RZ ;  /* 0x000000ff00107202 */ /* 0x000fe20000000f00 */
[----:B------:R-:W-:Y:S01]  /*03b0*/  CS2R R22, SRZ ;  /* 0x0000000000167805 */ /* 0x000fe2000001ff00 */
[----:B------:R-:W-:Y:S01]  /*03c0*/  CS2R R14, SRZ ;  /* 0x00000000000e7805 */ /* 0x000fe2000001ff00 */
[----:B------:R-:W-:Y:S01]  /*03d0*/  IADD3 R8, R3, 0x3, RZ ;  /* 0x0000000303087810 */ /* 0x000fe20007ffe0ff */
[----:B------:R-:W-:Y:S01]  /*03e0*/  CS2R R20, SRZ ;  /* 0x0000000000147805 */ /* 0x000fe2000001ff00 */
[----:B------:R-:W-:Y:S01]  /*03f0*/  MOV R7, RZ ;  /* 0x000000ff00077202 */ /* 0x000fe20000000f00 */
[----:B--2---:R-:W-:Y:S01]  /*0400*/  @!P6 FADD R35, RZ, R2 ;  /* 0x00000002ff23e221 */ /* 0x004fe20000000000 */
[----:B------:R-:W-:Y:S02]  /*0410*/  MOV R2, RZ ;  /* 0x000000ff00027202 */ /* 0x000fe40000000f00 */
[----:B------:R-:W-:-:S04]  /*0420*/  ISETP.GT.U32.OR P6, PT, R10, 0x37, P0 ;  /* 0x000000370a00780c */ /* 0x000fc800007c4470 */
[----:B------:R-:W2:Y:S01]  /*0430*/  @!P1 LDG.E.CONSTANT R2, [R30.64+-0xe0] ;  /* 0xffff20041e029981 */ /* 0x000ea2000c1e9900 */
[----:B------:R-:W-:-:S04]  /*0440*/  ISETP.GT.U32.AND P1, PT, R0, 0x37, PT ;  /* 0x000000370000780c */ /* 0x000fc80003f24070 */
[----:B------:R-:W-:-:S04]  /*0450*/  ISETP.GT.U32.OR P2, PT, R10, 0x37, P1 ;  /* 0x000000370a00780c */ /* 0x000fc80000f44470 */
[----:B------:R-:W4:Y:S01]  /*0460*/  @!P6 LDG.E.CONSTANT R34, [R30.64+-0xd8] ;  /* 0xffff28041e22e981 */ /* 0x000f22000c1e9900 */
[----:B------:R-:W-:Y:S02]  /*0470*/  ISETP.GT.U32.OR P6, PT, R3, 0x37, P3 ;  /* 0x000000370300780c */ /* 0x000fe40001fc4470 */
[----:B------:R-:W-:-:S06]  /*0480*/  MOV R0, RZ ;  /* 0x000000ff00007202 */ /* 0x000fcc0000000f00 */
[----:B------:R0:W5:Y:S01]  /*0490*/  @!P2 LDG.E.CONSTANT R33, [R30.64+-0xd4] ;  /* 0xffff2c041e21a981 */ /* 0x000162000c1e9900 */
[----:B------:R-:W-:-:S04]  /*04a0*/  ISETP.GT.U32.OR P2, PT, R3, 0x37, P4 ;  /* 0x000000370300780c */ /* 0x000fc80002744470 */
[----:B------:R-:W4:Y:S01]  /*04b0*/  @!P6 LDG.E.CONSTANT R0, [R30.64+-0x4] ;  /* 0xfffffc041e00e981 */ /* 0x000f22000c1e9900 */
[----:B------:R-:W-:-:S08]  /*04c0*/  ISETP.GT.U32.OR P6, PT, R3, 0x37, P5 ;  /* 0x000000370300780c */ /* 0x000fd00002fc4470 */
[----:B------:R0:W4:Y:S01]  /*04d0*/  @!P2 LDG.E.CONSTANT R45, [R30.64] ;  /* 0x000000041e2da981 */ /* 0x000122000c1e9900 */
[----:B------:R-:W-:-:S04]  /*04e0*/  ISETP.GT.U32.OR P2, PT, R3, 0x37, P0 ;  /* 0x000000370300780c */ /* 0x000fc80000744470 */
[----:B------:R0:W4:Y:S01]  /*04f0*/  @!P6 LDG.E.CONSTANT R43, [R30.64+0x4] ;  /* 0x000004041e2be981 */ /* 0x000122000c1e9900 */
[----:B------:R-:W-:-:S08]  /*0500*/  ISETP.GT.U32.OR P6, PT, R3, 0x37, P1 ;  /* 0x000000370300780c */ /* 0x000fd00000fc4470 */
[----:B------:R0:W5:Y:S01]  /*0510*/  @!P2 LDG.E.CONSTANT R32, [R30.64+0x8] ;  /* 0x000008041e20a981 */ /* 0x000162000c1e9900 */
[----:B------:R-:W-:-:S04]  /*0520*/  ISETP.GT.U32.AND P2, PT, R9, 0x37, PT ;  /* 0x000000370900780c */ /* 0x000fc80003f44070 */
[----:B------:R0:W5:Y:S01]  /*0530*/  @!P6 LDG.E.CONSTANT R29, [R30.64+0xc] ;  /* 0x00000c041e1de981 */ /* 0x000162000c1e9900 */
[----:B------:R-:W-:-:S13]  /*0540*/  ISETP.GT.U32.OR P6, PT, R3, 0x37, P2 ;  /* 0x000000370300780c */ /* 0x000fda00017c4470 */
        /* <DEDUP_REMOVED lines=27> */
[----:B------:R-:W-:Y:S02]  /*0700*/  ISETP.GT.U32.OR P6, PT, R8, 0x37, P0 ;  /* 0x000000370800780c */ /* 0x000fe400007c4470 */
[----:B------:R-:W-:-:S11]  /*0710*/  MOV R5, RZ ;  /* 0x000000ff00057202 */ /* 0x000fd60000000f00 */
[----:B------:R0:W5:Y:S01]  /*0720*/  @!P6 LDG.E.CONSTANT R19, [R30.64+0x2a8] ;  /* 0x0002a8041e13e981 */ /* 0x000162000c1e9900 */
[----:B------:R-:W-:-:S13]  /*0730*/  ISETP.GT.U32.OR P6, PT, R8, 0x37, P1 ;  /* 0x000000370800780c */ /* 0x000fda0000fc4470 */
[----:B------:R0:W5:Y:S01]  /*0740*/  @!P6 LDG.E.CONSTANT R5, [R30.64+0x2ac] ;  /* 0x0002ac041e05e981 */ /* 0x000162000c1e9900 */
[----:B------:R-:W-:-:S13]  /*0750*/  ISETP.GT.U32.OR P6, PT, R10, 0x37, P2 ;  /* 0x000000370a00780c */ /* 0x000fda00017c4470 */
[----:B------:R0:W5:Y:S01]  /*0760*/  @!P6 LDG.E.CONSTANT R27, [R30.64+-0xd0] ;  /* 0xffff30041e1be981 */ /* 0x000162000c1e9900 */
[----:B------:R-:W-:-:S13]  /*0770*/  ISETP.GT.U32.OR P6, PT, R4, 0x37, P2 ;  /* 0x000000370400780c */ /* 0x000fda00017c4470 */
[----:B------:R0:W5:Y:S01]  /*0780*/  @!P6 LDG.E.CONSTANT R23, [R30.64+0xf0] ;  /* 0x0000f0041e17e981 */ /* 0x000162000c1e9900 */
[----:B------:R-:W-:Y:S02]  /*0790*/  ISETP.GT.U32.OR P6, PT, R6, 0x37, P2 ;  /* 0x000000370600780c */ /* 0x000fe400017c4470 */
[----:B------:R-:W-:Y:S01]  /*07a0*/  IADD3 R3, R3, 0x4, RZ ;  /* 0x0000000403037810 */ /* 0x000fe20007ffe0ff */
[----:B---3--:R-:W-:Y:S01]  /*07b0*/  FADD R38, R36, R36 ;  /* 0x0000002424267221 */ /* 0x008fe20000000000 */
[----:B--2---:R-:W-:Y:S02]  /*07c0*/  FFMA R35, R2, -1.5, R35 ;  /* 0xbfc0000002237823 */ /* 0x004fe40000000023 */
[C---:B------:R-:W-:Y:S02]  /*07d0*/  ISETP.GT.U32.OR P3, PT, R3.reuse, 0x37, P3 ;  /* 0x000000370300780c */ /* 0x040fe40001f64470 */
[C---:B------:R-:W-:Y:S02]  /*07e0*/  ISETP.GT.U32.OR P4, PT, R3.reuse, 0x37, P4 ;  /* 0x000000370300780c */ /* 0x040fe40002784470 */
[----:B------:R-:W-:-:S03]  /*07f0*/  ISETP.GT.U32.OR P5, PT, R3, 0x37, P5 ;  /* 0x000000370300780c */ /* 0x000fc60002fa4470 */
[----:B------:R0:W2:Y:S01]  /*0800*/  @!P6 LDG.E.CONSTANT R15, [R30.64+0x1d0] ;  /* 0x0001d0041e0fe981 */ /* 0x0000a2000c1e9900 */
[----:B------:R-:W-:Y:S02]  /*0810*/  ISETP.GT.U32.OR P6, PT, R8, 0x37, P2 ;  /* 0x000000370800780c */ /* 0x000fe400017c4470 */
[C---:B------:R-:W-:Y:S02]  /*0820*/  ISETP.GT.U32.OR P0, PT, R3.reuse, 0x37, P0 ;  /* 0x000000370300780c */ /* 0x040fe40000704470 */
[C---:B------:R-:W-:Y:S02]  /*0830*/  ISETP.GT.U32.OR P1, PT, R3.reuse, 0x37, P1 ;  /* 0x000000370300780c */ /* 0x040fe40000f24470 */
[----:B------:R-:W-:Y:S01]  /*0840*/  ISETP.GT.U32.OR P2, PT, R3, 0x37, P2 ;  /* 0x000000370300780c */ /* 0x000fe20001744470 */
[----:B------:R-:W-:Y:S01]  /*0850*/  FADD R35, R35, -R38 ;  /* 0x8000002623237221 */ /* 0x000fe20000000000 */
[C-C-:B------:R-:W-:Y:S01]  /*0860*/  FADD R38, R2.reuse, R2.reuse ;  /* 0x0000000202267221 */ /* 0x140fe20000000000 */
[--C-:B------:R-:W-:Y:S01]  /*0870*/  FADD R39, RZ, -R2.reuse ;  /* 0x80000002ff277221 */ /* 0x100fe20000000000 */
[----:B------:R-:W-:Y:S01]  /*0880*/  FFMA R49, R2, 0.5, RZ ;  /* 0x3f00000002317823 */ /* 0x000fe200000000ff */
[----:B------:R-:W-:Y:S01]  /*0890*/  FADD R37, RZ, R2 ;  /* 0x00000002ff257221 */ /* 0x000fe20000000000 */
[----:B------:R-:W-:Y:S01]  /*08a0*/  MOV R10, RZ ;  /* 0x000000ff000a7202 */ /* 0x000fe20000000f00 */
[----:B------:R-:W-:Y:S01]  /*08b0*/  CS2R R8, SRZ ;  /* 0x0000000000087805 */ /* 0x000fe2000001ff00 */
[----:B------:R-:W-:Y:S01]  /*08c0*/  MOV R6, RZ ;  /* 0x000000ff00067202 */ /* 0x000fe20000000f00 */
[----:B------:R0:W3:Y:S01]  /*08d0*/  @!P6 LDG.E.CONSTANT R13, [R30.64+0x2b0] ;  /* 0x0002b0041e0de981 */ /* 0x0000e2000c1e9900 */
[----:B------:R-:W-:-:S02]  /*08e0*/  MOV R4, RZ ;  /* 0x000000ff00047202 */ /* 0x000fc40000000f00 */
[----:B------:R-:W-:Y:S01]  /*08f0*/  MOV R3, RZ ;  /* 0x000000ff00037202 */ /* 0x000fe20000000f00 */
[----:B------:R-:W-:Y:S01]  /*0900*/  FADD R47, RZ, -R38 ;  /* 0x80000026ff2f7221 */ /* 0x000fe20000000000 */
[C---:B------:R-:W-:Y:S01]  /*0910*/  FFMA R41, R36.reuse, 0.5, R39 ;  /* 0x3f00000024297823 */ /* 0x040fe20000000027 */
[----:B------:R-:W-:Y:S01]  /*0920*/  FADD R49, R49, -R36 ;  /* 0x8000002431317221 */ /* 0x000fe20000000000 */
[C-C-:B------:R-:W-:Y:S01]  /*0930*/  FFMA R39, R36.reuse, -2.5, R37.reuse ;  /* 0xc020000024277823 */ /* 0x140fe20000000025 */
[----:B------:R-:W-:Y:S01]  /*0940*/  FFMA R37, R36, -1.5, R37 ;  /* 0xbfc0000024257823 */ /* 0x000fe20000000025 */
[C---:B----4-:R-:W-:Y:S01]  /*0950*/  FADD R2, R34.reuse, R34 ;  /* 0x0000002222027221 */ /* 0x050fe20000000000 */
[----:B------:R0:W4:Y:S01]  /*0960*/  @!P4 LDG.E.CONSTANT R10, [R30.64+0x380] ;  /* 0x000380041e0ac981 */ /* 0x000122000c1e9900 */
[----:B------:R-:W-:Y:S01]  /*0970*/  FADD R47, R47, -R36 ;  /* 0x800000242f2f7221 */ /* 0x000fe20000000000 */
[C---:B------:R-:W-:Y:S01]  /*0980*/  FFMA R40, R34.reuse, 2.5, R41 ;  /* 0x4020000022287823 */ /* 0x040fe20000000029 */
[----:B------:R-:W-:Y:S01]  /*0990*/  FFMA R36, R34, -0.5, R49 ;  /* 0xbf00000022247823 */ /* 0x000fe20000000031 */
[----:B------:R0:W2:Y:S01]  /*09a0*/  @!P3 LDG.E.CONSTANT R6, [R30.64+0x37c] ;  /* 0x00037c041e06b981 */ /* 0x0000a2000c1e9900 */
[----:B------:R-:W-:-:S03]  /*09b0*/  FADD R52, -R2, R37 ;  /* 0x0000002502347221 */ /* 0x000fc60000000100 */
[----:B------:R0:W2:Y:S04]  /*09c0*/  @!P0 LDG.E.CONSTANT R8, [R30.64+0x388] ;  /* 0x000388041e088981 */ /* 0x0000a8000c1e9900 */
[----:B------:R0:W2:Y:S04]  /*09d0*/  @!P5 LDG.E.CONSTANT R9, [R30.64+0x384] ;  /* 0x000384041e09d981 */ /* 0x0000a8000c1e9900 */
[----:B------:R0:W2:Y:S04]  /*09e0*/  @!P1 LDG.E.CONSTANT R4, [R30.64+0x38c] ;  /* 0x00038c041e049981 */ /* 0x0000a8000c1e9900 */
[----:B------:R0:W2:Y:S01]  /*09f0*/  @!P2 LDG.E.CONSTANT R3, [R30.64+0x390] ;  /* 0x000390041e03a981 */ /* 0x0000a2000c1e9900 */
[----:B------:R-:W-:Y:S01]  /*0a00*/  FADD R2, R47, R2 ;  /* 0x000000022f027221 */ /* 0x000fe20000000000 */
[----:B------:R-:W-:Y:S01]  /*0a10*/  FFMA R37, R0, 0.5, RZ ;  /* 0x3f00000000257823 */ /* 0x000fe200000000ff */
[C---:B0-----:R-:W-:Y:S01]  /*0a20*/  FFMA R30, R34.reuse, 0.5, R39 ;  /* 0x3f000000221e7823 */ /* 0x041fe20000000027 */
[----:B------:R-:W-:Y:S01]  /*0a30*/  FFMA R34, R34, 1.5, R35 ;  /* 0x3fc0000022227823 */ /* 0x000fe20000000023 */
[----:B-----5:R-:W-:-:S03]  /*0a40*/  FADD R48, R2, R33 ;  /* 0x0000002102307221 */ /* 0x020fc60000000000 */
[--C-:B------:R-:W-:Y:S01]  /*0a50*/  FADD R35, R34, R33.reuse ;  /* 0x0000002122237221 */ /* 0x100fe20000000000 */
[----:B------:R-:W-:Y:S01]  /*0a60*/  FMUL R2, R45, 0.5 ;  /* 0x3f0000002d027820 */ /* 0x000fe20000400000 */
[--C-:B------:R-:W-:Y:S01]  /*0a70*/  FADD R30, R30, R33.reuse ;  /* 0x000000211e1e7221 */ /* 0x100fe20000000000 */
[--C-:B------:R-:W-:Y:S01]  /*0a80*/  FADD R40, R40, R33.reuse ;  /* 0x0000002128287221 */ /* 0x100fe20000000000 */
[----:B------:R-:W-:Y:S01]  /*0a90*/  FADD R39, R36, R33 ;  /* 0x0000002124277221 */ /* 0x000fe20000000000 */
[----:B------:R-:W-:Y:S01]  /*0aa0*/  FFMA R52, R33, 1.5, R52 ;  /* 0x3fc0000021347823 */ /* 0x000fe20000000034 */
[----:B------:R-:W-:Y:S01]  /*0ab0*/  FMUL R50, R45, -1.5 ;  /* 0xbfc000002d327820 */ /* 0x000fe20000400000 */
[----:B------:R-:W-:Y:S01]  /*0ac0*/  FFMA R35, R0, -1.5, R35 ;  /* 0xbfc0000000237823 */ /* 0x000fe20000000023 */
[C---:B------:R-:W-:Y:S01]  /*0ad0*/  FMUL R31, R43.reuse, -1.5 ;  /* 0xbfc000002b1f7820 */ /* 0x040fe20000400000 */
[----:B------:R-:W-:Y:S01]  /*0ae0*/  FMUL R33, R43, 0.5 ;  /* 0x3f0000002b217820 */ /* 0x000fe20000400000 */
[----:B------:R-:W-:Y:S01]  /*0af0*/  FFMA R49, R2, -1.5, R37 ;  /* 0xbfc0000002317823 */ /* 0x000fe20000000025 */
[C---:B------:R-:W-:Y:S01]  /*0b00*/  FADD R37, R50.reuse, R50 ;  /* 0x0000003232257221 */ /* 0x040fe20000000000 */
[C---:B------:R-:W-:Y:S01]  /*0b10*/  FFMA R35, R50.reuse, -1.5, R35 ;  /* 0xbfc0000032237823 */ /* 0x040fe20000000023 */
[----:B------:R-:W-:Y:S01]  /*0b20*/  FADD R34, R31, R31 ;  /* 0x0000001f1f227221 */ /* 0x000fe20000000000 */
[----:B------:R-:W-:Y:S01]  /*0b30*/  FADD R36, R33, R33 ;  /* 0x0000002121247221 */ /* 0x000fe20000000000 */
[----:B------:R-:W-:Y:S01]  /*0b40*/  FFMA R50, R50, 0.5, R39 ;  /* 0x3f00000032327823 */ /* 0x000fe20000000027 */
[----:B------:R-:W-:Y:S01]  /*0b50*/  FADD R46, RZ, R45 ;  /* 0x0000002dff2e7221 */ /* 0x000fe20000000000 */
[----:B------:R-:W-:Y:S01]  /*0b60*/  FADD R39, R2, R2 ;  /* 0x0000000202277221 */ /* 0x000fe20000000000 */
[----:B------:R-:W-:Y:S01]  /*0b70*/  FADD R48, R48, -R37 ;  /* 0x8000002530307221 */ /* 0x000fe20000000000 */
[----:B------:R-:W-:Y:S01]  /*0b80*/  FADD R49, R49, -R36 ;  /* 0x8000002431317221 */ /* 0x000fe20000000000 */
[----:B------:R-:W-:Y:S01]  /*0b90*/  FADD R35, R35, -R34 ;  /* 0x8000002223237221 */ /* 0x000fe20000000000 */
[----:B------:R-:W-:Y:S01]  /*0ba0*/  FMUL R44, R32, 0.5 ;  /* 0x3f000000202c7820 */ /* 0x000fe20000400000 */
[----:B------:R-:W-:Y:S01]  /*0bb0*/  FADD R38, RZ, -R2 ;  /* 0x80000002ff267221 */ /* 0x000fe20000000000 */
[----:B------:R-:W-:Y:S01]  /*0bc0*/  FFMA R37, R43, -2.5, R46 ;  /* 0xc02000002b257823 */ /* 0x000fe2000000002e */
[----:B------:R-:W-:Y:S01]  /*0bd0*/  FADD R36, RZ, -R45 ;  /* 0x8000002dff247221 */ /* 0x000fe20000000000 */
[----:B------:R-:W-:Y:S01]  /*0be0*/  FADD R34, RZ, R2 ;  /* 0x00000002ff227221 */ /* 0x000fe20000000000 */
[----:B------:R-:W-:Y:S01]  /*0bf0*/  FFMA R54, R2, 0.5, RZ ;  /* 0x3f00000002367823 */ /* 0x000fe200000000ff */
[----:B------:R-:W-:Y:S01]  /*0c00*/  FADD R42, RZ, -R39 ;  /* 0x80000027ff2a7221 */ /* 0x000fe20000000000 */
[--C-:B------:R-:W-:Y:S01]  /*0c10*/  FADD R41, R38, R43.reuse ;  /* 0x0000002b26297221 */ /* 0x100fe20000000000 */
[----:B------:R-:W-:Y:S01]  /*0c20*/  FADD R60, R37, R44 ;  /* 0x0000002c253c7221 */ /* 0x000fe20000000000 */
[----:B------:R-:W-:Y:S01]  /*0c30*/  FFMA R57, R43, 2.5, R36 ;  /* 0x402000002b397823 */ /* 0x000fe20000000024 */
[----:B------:R-:W-:Y:S01]  /*0c40*/  FADD R2, R44, R44 ;  /* 0x0000002c2c027221 */ /* 0x000fe20000000000 */
[C---:B------:R-:W-:Y:S01]  /*0c50*/  FFMA R51, R33.reuse, 0.5, R38 ;  /* 0x3f00000021337823 */ /* 0x040fe20000000026 */
[C---:B------:R-:W-:Y:S01]  /*0c60*/  FADD R39, -R33.reuse, R54 ;  /* 0x0000003621277221 */ /* 0x040fe20000000100 */
[----:B------:R-:W-:Y:S01]  /*0c70*/  FADD R59, R34, -R43 ;  /* 0x8000002b223b7221 */ /* 0x000fe20000000000 */
[C-C-:B------:R-:W-:Y:S01]  /*0c80*/  FFMA R47, R33.reuse, -2.5, R34.reuse ;  /* 0xc0200000212f7823 */ /* 0x140fe20000000022 */
[C---:B------:R-:W-:Y:S01]  /*0c90*/  FFMA R55, R33.reuse, -1.5, R34 ;  /* 0xbfc0000021377823 */ /* 0x040fe20000000022 */
[----:B------:R-:W-:Y:S01]  /*0ca0*/  FADD R37, -R33, R42 ;  /* 0x0000002a21257221 */ /* 0x000fe20000000100 */
[C---:B------:R-:W-:Y:S01]  /*0cb0*/  FADD R38, R44.reuse, R41 ;  /* 0x000000292c267221 */ /* 0x040fe20000000000 */
[C---:B------:R-:W-:Y:S01]  /*0cc0*/  FADD R34, -R44.reuse, R57 ;  /* 0x000000392c227221 */ /* 0x040fe20000000100 */
[C---:B------:R-:W-:Y:S01]  /*0cd0*/  FFMA R49, R44.reuse, 1.5, R49 ;  /* 0x3fc000002c317823 */ /* 0x040fe20000000031 */
[C---:B------:R-:W-:Y:S01]  /*0ce0*/  FADD R59, -R44.reuse, R59 ;  /* 0x0000003b2c3b7221 */ /* 0x040fe20000000100 */
[C---:B------:R-:W-:Y:S01]  /*0cf0*/  FFMA R41, R44.reuse, 2.5, R51 ;  /* 0x402000002c297823 */ /* 0x040fe20000000033 */
[----:B------:R-:W-:Y:S01]  /*0d00*/  FFMA R42, R44, 0.5, R47 ;  /* 0x3f0000002c2a7823 */ /* 0x000fe2000000002f */
[----:B------:R-:W-:Y:S01]  /*0d10*/  FADD R55, -R2, R55 ;  /* 0x0000003702377221 */ /* 0x000fe20000000100 */
[----:B------:R-:W-:Y:S01]  /*0d20*/  FFMA R40, R45, 1.5, R40 ;  /* 0x3fc000002d287823 */ /* 0x000fe20000000028 */
[----:B------:R-:W-:Y:S01]  /*0d30*/  FFMA R44, R44, -0.5, R39 ;  /* 0xbf0000002c2c7823 */ /* 0x000fe20000000027 */
[----:B------:R-:W-:Y:S01]  /*0d40*/  FFMA R39, R43, 1.5, R50 ;  /* 0x3fc000002b277823 */ /* 0x000fe20000000032 */
[----:B------:R-:W-:Y:S01]  /*0d50*/  FFMA R30, R45, -1.5, R30 ;  /* 0xbfc000002d1e7823 */ /* 0x000fe2000000001e */
[C---:B------:R-:W-:Y:S01]  /*0d60*/  FFMA R48, R43.reuse, 1.5, R48 ;  /* 0x3fc000002b307823 */ /* 0x040fe20000000030 */
[----:B------:R-:W-:Y:S01]  /*0d70*/  FFMA R61, R43, 1.5, R36 ;  /* 0x3fc000002b3d7823 */ /* 0x000fe20000000024 */
[--C-:B------:R-:W-:Y:S01]  /*0d80*/  FADD R60, R60, R29.reuse ;  /* 0x0000001d3c3c7221 */ /* 0x100fe20000000000 */
[--C-:B------:R-:W-:Y:S01]  /*0d90*/  FADD R34, R34, -R29.reuse ;  /* 0x8000001d22227221 */ /* 0x100fe20000000000 */
[--C-:B------:R-:W-:Y:S01]  /*0da0*/  FADD R59, R59, R29.reuse ;  /* 0x0000001d3b3b7221 */ /* 0x100fe20000000000 */
[----:B------:R-:W-:Y:S01]  /*0db0*/  FADD R38, R38, -R29 ;  /* 0x8000001d26267221 */ /* 0x000fe20000000000 */
[----:B------:R-:W-:Y:S01]  /*0dc0*/  FADD R54, R52, R27 ;  /* 0x0000001b34367221 */ /* 0x000fe20000000000 */
[----:B------:R-:W-:Y:S01]  /*0dd0*/  FADD R52, R37, R2 ;  /* 0x0000000225347221 */ /* 0x000fe20000000000 */
[----:B------:R-:W-:-:S02]  /*0de0*/  FMUL R2, R32, -1.5 ;  /* 0xbfc0000020027820 */ /* 0x000fc40000400000 */
[----:B------:R-:W-:Y:S01]  /*0df0*/  FFMA R54, R45, -1.5, R54 ;  /* 0xbfc000002d367823 */ /* 0x000fe20000000036 */
[C---:B------:R-:W-:Y:S01]  /*0e00*/  FFMA R37, R31.reuse, 0.5, R40 ;  /* 0x3f0000001f257823 */ /* 0x040fe20000000028 */
[C---:B------:R-:W-:Y:S02]  /*0e10*/  FADD R51, R2.reuse, R2 ;  /* 0x0000000202337221 */ /* 0x040fe40000000000 */
[----:B------:R-:W-:Y:S01]  /*0e20*/  FFMA R40, R31, -1.5, R54 ;  /* 0xbfc000001f287823 */ /* 0x000fe20000000036 */
[----:B------:R-:W-:Y:S01]  /*0e30*/  FFMA R54, R2, -0.5, R39 ;  /* 0xbf00000002367823 */ /* 0x000fe20000000027 */
[----:B------:R-:W-:Y:S01]  /*0e40*/  FADD R39, R45, R45 ;  /* 0x0000002d2d277221 */ /* 0x000fe20000000000 */
[----:B------:R-:W-:Y:S01]  /*0e50*/  FFMA R27, R31, -2.5, R30 ;  /* 0xc02000001f1b7823 */ /* 0x000fe2000000001e */
[----:B------:R-:W-:Y:S01]  /*0e60*/  FADD R56, R48, R51 ;  /* 0x0000003330387221 */ /* 0x000fe20000000000 */
[----:B------:R-:W-:Y:S01]  /*0e70*/  FADD R51, -R51, R40 ;  /* 0x0000002833337221 */ /* 0x000fe20000000100 */
[--C-:B------:R-:W-:Y:S01]  /*0e80*/  FADD R40, RZ, -R39.reuse ;  /* 0x80000027ff287221 */ /* 0x100fe20000000000 */
[----:B------:R-:W-:Y:S01]  /*0e90*/  FADD R39, RZ, R39 ;  /* 0x00000027ff277221 */ /* 0x000fe20000000000 */
[C---:B------:R-:W-:Y:S01]  /*0ea0*/  FFMA R30, R2.reuse, 0.5, R27 ;  /* 0x3f000000021e7823 */ /* 0x040fe2000000001b */
[C---:B------:R-:W-:Y:S01]  /*0eb0*/  FFMA R31, R2.reuse, 2.5, R37 ;  /* 0x40200000021f7823 */ /* 0x040fe20000000025 */
[----:B------:R-:W-:Y:S01]  /*0ec0*/  FFMA R27, R2, 1.5, R35 ;  /* 0x3fc00000021b7823 */ /* 0x000fe20000000023 */
[----:B------:R-:W-:Y:S01]  /*0ed0*/  FADD R2, R32, R32 ;  /* 0x0000002020027221 */ /* 0x000fe20000000000 */
[----:B------:R-:W-:Y:S01]  /*0ee0*/  FFMA R35, R43, -1.5, R46 ;  /* 0xbfc000002b237823 */ /* 0x000fe2000000002e */
[--C-:B------:R-:W-:Y:S01]  /*0ef0*/  FADD R47, R40, -R43.reuse ;  /* 0x8000002b282f7221 */ /* 0x100fe20000000000 */
[----:B------:R-:W-:Y:S01]  /*0f00*/  FADD R57, R39, R43 ;  /* 0x0000002b27397221 */ /* 0x000fe20000000000 */
[----:B------:R-:W-:Y:S01]  /*0f10*/  FADD R37, R46, -R33 ;  /* 0x800000212e257221 */ /* 0x000fe20000000000 */
[----:B------:R-:W-:Y:S01]  /*0f20*/  FADD R33, R33, R36 ;  /* 0x0000002421217221 */ /* 0x000fe20000000000 */
[C---:B------:R-:W-:Y:S01]  /*0f30*/  FADD R46, -R2.reuse, R35 ;  /* 0x00000023022e7221 */ /* 0x040fe20000000100 */
[C---:B------:R-:W-:Y:S01]  /*0f40*/  FADD R35, R2.reuse, R61 ;  /* 0x0000003d02237221 */ /* 0x040fe20000000000 */
[----:B------:R-:W-:Y:S01]  /*0f50*/  FADD R50, R47, R2 ;  /* 0x000000022f327221 */ /* 0x000fe20000000000 */
[----:B------:R-:W-:Y:S01]  /*0f60*/  FADD R36, -R2, R57 ;  /* 0x0000003902247221 */ /* 0x000fe20000000100 */
[--C-:B------:R-:W-:Y:S01]  /*0f70*/  FADD R2, RZ, R0.reuse ;  /* 0x00000000ff027221 */ /* 0x100fe20000000000 */
[--C-:B------:R-:W-:Y:S01]  /*0f80*/  FADD R48, RZ, -R0.reuse ;  /* 0x80000000ff307221 */ /* 0x100fe20000000000 */
[----:B------:R-:W-:Y:S01]  /*0f90*/  FADD R47, R0, R0 ;  /* 0x00000000002f7221 */ /* 0x000fe20000000000 */
[C---:B------:R-:W-:Y:S01]  /*0fa0*/  FMUL R0, R45.reuse, -2 ;  /* 0xc00000002d007820 */ /* 0x040fe20000400000 */
[C---:B------:R-:W-:Y:S01]  /*0fb0*/  FFMA R57, R45.reuse, -1.5, R2 ;  /* 0xbfc000002d397823 */ /* 0x040fe20000000002 */
[----:B------:R-:W-:Y:S01]  /*0fc0*/  FFMA R2, R45, 1.5, R48 ;  /* 0x3fc000002d027823 */ /* 0x000fe20000000030 */
[----:B------:R-:W-:Y:S01]  /*0fd0*/  FADD R45, RZ, -R47 ;  /* 0x8000002fff2d7221 */ /* 0x000fe20000000000 */
[----:B------:R-:W-:-:S03]  /*0fe0*/  FMUL R47, R43, -2 ;  /* 0xc00000002b2f7820 */ /* 0x000fc60000400000 */
[C---:B------:R-:W-:Y:S01]  /*0ff0*/  FFMA R45, R0.reuse, -1.5, R45 ;  /* 0xbfc00000002d7823 */ /* 0x040fe2000000002d */
[----:B------:R-:W-:Y:S01]  /*1000*/  FADD R48, R47, R47 ;  /* 0x0000002f2f307221 */ /* 0x000fe20000000000 */
[----:B------:R-:W-:-:S03]  /*1010*/  FADD R58, R0, R0 ;  /* 0x00000000003a7221 */ /* 0x000fc60000000000 */
[----:B------:R-:W-:Y:S01]  /*1020*/  FADD R48, R45, -R48 ;  /* 0x800000302d307221 */ /* 0x000fe20000000000 */
[----:B------:R-:W-:Y:S01]  /*1030*/  FADD R45, R43, R43 ;  /* 0x0000002b2b2d7221 */ /* 0x000fe20000000000 */
[----:B------:R-:W-:Y:S01]  /*1040*/  FADD R58, RZ, -R58 ;  /* 0x8000003aff3a7221 */ /* 0x000fe20000000000 */
[----:B------:R-:W-:Y:S02]  /*1050*/  FFMA R61, R0, 0.5, RZ ;  /* 0x3f000000003d7823 */ /* 0x000fe400000000ff */
[----:B------:R-:W-:Y:S01]  /*1060*/  FADD R43, R45, R2 ;  /* 0x000000022d2b7221 */ /* 0x000fe20000000000 */
[----:B------:R-:W-:Y:S01]  /*1070*/  FADD R57, R57, -R45 ;  /* 0x8000002d39397221 */ /* 0x000fe20000000000 */
[----:B------:R-:W-:Y:S01]  /*1080*/  FADD R0, R45, R58 ;  /* 0x0000003a2d007221 */ /* 0x000fe20000000000 */
[C---:B------:R-:W-:Y:S01]  /*1090*/  FFMA R58, R32.reuse, 2.5, R33 ;  /* 0x40200000203a7823 */ /* 0x040fe20000000021 */
[C---:B------:R-:W-:Y:S01]  /*10a0*/  FFMA R2, R32.reuse, -1.5, R43 ;  /* 0xbfc0000020027823 */ /* 0x040fe2000000002b */
[C---:B------:R-:W-:Y:S01]  /*10b0*/  FFMA R37, R32.reuse, -2.5, R37 ;  /* 0xc020000020257823 */ /* 0x040fe20000000025 */
[C---:B------:R-:W-:Y:S01]  /*10c0*/  FFMA R33, R32.reuse, 1.5, R57 ;  /* 0x3fc0000020217823 */ /* 0x040fe20000000039 */
[----:B------:R-:W-:Y:S01]  /*10d0*/  FMUL R43, R32, -2 ;  /* 0xc0000000202b7820 */ /* 0x000fe20000400000 */
[--C-:B------:R-:W-:Y:S01]  /*10e0*/  FFMA R32, R47, -2.5, R40.reuse ;  /* 0xc02000002f207823 */ /* 0x100fe20000000028 */
[----:B------:R-:W-:Y:S01]  /*10f0*/  FADD R45, R45, R61 ;  /* 0x0000003d2d2d7221 */ /* 0x000fe20000000000 */
[C---:B------:R-:W-:Y:S01]  /*1100*/  FFMA R39, R47.reuse, 0.5, R39 ;  /* 0x3f0000002f277823 */ /* 0x040fe20000000027 */
[----:B------:R-:W-:Y:S01]  /*1110*/  FFMA R61, R47, -1.5, R40 ;  /* 0xbfc000002f3d7823 */ /* 0x000fe20000000028 */
[C---:B------:R-:W-:Y:S01]  /*1120*/  FFMA R40, R43.reuse, 0.5, R32 ;  /* 0x3f0000002b287823 */ /* 0x040fe20000000020 */
[C---:B------:R-:W-:Y:S01]  /*1130*/  FFMA R32, R43.reuse, -0.5, R45 ;  /* 0xbf0000002b207823 */ /* 0x040fe2000000002d */
[C---:B------:R-:W-:Y:S01]  /*1140*/  FFMA R39, R43.reuse, 2.5, R39 ;  /* 0x402000002b277823 */ /* 0x040fe20000000027 */
[C---:B------:R-:W-:Y:S01]  /*1150*/  FFMA R48, R43.reuse, 1.5, R48 ;  /* 0x3fc000002b307823 */ /* 0x040fe20000000030 */
[----:B------:R-:W-:-:S04]  /*1160*/  FADD R43, R43, R43 ;  /* 0x0000002b2b2b7221 */ /* 0x000fc80000000000 */
[----:B------:R-:W-:Y:S01]  /*1170*/  FADD R0, R0, R43 ;  /* 0x0000002b00007221 */ /* 0x000fe20000000000 */
[----:B------:R-:W-:Y:S01]  /*1180*/  FADD R61, -R43, R61 ;  /* 0x0000003d2b3d7221 */ /* 0x000fe20000000100 */
[C---:B------:R-:W-:Y:S01]  /*1190*/  FMUL R43, R29.reuse, -1.5 ;  /* 0xbfc000001d2b7820 */ /* 0x040fe20000400000 */
[--C-:B------:R-:W-:Y:S01]  /*11a0*/  FADD R47, R50, R29.reuse ;  /* 0x0000001d322f7221 */ /* 0x100fe20000000000 */
[----:B------:R-:W-:Y:S01]  /*11b0*/  FFMA R45, R29, 1.5, R46 ;  /* 0x3fc000001d2d7823 */ /* 0x000fe2000000002e */
[----:B------:R-:W-:Y:S01]  /*11c0*/  FADD R50, R33, R29 ;  /* 0x0000001d21327221 */ /* 0x000fe20000000000 */
[----:B------:R-:W-:Y:S01]  /*11d0*/  FFMA R51, R43, 1.5, R51 ;  /* 0x3fc000002b337823 */ /* 0x000fe20000000033 */
[--C-:B------:R-:W-:Y:S01]  /*11e0*/  FADD R43, R29, R29.reuse ;  /* 0x0000001d1d2b7221 */ /* 0x100fe20000000000 */
[--C-:B------:R-:W-:Y:S01]  /*11f0*/  FADD R58, R58, R29.reuse ;  /* 0x0000001d3a3a7221 */ /* 0x100fe20000000000 */
[----:B------:R-:W-:Y:S01]  /*1200*/  FADD R46, R37, -R29 ;  /* 0x8000001d252e7221 */ /* 0x000fe20000000000 */
[C---:B------:R-:W-:Y:S01]  /*1210*/  FFMA R35, R29.reuse, -1.5, R35 ;  /* 0xbfc000001d237823 */ /* 0x040fe20000000023 */
[--C-:B------:R-:W-:Y:S01]  /*1220*/  FADD R36, R36, -R29.reuse ;  /* 0x8000001d24247221 */ /* 0x100fe20000000000 */
[----:B------:R-:W-:Y:S01]  /*1230*/  FADD R2, R2, -R29 ;  /* 0x8000001d02027221 */ /* 0x000fe20000000000 */
[C---:B------:R-:W-:Y:S01]  /*1240*/  FFMA R30, R29.reuse, -1.5, R30 ;  /* 0xbfc000001d1e7823 */ /* 0x040fe2000000001e */
[C---:B------:R-:W-:Y:S01]  /*1250*/  FFMA R31, R29.reuse, -1.5, R31 ;  /* 0xbfc000001d1f7823 */ /* 0x040fe2000000001f */
[C---:B------:R-:W-:Y:S01]  /*1260*/  FFMA R54, R29.reuse, -1.5, R54 ;  /* 0xbfc000001d367823 */ /* 0x040fe20000000036 */
[C---:B------:R-:W-:Y:S01]  /*1270*/  FFMA R56, R29.reuse, -1.5, R56 ;  /* 0xbfc000001d387823 */ /* 0x040fe20000000038 */
[C---:B------:R-:W-:Y:S01]  /*1280*/  FFMA R27, R29.reuse, -1.5, R27 ;  /* 0xbfc000001d1b7823 */ /* 0x040fe2000000001b */
[C---:B------:R-:W-:Y:S01]  /*1290*/  FMUL R33, R29.reuse, -2 ;  /* 0xc00000001d217820 */ /* 0x040fe20000400000 */
[----:B------:R-:W-:-:S03]  /*12a0*/  FMUL R29, R29, 0.5 ;  /* 0x3f0000001d1d7820 */ /* 0x000fc60000400000 */
[----:B------:R-:W-:Y:S01]  /*12b0*/  FFMA R61, R33, 1.5, R61 ;  /* 0x3fc00000213d7823 */ /* 0x000fe2000000003d */
[----:B------:R-:W-:Y:S01]  /*12c0*/  FADD R49, R49, R29 ;  /* 0x0000001d31317221 */ /* 0x000fe20000000000 */
[C---:B------:R-:W-:Y:S01]  /*12d0*/  FADD R42, R29.reuse, R42 ;  /* 0x0000002a1d2a7221 */ /* 0x040fe20000000000 */
[C---:B------:R-:W-:Y:S01]  /*12e0*/  FADD R41, R29.reuse, R41 ;  /* 0x000000291d297221 */ /* 0x040fe20000000000 */
[C---:B------:R-:W-:Y:S01]  /*12f0*/  FADD R44, R29.reuse, R44 ;  /* 0x0000002c1d2c7221 */ /* 0x040fe20000000000 */
[C---:B------:R-:W-:Y:S01]  /*1300*/  FFMA R55, R29.reuse, 1.5, R55 ;  /* 0x3fc000001d377823 */ /* 0x040fe20000000037 */
[----:B------:R-:W-:Y:S01]  /*1310*/  FADD R52, R29, R52 ;  /* 0x000000341d347221 */ /* 0x000fe20000000000 */
[----:B------:R-:W-:-:S04]  /*1320*/  FADD R29, R26, R26 ;  /* 0x0000001a1a1d7221 */ /* 0x000fc80000000000 */
[----:B------:R-:W-:Y:S01]  /*1330*/  FADD R61, R61, -R29 ;  /* 0x8000001d3d3d7221 */ /* 0x000fe20000000000 */
[----:B------:R-:W-:-:S04]  /*1340*/  FADD R29, R53, R53 ;  /* 0x00000035351d7221 */ /* 0x000fc80000000000 */
[----:B------:R-:W-:Y:S01]  /*1350*/  FADD R29, R27, -R29 ;  /* 0x8000001d1b1d7221 */ /* 0x000fe20000000000 */
[----:B------:R-:W-:-:S04]  /*1360*/  FMUL R27, R28, -2 ;  /* 0xc00000001c1b7820 */ /* 0x000fc80000400000 */
[----:B------:R-:W-:-:S04]  /*1370*/  FADD R33, R27, R27 ;  /* 0x0000001b1b217221 */ /* 0x000fc80000000000 */
[----:B------:R-:W-:Y:S01]  /*1380*/  FADD R56, R56, -R33 ;  /* 0x8000002138387221 */ /* 0x000fe20000000000 */
[----:B------:R-:W-:Y:S01]  /*1390*/  FMUL R33, R28, 0.5 ;  /* 0x3f0000001c217820 */ /* 0x000fe20000400000 */
[C---:B------:R-:W-:Y:S01]  /*13a0*/  FFMA R54, R27.reuse, 0.5, R54 ;  /* 0x3f0000001b367823 */ /* 0x040fe20000000036 */
[----:B------:R-:W-:Y:S02]  /*13b0*/  FFMA R29, R27, -1.5, R29 ;  /* 0xbfc000001b1d7823 */ /* 0x000fe4000000001d */
[----:B------:R-:W-:Y:S01]  /*13c0*/  FADD R27, R33, R33 ;  /* 0x00000021211b7221 */ /* 0x000fe20000000000 */
[----:B------:R-:W-:Y:S01]  /*13d0*/  FADD R48, R48, -R43 ;  /* 0x8000002b30307221 */ /* 0x000fe20000000000 */
[----:B------:R-:W-:Y:S01]  /*13e0*/  FFMA R2, R53, 0.5, R2 ;  /* 0x3f00000035027823 */ /* 0x000fe20000000002 */
[----:B------:R-:W-:Y:S01]  /*13f0*/  FADD R49, R49, -R53 ;  /* 0x8000003531317221 */ /* 0x000fe20000000000 */
[----:B------:R-:W-:Y:S01]  /*1400*/  FADD R36, R36, -R27 ;  /* 0x8000001b24247221 */ /* 0x000fe20000000000 */
[C-C-:B------:R-:W-:Y:S01]  /*1410*/  FFMA R27, R53.reuse, -2.5, R50.reuse ;  /* 0xc0200000351b7823 */ /* 0x140fe20000000032 */
[----:B------:R-:W-:Y:S01]  /*1420*/  FFMA R57, R53, -1.5, R50 ;  /* 0xbfc0000035397823 */ /* 0x000fe20000000032 */
[----:B------:R-:W-:Y:S01]  /*1430*/  FADD R53, R48, -R53 ;  /* 0x8000003530357221 */ /* 0x000fe20000000000 */
[----:B------:R-:W-:Y:S01]  /*1440*/  FADD R48, R35, -R26 ;  /* 0x8000001a23307221 */ /* 0x000fe20000000000 */
[----:B------:R-:W-:Y:S01]  /*1450*/  FADD R32, -R43, R32 ;  /* 0x000000202b207221 */ /* 0x000fe20000000100 */
[C---:B------:R-:W-:Y:S01]  /*1460*/  FADD R35, -R33.reuse, R46 ;  /* 0x0000002e21237221 */ /* 0x040fe20000000100 */
[C---:B------:R-:W-:Y:S01]  /*1470*/  FFMA R37, R33.reuse, 0.5, R38 ;  /* 0x3f00000021257823 */ /* 0x040fe20000000026 */
[----:B------:R-:W-:Y:S01]  /*1480*/  FADD R38, R33, R48 ;  /* 0x0000003021267221 */ /* 0x000fe20000000000 */
[----:B------:R-:W-:Y:S01]  /*1490*/  FMUL R46, R28, -2.5 ;  /* 0xc02000001c2e7820 */ /* 0x000fe20000400000 */
[C---:B------:R-:W-:Y:S01]  /*14a0*/  FADD R40, -R43.reuse, R40 ;  /* 0x000000282b287221 */ /* 0x040fe20000000100 */
[C---:B------:R-:W-:Y:S01]  /*14b0*/  FADD R39, -R43.reuse, R39 ;  /* 0x000000272b277221 */ /* 0x040fe20000000100 */
[----:B------:R-:W-:Y:S01]  /*14c0*/  FADD R0, -R43, R0 ;  /* 0x000000002b007221 */ /* 0x000fe20000000100 */
[----:B------:R-:W-:Y:S01]  /*14d0*/  FMUL R48, R25, -2.5 ;  /* 0xc020000019307820 */ /* 0x000fe20000400000 */
[C---:B------:R-:W-:Y:S01]  /*14e0*/  FADD R34, R33.reuse, R34 ;  /* 0x0000002221227221 */ /* 0x040fe20000000000 */
[C---:B------:R-:W-:Y:S01]  /*14f0*/  FADD R43, -R33.reuse, R32 ;  /* 0x00000020212b7221 */ /* 0x040fe20000000100 */
[C---:B------:R-:W-:Y:S01]  /*1500*/  FADD R44, -R33.reuse, R44 ;  /* 0x0000002c212c7221 */ /* 0x040fe20000000100 */
[----:B------:R-:W-:Y:S01]  /*1510*/  FFMA R33, R33, -1.5, R2 ;  /* 0xbfc0000021217823 */ /* 0x000fe20000000002 */
[----:B------:R-:W-:Y:S01]  /*1520*/  FADD R45, R45, R26 ;  /* 0x0000001a2d2d7221 */ /* 0x000fe20000000000 */
[----:B------:R-:W-:Y:S01]  /*1530*/  FFMA R55, R26, 0.5, R55 ;  /* 0x3f0000001a377823 */ /* 0x000fe20000000037 */
[----:B------:R-:W-:Y:S01]  /*1540*/  FADD R32, R28, R28 ;  /* 0x0000001c1c207221 */ /* 0x000fe20000000000 */
[----:B------:R-:W-:Y:S01]  /*1550*/  FFMA R2, R46, -1.5, R27 ;  /* 0xbfc000002e027823 */ /* 0x000fe2000000001b */
[----:B------:R-:W-:Y:S01]  /*1560*/  FFMA R26, R26, -1.5, R51 ;  /* 0xbfc000001a1a7823 */ /* 0x000fe20000000033 */
[----:B------:R-:W-:Y:S01]  /*1570*/  FADD R27, R48, R48 ;  /* 0x00000030301b7221 */ /* 0x000fe20000000000 */
[C---:B------:R-:W-:Y:S01]  /*1580*/  FADD R51, R32.reuse, R0 ;  /* 0x0000000020337221 */ /* 0x040fe20000000000 */
[----:B------:R-:W-:Y:S01]  /*1590*/  FADD R52, R32, R52 ;  /* 0x0000003420347221 */ /* 0x000fe20000000000 */
[----:B------:R-:W-:Y:S01]  /*15a0*/  FADD R30, R30, -R32 ;  /* 0x800000201e1e7221 */ /* 0x000fe20000000000 */
[C---:B------:R-:W-:Y:S01]  /*15b0*/  FADD R31, R32.reuse, R31 ;  /* 0x0000001f201f7221 */ /* 0x040fe20000000000 */
[----:B------:R-:W-:Y:S01]  /*15c0*/  FADD R32, -R32, R26 ;  /* 0x0000001a20207221 */ /* 0x000fe20000000100 */
[----:B------:R-:W-:Y:S01]  /*15d0*/  FADD R2, R2, -R27 ;  /* 0x8000001b02027221 */ /* 0x000fe20000000000 */
[C---:B------:R-:W-:Y:S01]  /*15e0*/  FFMA R26, R28.reuse, -2.5, R60 ;  /* 0xc02000001c1a7823 */ /* 0x040fe2000000003c */
[C---:B------:R-:W-:Y:S01]  /*15f0*/  FFMA R0, R28.reuse, 2.5, R58 ;  /* 0x402000001c007823 */ /* 0x040fe2000000003a */
[----:B------:R-:W-:Y:S01]  /*1600*/  FFMA R27, R28, -2.5, R45 ;  /* 0xc02000001c1b7823 */ /* 0x000fe2000000002d */
[----:B------:R-:W-:Y:S01]  /*1610*/  FADD R50, R55, -R28 ;  /* 0x8000001c37327221 */ /* 0x000fe20000000000 */
[C---:B------:R-:W-:Y:S01]  /*1620*/  FFMA R26, R48.reuse, -2.5, R26 ;  /* 0xc0200000301a7823 */ /* 0x040fe2000000001a */
[C---:B------:R-:W-:Y:S01]  /*1630*/  FFMA R0, R48.reuse, 0.5, R0 ;  /* 0x3f00000030007823 */ /* 0x040fe20000000000 */
[----:B------:R-:W-:Y:S01]  /*1640*/  FFMA R27, R48, -1.5, R27 ;  /* 0xbfc00000301b7823 */ /* 0x000fe2000000001b */
[C---:B------:R-:W-:Y:S01]  /*1650*/  FFMA R60, R28.reuse, -1.5, R60 ;  /* 0xbfc000001c3c7823 */ /* 0x040fe2000000003c */
[----:B------:R-:W-:Y:S01]  /*1660*/  FFMA R58, R28, 1.5, R58 ;  /* 0x3fc000001c3a7823 */ /* 0x000fe2000000003a */
[--C-:B------:R-:W-:Y:S01]  /*1670*/  FADD R40, R40, -R28.reuse ;  /* 0x8000001c28287221 */ /* 0x100fe20000000000 */
[--C-:B------:R-:W-:Y:S01]  /*1680*/  FADD R39, R39, R28.reuse ;  /* 0x0000001c27277221 */ /* 0x100fe20000000000 */
[--C-:B------:R-:W-:Y:S01]  /*1690*/  FADD R42, R42, -R28.reuse ;  /* 0x8000001c2a2a7221 */ /* 0x100fe20000000000 */
[--C-:B------:R-:W-:Y:S01]  /*16a0*/  FADD R41, R41, R28.reuse ;  /* 0x0000001c29297221 */ /* 0x100fe20000000000 */
[C---:B------:R-:W-:Y:S01]  /*16b0*/  FFMA R49, R28.reuse, 1.5, R49 ;  /* 0x3fc000001c317823 */ /* 0x040fe20000000031 */
[----:B------:R-:W-:Y:S01]  /*16c0*/  FADD R48, R61, -R28 ;  /* 0x8000001c3d307221 */ /* 0x000fe20000000000 */
[C---:B------:R-:W-:Y:S01]  /*16d0*/  FFMA R53, R28.reuse, 1.5, R53 ;  /* 0x3fc000001c357823 */ /* 0x040fe20000000035 */
[C---:B------:R-:W-:Y:S01]  /*16e0*/  FMUL R55, R28.reuse, -1.5 ;  /* 0xbfc000001c377820 */ /* 0x040fe20000400000 */
[----:B------:R-:W-:Y:S01]  /*16f0*/  FFMA R28, R28, -1.5, R45 ;  /* 0xbfc000001c1c7823 */ /* 0x000fe2000000002d */
[C---:B------:R-:W-:Y:S01]  /*1700*/  FADD R45, R46.reuse, R46 ;  /* 0x0000002e2e2d7221 */ /* 0x040fe20000000000 */
[----:B------:R-:W-:Y:S01]  /*1710*/  FFMA R46, R46, 0.5, R59 ;  /* 0x3f0000002e2e7823 */ /* 0x000fe2000000003b */
[C---:B------:R-:W-:Y:S01]  /*1720*/  FADD R61, R55.reuse, R55 ;  /* 0x00000037373d7221 */ /* 0x040fe20000000000 */
[C---:B------:R-:W-:Y:S01]  /*1730*/  FFMA R57, R55.reuse, -1.5, R57 ;  /* 0xbfc0000037397823 */ /* 0x040fe20000000039 */
[----:B------:R-:W-:Y:S01]  /*1740*/  FFMA R59, R55, 0.5, R59 ;  /* 0x3f000000373b7823 */ /* 0x000fe2000000003b */
[----:B------:R-:W-:Y:S01]  /*1750*/  FMUL R55, R25, -2 ;  /* 0xc000000019377820 */ /* 0x000fe20000400000 */
[C---:B------:R-:W-:Y:S01]  /*1760*/  FADD R45, R47.reuse, -R45 ;  /* 0x8000002d2f2d7221 */ /* 0x040fe20000000000 */
[----:B------:R-:W-:-:S02]  /*1770*/  FADD R47, R47, -R61 ;  /* 0x8000003d2f2f7221 */ /* 0x000fc40000000000 */
[C---:B------:R-:W-:Y:S01]  /*1780*/  FADD R61, R55.reuse, R55 ;  /* 0x00000037373d7221 */ /* 0x040fe20000000000 */
[C---:B------:R-:W-:Y:S01]  /*1790*/  FFMA R30, R55.reuse, -2.5, R30 ;  /* 0xc0200000371e7823 */ /* 0x040fe2000000001e */
[C---:B------:R-:W-:Y:S01]  /*17a0*/  FFMA R31, R55.reuse, 0.5, R31 ;  /* 0x3f000000371f7823 */ /* 0x040fe2000000001f */
[----:B------:R-:W-:Y:S01]  /*17b0*/  FFMA R32, R55, -1.5, R32 ;  /* 0xbfc0000037207823 */ /* 0x000fe20000000020 */
[----:B------:R-:W-:Y:S01]  /*17c0*/  FMUL R55, R25, 0.5 ;  /* 0x3f00000019377820 */ /* 0x000fe20000400000 */
[----:B------:R-:W-:-:S03]  /*17d0*/  FADD R29, R29, -R61 ;  /* 0x8000003d1d1d7221 */ /* 0x000fc60000000000 */
[C---:B------:R-:W-:Y:S01]  /*17e0*/  FADD R61, R55.reuse, R55 ;  /* 0x00000037373d7221 */ /* 0x040fe20000000000 */
[C---:B------:R-:W-:Y:S01]  /*17f0*/  FFMA R34, R55.reuse, -2.5, R34 ;  /* 0xc020000037227823 */ /* 0x040fe20000000022 */
[C---:B------:R-:W-:Y:S01]  /*1800*/  FFMA R35, R55.reuse, 0.5, R35 ;  /* 0x3f00000037237823 */ /* 0x040fe20000000023 */
[C---:B------:R-:W-:Y:S01]  /*1810*/  FADD R36, -R55.reuse, R36 ;  /* 0x0000002437247221 */ /* 0x040fe20000000100 */
[C---:B------:R-:W-:Y:S01]  /*1820*/  FADD R37, -R55.reuse, R37 ;  /* 0x0000002537257221 */ /* 0x040fe20000000100 */
[C---:B------:R-:W-:Y:S01]  /*1830*/  FFMA R38, R55.reuse, -1.5, R38 ;  /* 0xbfc0000037267823 */ /* 0x040fe20000000026 */
[C---:B------:R-:W-:Y:S01]  /*1840*/  FADD R39, -R55.reuse, R39 ;  /* 0x0000002737277221 */ /* 0x040fe20000000100 */
[----:B------:R-:W-:Y:S01]  /*1850*/  FADD R41, -R55, R41 ;  /* 0x0000002937297221 */ /* 0x000fe20000000100 */
[C---:B------:R-:W-:Y:S01]  /*1860*/  FMUL R55, R25.reuse, -1.5 ;  /* 0xbfc0000019377820 */ /* 0x040fe20000400000 */
[C---:B------:R-:W-:Y:S01]  /*1870*/  FFMA R40, R25.reuse, 2.5, R40 ;  /* 0x4020000019287823 */ /* 0x040fe20000000028 */
[----:B------:R-:W-:Y:S01]  /*1880*/  FFMA R42, R25, 2.5, R42 ;  /* 0x40200000192a7823 */ /* 0x000fe2000000002a */
[--C-:B------:R-:W-:Y:S01]  /*1890*/  FADD R43, R43, R25.reuse ;  /* 0x000000192b2b7221 */ /* 0x100fe20000000000 */
[----:B------:R-:W-:Y:S01]  /*18a0*/  FADD R44, R44, R25 ;  /* 0x000000192c2c7221 */ /* 0x000fe20000000000 */
[C---:B------:R-:W-:Y:S01]  /*18b0*/  FFMA R45, R25.reuse, 2.5, R45 ;  /* 0x40200000192d7823 */ /* 0x040fe2000000002d */
[C---:B------:R-:W-:Y:S01]  /*18c0*/  FFMA R46, R25.reuse, 2.5, R46 ;  /* 0x40200000192e7823 */ /* 0x040fe2000000002e */
[C---:B------:R-:W-:Y:S01]  /*18d0*/  FFMA R47, R25.reuse, 1.5, R47 ;  /* 0x3fc00000192f7823 */ /* 0x040fe2000000002f */
[C---:B------:R-:W-:Y:S01]  /*18e0*/  FFMA R49, R25.reuse, 2, R49 ;  /* 0x4000000019317823 */ /* 0x040fe20000000031 */
[C---:B------:R-:W-:Y:S01]  /*18f0*/  FFMA R48, R25.reuse, 1.5, R48 ;  /* 0x3fc0000019307823 */ /* 0x040fe20000000030 */
[----:B------:R-:W-:Y:S01]  /*1900*/  FFMA R50, R25, 1.5, R50 ;  /* 0x3fc0000019327823 */ /* 0x000fe20000000032 */
[--C-:B------:R-:W-:Y:S01]  /*1910*/  FADD R51, R51, R25.reuse ;  /* 0x0000001933337221 */ /* 0x100fe20000000000 */
[----:B------:R-:W-:Y:S01]  /*1920*/  FADD R52, R52, R25 ;  /* 0x0000001934347221 */ /* 0x000fe20000000000 */
[C---:B------:R-:W-:Y:S01]  /*1930*/  FFMA R53, R25.reuse, 2, R53 ;  /* 0x4000000019357823 */ /* 0x040fe20000000035 */
[C---:B------:R-:W-:Y:S01]  /*1940*/  FFMA R54, R25.reuse, 2, R54 ;  /* 0x4000000019367823 */ /* 0x040fe20000000036 */
[C---:B------:R-:W-:Y:S01]  /*1950*/  FFMA R56, R25.reuse, 2, R56 ;  /* 0x4000000019387823 */ /* 0x040fe20000000038 */
[----:B------:R-:W-:Y:S01]  /*1960*/  FFMA R25, R25, 1.5, R59 ;  /* 0x3fc0000019197823 */ /* 0x000fe2000000003b */
[C---:B------:R-:W-:Y:S01]  /*1970*/  FADD R59, R55.reuse, R55 ;  /* 0x00000037373b7221 */ /* 0x040fe20000000000 */
[C---:B------:R-:W-:Y:S01]  /*1980*/  FFMA R58, R55.reuse, 0.5, R58 ;  /* 0x3f000000373a7823 */ /* 0x040fe2000000003a */
[----:B------:R-:W-:-:S02]  /*1990*/  FFMA R28, R55, -1.5, R28 ;  /* 0xbfc00000371c7823 */ /* 0x000fc4000000001c */
[----:B------:R-:W-:Y:S01]  /*19a0*/  FADD R57, R57, -R59 ;  /* 0x8000003b39397221 */ /* 0x000fe20000000000 */
[----:B------:R-:W-:Y:S01]  /*19b0*/  FFMA R59, R55, -2.5, R60 ;  /* 0xc0200000373b7823 */ /* 0x000fe2000000003c */
[----:B------:R-:W-:-:S04]  /*19c0*/  FMUL R55, R12, -2 ;  /* 0xc00000000c377820 */ /* 0x000fc80000400000 */
[C---:B------:R-:W-:Y:S01]  /*19d0*/  FFMA R30, R55.reuse, 0.5, R30 ;  /* 0x3f000000371e7823 */ /* 0x040fe2000000001e */
[C---:B------:R-:W-:Y:S01]  /*19e0*/  FFMA R31, R55.reuse, 2.5, R31 ;  /* 0x40200000371f7823 */ /* 0x040fe2000000001f */
[C---:B------:R-:W-:Y:S01]  /*19f0*/  FFMA R54, R55.reuse, -0.5, R54 ;  /* 0xbf00000037367823 */ /* 0x040fe20000000036 */
[C---:B------:R-:W-:Y:S01]  /*1a00*/  FFMA R29, R55.reuse, 1.5, R29 ;  /* 0x3fc00000371d7823 */ /* 0x040fe2000000001d */
[----:B------:R-:W-:-:S04]  /*1a10*/  FADD R55, R55, R55 ;  /* 0x0000003737377221 */ /* 0x000fc80000000000 */
[----:B------:R-:W-:Y:S01]  /*1a20*/  FADD R56, R56, R55 ;  /* 0x0000003738387221 */ /* 0x000fe20000000000 */
[----:B------:R-:W-:Y:S01]  /*1a30*/  FADD R32, -R55, R32 ;  /* 0x0000002037207221 */ /* 0x000fe20000000100 */
[----:B------:R-:W-:Y:S01]  /*1a40*/  FMUL R55, R12, -2.5 ;  /* 0xc02000000c377820 */ /* 0x000fe20000400000 */
[----:B------:R-:W-:-:S03]  /*1a50*/  FADD R33, R33, -R61 ;  /* 0x8000003d21217221 */ /* 0x000fc60000000000 */
[C---:B------:R-:W-:Y:S01]  /*1a60*/  FFMA R61, R55.reuse, 0.5, R26 ;  /* 0x3f000000373d7823 */ /* 0x040fe2000000001a */
[----:B------:R-:W-:-:S04]  /*1a70*/  FADD R26, R55, R55 ;  /* 0x00000037371a7221 */ /* 0x000fc80000000000 */
[----:B------:R-:W-:Y:S01]  /*1a80*/  FADD R45, R45, R26 ;  /* 0x0000001a2d2d7221 */ /* 0x000fe20000000000 */
[----:B------:R-:W-:Y:S01]  /*1a90*/  FADD R27, -R26, R27 ;  /* 0x0000001b1a1b7221 */ /* 0x000fe20000000100 */
[----:B------:R-:W-:Y:S01]  /*1aa0*/  FMUL R26, R12, 0.5 ;  /* 0x3f0000000c1a7820 */ /* 0x000fe20000400000 */
[C---:B------:R-:W-:Y:S01]  /*1ab0*/  FFMA R0, R55.reuse, 2.5, R0 ;  /* 0x4020000037007823 */ /* 0x040fe20000000000 */
[C---:B------:R-:W-:Y:S01]  /*1ac0*/  FFMA R46, R55.reuse, -0.5, R46 ;  /* 0xbf000000372e7823 */ /* 0x040fe2000000002e */
[----:B------:R-:W-:Y:S01]  /*1ad0*/  FFMA R2, R55, 1.5, R2 ;  /* 0x3fc0000037027823 */ /* 0x000fe20000000002 */
[C---:B------:R-:W-:Y:S01]  /*1ae0*/  FADD R55, R26.reuse, R26 ;  /* 0x0000001a1a377221 */ /* 0x040fe20000000000 */
[C---:B------:R-:W-:Y:S01]  /*1af0*/  FFMA R34, R26.reuse, 0.5, R34 ;  /* 0x3f0000001a227823 */ /* 0x040fe20000000022 */
[C---:B------:R-:W-:Y:S01]  /*1b00*/  FFMA R35, R26.reuse, 2.5, R35 ;  /* 0x402000001a237823 */ /* 0x040fe20000000023 */
[----:B------:R-:W-:Y:S01]  /*1b10*/  FFMA R37, R26, -0.5, R37 ;  /* 0xbf0000001a257823 */ /* 0x000fe20000000025 */
[----:B------:R-:W-:Y:S01]  /*1b20*/  FADD R36, R36, R55 ;  /* 0x0000003724247221 */ /* 0x000fe20000000000 */
[----:B------:R-:W-:Y:S01]  /*1b30*/  FADD R38, -R55, R38 ;  /* 0x0000002637267221 */ /* 0x000fe20000000100 */
[C---:B------:R-:W-:Y:S01]  /*1b40*/  FADD R55, -R26.reuse, R40 ;  /* 0x000000281a377221 */ /* 0x040fe20000000100 */
[C---:B------:R-:W-:Y:S01]  /*1b50*/  FADD R43, R26.reuse, R43 ;  /* 0x0000002b1a2b7221 */ /* 0x040fe20000000000 */
[C---:B------:R-:W-:Y:S01]  /*1b60*/  FADD R42, -R26.reuse, R42 ;  /* 0x0000002a1a2a7221 */ /* 0x040fe20000000100 */
[C---:B------:R-:W-:Y:S01]  /*1b70*/  FFMA R33, R26.reuse, 1.5, R33 ;  /* 0x3fc000001a217823 */ /* 0x040fe20000000021 */
[----:B------:R-:W-:Y:S01]  /*1b80*/  FADD R44, R26, R44 ;  /* 0x0000002c1a2c7221 */ /* 0x000fe20000000000 */
[C---:B------:R-:W-:Y:S01]  /*1b90*/  FADD R26, R12.reuse, R12 ;  /* 0x0000000c0c1a7221 */ /* 0x040fe20000000000 */
[C---:B------:R-:W-:Y:S01]  /*1ba0*/  FFMA R39, R12.reuse, -2.5, R39 ;  /* 0xc02000000c277823 */ /* 0x040fe20000000027 */
[C---:B------:R-:W-:Y:S01]  /*1bb0*/  FFMA R41, R12.reuse, -2.5, R41 ;  /* 0xc02000000c297823 */ /* 0x040fe20000000029 */
[C---:B------:R-:W-:Y:S01]  /*1bc0*/  FFMA R49, R12.reuse, -1.5, R49 ;  /* 0xbfc000000c317823 */ /* 0x040fe20000000031 */
[C---:B------:R-:W-:Y:S01]  /*1bd0*/  FFMA R53, R12.reuse, -1.5, R53 ;  /* 0xbfc000000c357823 */ /* 0x040fe20000000035 */
[----:B------:R-:W-:Y:S01]  /*1be0*/  FMUL R12, R12, -1.5 ;  /* 0xbfc000000c0c7820 */ /* 0x000fe20000400000 */
[----:B------:R-:W-:Y:S01]  /*1bf0*/  FADD R51, R51, -R26 ;  /* 0x8000001a33337221 */ /* 0x000fe20000000000 */
[C---:B------:R-:W-:Y:S01]  /*1c00*/  FADD R48, R26.reuse, R48 ;  /* 0x000000301a307221 */ /* 0x040fe20000000000 */
[C---:B------:R-:W-:Y:S01]  /*1c10*/  FADD R52, -R26.reuse, R52 ;  /* 0x000000341a347221 */ /* 0x040fe20000000100 */
[----:B------:R-:W-:Y:S01]  /*1c20*/  FADD R50, R26, R50 ;  /* 0x000000321a327221 */ /* 0x000fe20000000000 */
[C---:B------:R-:W-:Y:S01]  /*1c30*/  FFMA R59, R12.reuse, 0.5, R59 ;  /* 0x3f0000000c3b7823 */ /* 0x040fe2000000003b */
[C---:B------:R-:W-:Y:S01]  /*1c40*/  FFMA R58, R12.reuse, 2.5, R58 ;  /* 0x402000000c3a7823 */ /* 0x040fe2000000003a */
[C---:B------:R-:W-:Y:S01]  /*1c50*/  FADD R26, R12.reuse, R12 ;  /* 0x0000000c0c1a7221 */ /* 0x040fe20000000000 */
[C---:B------:R-:W-:Y:S01]  /*1c60*/  FFMA R57, R12.reuse, 1.5, R57 ;  /* 0x3fc000000c397823 */ /* 0x040fe20000000039 */
[----:B------:R-:W-:Y:S01]  /*1c70*/  FFMA R25, R12, -0.5, R25 ;  /* 0xbf0000000c197823 */ /* 0x000fe20000000019 */
[----:B------:R-:W-:-:S04]  /*1c80*/  FADD R12, R18, R18 ;  /* 0x00000012120c7221 */ /* 0x000fc80000000000 */
[C---:B------:R-:W-:Y:S01]  /*1c90*/  FADD R30, -R12.reuse, R30 ;  /* 0x0000001e0c1e7221 */ /* 0x040fe20000000100 */
[C---:B------:R-:W-:Y:S01]  /*1ca0*/  FADD R31, -R12.reuse, R31 ;  /* 0x0000001f0c1f7221 */ /* 0x040fe20000000100 */
[C---:B------:R-:W-:Y:S01]  /*1cb0*/  FADD R54, -R12.reuse, R54 ;  /* 0x000000360c367221 */ /* 0x040fe20000000100 */
[----:B------:R-:W-:Y:S01]  /*1cc0*/  FADD R56, -R12, R56 ;  /* 0x000000380c387221 */ /* 0x000fe20000000100 */
[----:B------:R-:W-:Y:S01]  /*1cd0*/  FADD R29, R29, -R12 ;  /* 0x8000000c1d1d7221 */ /* 0x000fe20000000000 */
[----:B------:R-:W-:Y:S01]  /*1ce0*/  FMUL R12, R18, -2 ;  /* 0xc0000000120c7820 */ /* 0x000fe20000400000 */
[----:B------:R-:W-:Y:S01]  /*1cf0*/  FADD R47, R47, R26 ;  /* 0x0000001a2f2f7221 */ /* 0x000fe20000000000 */
[----:B------:R-:W-:Y:S01]  /*1d00*/  FADD R28, -R26, R28 ;  /* 0x0000001c1a1c7221 */ /* 0x000fe20000000100 */
[----:B------:R-:W-:Y:S01]  /*1d10*/  FADD R26, R23, R23 ;  /* 0x00000017171a7221 */ /* 0x000fe20000000000 */
[----:B------:R-:W-:-:S04]  /*1d20*/  FFMA R12, R12, 1.5, R32 ;  /* 0x3fc000000c0c7823 */ /* 0x000fc80000000020 */
[----:B------:R-:W-:Y:S01]  /*1d30*/  FADD R12, R12, -R26 ;  /* 0x8000001a0c0c7221 */ /* 0x000fe20000000000 */
[C---:B------:R-:W-:Y:S01]  /*1d40*/  FMUL R26, R18.reuse, -2.5 ;  /* 0xc0200000121a7820 */ /* 0x040fe20000400000 */
[----:B------:R-:W-:-:S03]  /*1d50*/  FFMA R61, R18, -2.5, R61 ;  /* 0xc0200000123d7823 */ /* 0x000fc6000000003d */
[----:B------:R-:W-:Y:S01]  /*1d60*/  FFMA R26, R26, 1.5, R27 ;  /* 0x3fc000001a1a7823 */ /* 0x000fe2000000001b */
[C---:B------:R-:W-:Y:S01]  /*1d70*/  FFMA R27, R18.reuse, -2.5, R2 ;  /* 0xc0200000121b7823 */ /* 0x040fe20000000002 */
[C---:B------:R-:W-:Y:S01]  /*1d80*/  FMUL R2, R18.reuse, -1.5 ;  /* 0xbfc0000012027820 */ /* 0x040fe20000400000 */
[C---:B------:R-:W-:Y:S01]  /*1d90*/  FFMA R0, R18.reuse, -2.5, R0 ;  /* 0xc020000012007823 */ /* 0x040fe20000000000 */
[C---:B------:R-:W-:Y:S01]  /*1da0*/  FFMA R59, R18.reuse, -1.5, R59 ;  /* 0xbfc00000123b7823 */ /* 0x040fe2000000003b */
[C---:B------:R-:W-:Y:S01]  /*1db0*/  FFMA R58, R18.reuse, -1.5, R58 ;  /* 0xbfc00000123a7823 */ /* 0x040fe2000000003a */
[--C-:B------:R-:W-:Y:S01]  /*1dc0*/  FADD R39, R39, -R18.reuse ;  /* 0x8000001227277221 */ /* 0x100fe20000000000 */
[----:B------:R-:W-:Y:S01]  /*1dd0*/  FADD R41, R41, -R18 ;  /* 0x8000001229297221 */ /* 0x000fe20000000000 */
[C---:B------:R-:W-:Y:S01]  /*1de0*/  FFMA R45, R18.reuse, -2.5, R45 ;  /* 0xc0200000122d7823 */ /* 0x040fe2000000002d */
[----:B------:R-:W-:Y:S01]  /*1df0*/  FFMA R46, R18, -2.5, R46 ;  /* 0xc0200000122e7823 */ /* 0x000fe2000000002e */
[--C-:B------:R-:W-:Y:S01]  /*1e00*/  FADD R55, R55, -R18.reuse ;  /* 0x8000001237377221 */ /* 0x100fe20000000000 */
[--C-:B------:R-:W-:Y:S01]  /*1e10*/  FADD R43, R43, -R18.reuse ;  /* 0x800000122b2b7221 */ /* 0x100fe20000000000 */
[--C-:B------:R-:W-:Y:S01]  /*1e20*/  FADD R42, R42, -R18.reuse ;  /* 0x800000122a2a7221 */ /* 0x100fe20000000000 */
[--C-:B------:R-:W-:Y:S01]  /*1e30*/  FADD R44, R44, -R18.reuse ;  /* 0x800000122c2c7221 */ /* 0x100fe20000000000 */
[C---:B------:R-:W-:Y:S01]  /*1e40*/  FFMA R47, R18.reuse, -1.5, R47 ;  /* 0xbfc00000122f7823 */ /* 0x040fe2000000002f */
[C---:B------:R-:W-:Y:S01]  /*1e50*/  FFMA R25, R18.reuse, -1.5, R25 ;  /* 0xbfc0000012197823 */ /* 0x040fe20000000019 */
[--C-:B------:R-:W-:Y:S01]  /*1e60*/  FADD R49, R49, -R18.reuse ;  /* 0x8000001231317221 */ /* 0x100fe20000000000 */
[----:B------:R-:W-:Y:S01]  /*1e70*/  FADD R51, R51, -R18 ;  /* 0x8000001233337221 */ /* 0x000fe20000000000 */
[----:B------:R-:W-:Y:S01]  /*1e80*/  FFMA R48, R18, -1.5, R48 ;  /* 0xbfc0000012307823 */ /* 0x000fe20000000030 */
[----:B------:R-:W-:Y:S01]  /*1e90*/  FADD R52, R52, -R18 ;  /* 0x8000001234347221 */ /* 0x000fe20000000000 */
[C---:B------:R-:W-:Y:S01]  /*1ea0*/  FFMA R50, R18.reuse, -1.5, R50 ;  /* 0xbfc0000012327823 */ /* 0x040fe20000000032 */
[C---:B------:R-:W-:Y:S01]  /*1eb0*/  FFMA R57, R18.reuse, -1.5, R57 ;  /* 0xbfc0000012397823 */ /* 0x040fe20000000039 */
[----:B------:R-:W-:Y:S01]  /*1ec0*/  FADD R53, R53, -R18 ;  /* 0x8000001235357221 */ /* 0x000fe20000000000 */
[----:B------:R-:W-:Y:S01]  /*1ed0*/  FMUL R18, R18, 0.5 ;  /* 0x3f00000012127820 */ /* 0x000fe20000400000 */
[----:B------:R-:W-:Y:S01]  /*1ee0*/  FFMA R28, R2, 1.5, R28 ;  /* 0x3fc00000021c7823 */ /* 0x000fe2000000001c */
[----:B------:R-:W-:-:S02]  /*1ef0*/  FADD R2, R24, R24 ;  /* 0x0000001818027221 */ /* 0x000fc40000000000 */
[----:B------:R-:W-:Y:S01]  /*1f00*/  FADD R33, R33, R18 ;  /* 0x0000001221217221 */ /* 0x000fe20000000000 */
[C---:B------:R-:W-:Y:S01]  /*1f10*/  FADD R34, R18.reuse, R34 ;  /* 0x0000002212227221 */ /* 0x040fe20000000000 */
[C---:B------:R-:W-:Y:S01]  /*1f20*/  FADD R35, R18.reuse, R35 ;  /* 0x0000002312237221 */ /* 0x040fe20000000000 */
[C---:B------:R-:W-:Y:S01]  /*1f30*/  FADD R36, R18.reuse, R36 ;  /* 0x0000002412247221 */ /* 0x040fe20000000000 */
[C---:B------:R-:W-:Y:S01]  /*1f40*/  FADD R37, R18.reuse, R37 ;  /* 0x0000002512257221 */ /* 0x040fe20000000000 */
[----:B------:R-:W-:Y:S01]  /*1f50*/  FFMA R38, R18, 1.5, R38 ;  /* 0x3fc0000012267823 */ /* 0x000fe20000000026 */
[----:B------:R-:W-:Y:S01]  /*1f60*/  FADD R57, -R2, R57 ;  /* 0x0000003902397221 */ /* 0x000fe20000000100 */
[----:B------:R-:W-:Y:S01]  /*1f70*/  FADD R53, R53, R2 ;  /* 0x0000000235357221 */ /* 0x000fe20000000000 */
[C---:B------:R-:W-:Y:S01]  /*1f80*/  FFMA R27, R24.reuse, 0.5, R27 ;  /* 0x3f000000181b7823 */ /* 0x040fe2000000001b */
[C---:B------:R-:W-:Y:S01]  /*1f90*/  FFMA R2, R24.reuse, 2.5, R33 ;  /* 0x4020000018027823 */ /* 0x040fe20000000021 */
[C---:B------:R-:W-:Y:S01]  /*1fa0*/  FFMA R18, R24.reuse, -0.5, R49 ;  /* 0xbf00000018127823 */ /* 0x040fe20000000031 */
[----:B------:R-:W-:Y:S01]  /*1fb0*/  FFMA R29, R24, 1.5, R29 ;  /* 0x3fc00000181d7823 */ /* 0x000fe2000000001d */
[----:B------:R-:W-:Y:S01]  /*1fc0*/  FMUL R24, R11, 2.5 ;  /* 0x402000000b187820 */ /* 0x000fe20000400000 */
[C---:B------:R-:W-:Y:S01]  /*1fd0*/  FFMA R26, R23.reuse, -2.5, R26 ;  /* 0xc0200000171a7823 */ /* 0x040fe2000000001a */
[C---:B------:R-:W-:Y:S01]  /*1fe0*/  FFMA R38, R23.reuse, 0.5, R38 ;  /* 0x3f00000017267823 */ /* 0x040fe20000000026 */
[--C-:B------:R-:W-:Y:S01]  /*1ff0*/  FADD R48, R48, -R23.reuse ;  /* 0x8000001730307221 */ /* 0x100fe20000000000 */
[----:B------:R-:W-:Y:S01]  /*2000*/  FADD R50, R50, -R23 ;  /* 0x8000001732327221 */ /* 0x000fe20000000000 */
[----:B------:R-:W-:Y:S01]  /*2010*/  FFMA R28, R23, -1.5, R28 ;  /* 0xbfc00000171c7823 */ /* 0x000fe2000000001c */
[----:B------:R-:W-:-:S04]  /*2020*/  FADD R23, R24, R24 ;  /* 0x0000001818177221 */ /* 0x000fc80000000000 */
[----:B------:R-:W-:Y:S01]  /*2030*/  FADD R36, R36, -R23 ;  /* 0x8000001724247221 */ /* 0x000fe20000000000 */
[C---:B------:R-:W-:Y:S01]  /*2040*/  FMUL R23, R11.reuse, 0.5 ;  /* 0x3f0000000b177820 */ /* 0x040fe20000400000 */
[C---:B------:R-:W-:Y:S01]  /*2050*/  FADD R34, R24.reuse, R34 ;  /* 0x0000002218227221 */ /* 0x040fe20000000000 */
[C---:B------:R-:W-:Y:S01]  /*2060*/  FADD R35, -R24.reuse, R35 ;  /* 0x0000002318237221 */ /* 0x040fe20000000100 */
[C---:B------:R-:W-:Y:S01]  /*2070*/  FFMA R37, R24.reuse, 0.5, R37 ;  /* 0x3f00000018257823 */ /* 0x040fe20000000025 */
[C---:B------:R-:W-:Y:S01]  /*2080*/  FFMA R2, R24.reuse, -1.5, R2 ;  /* 0xbfc0000018027823 */ /* 0x040fe20000000002 */
[----:B------:R-:W-:Y:S01]  /*2090*/  FADD R38, R24, R38 ;  /* 0x0000002618267221 */ /* 0x000fe20000000000 */
[----:B------:R-:W-:Y:S01]  /*20a0*/  FMUL R33, R11, -0.5 ;  /* 0xbf0000000b217820 */ /* 0x000fe20000400000 */
[C---:B------:R-:W-:Y:S01]  /*20b0*/  FADD R24, R23.reuse, R23 ;  /* 0x0000001717187221 */ /* 0x040fe20000000000 */
[C---:B------:R-:W-:Y:S01]  /*20c0*/  FADD R61, R23.reuse, R61 ;  /* 0x0000003d173d7221 */ /* 0x040fe20000000000 */
[----:B------:R-:W-:Y:S01]  /*20d0*/  FADD R0, -R23, R0 ;  /* 0x0000000017007221 */ /* 0x000fe20000000100 */
[----:B------:R-:W-:Y:S01]  /*20e0*/  FADD R49, R33, R33 ;  /* 0x0000002121317221 */ /* 0x000fe20000000000 */
[----:B------:R-:W-:Y:S01]  /*20f0*/  FADD R45, R45, -R24 ;  /* 0x800000182d2d7221 */ /* 0x000fe20000000000 */
[C---:B------:R-:W-:Y:S01]  /*2100*/  FFMA R46, R23.reuse, 0.5, R46 ;  /* 0x3f000000172e7823 */ /* 0x040fe2000000002e */
[C---:B------:R-:W-:Y:S01]  /*2110*/  FADD R42, -R23.reuse, R42 ;  /* 0x0000002a172a7221 */ /* 0x040fe20000000100 */
[C---:B------:R-:W-:Y:S01]  /*2120*/  FADD R41, R23.reuse, R41 ;  /* 0x0000002917297221 */ /* 0x040fe20000000000 */
[C---:B------:R-:W-:Y:S01]  /*2130*/  FADD R26, R23.reuse, R26 ;  /* 0x0000001a171a7221 */ /* 0x040fe20000000000 */
[C---:B------:R-:W-:Y:S01]  /*2140*/  FFMA R27, R23.reuse, -1.5, R27 ;  /* 0xbfc00000171b7823 */ /* 0x040fe2000000001b */
[----:B------:R-:W-:Y:S01]  /*2150*/  FADD R50, -R23, R50 ;  /* 0x0000003217327221 */ /* 0x000fe20000000100 */
[----:B------:R-:W-:Y:S01]  /*2160*/  FADD R24, R11, R11 ;  /* 0x0000000b0b187221 */ /* 0x000fe20000000000 */
[----:B------:R-:W-:Y:S01]  /*2170*/  FMUL R23, R16, 0.5 ;  /* 0x3f00000010177820 */ /* 0x000fe20000400000 */
[----:B------:R-:W-:Y:S01]  /*2180*/  FADD R52, R52, -R49 ;  /* 0x8000003134347221 */ /* 0x000fe20000000000 */
[----:B------:R-:W-:Y:S01]  /*2190*/  FFMA R44, R33, 0.5, R44 ;  /* 0x3f000000212c7823 */ /* 0x000fe2000000002c */
[C---:B------:R-:W-:Y:S01]  /*21a0*/  FADD R32, R24.reuse, R24 ;  /* 0x0000001818207221 */ /* 0x040fe20000000000 */
[C---:B------:R-:W-:Y:S01]  /*21b0*/  FADD R59, -R24.reuse, R59 ;  /* 0x0000003b183b7221 */ /* 0x040fe20000000100 */
[C---:B------:R-:W-:Y:S01]  /*21c0*/  FADD R58, R24.reuse, R58 ;  /* 0x0000003a183a7221 */ /* 0x040fe20000000000 */
[C---:B------:R-:W-:Y:S01]  /*21d0*/  FADD R55, R24.reuse, R55 ;  /* 0x0000003718377221 */ /* 0x040fe20000000000 */
[C---:B------:R-:W-:Y:S01]  /*21e0*/  FADD R39, -R24.reuse, R39 ;  /* 0x0000002718277221 */ /* 0x040fe20000000100 */
[C---:B------:R-:W-:Y:S01]  /*21f0*/  FFMA R43, R24.reuse, 0.5, R43 ;  /* 0x3f000000182b7823 */ /* 0x040fe2000000002b */
[C---:B------:R-:W-:Y:S01]  /*2200*/  FADD R28, -R24.reuse, R28 ;  /* 0x0000001c181c7221 */ /* 0x040fe20000000100 */
[C---:B------:R-:W-:Y:S01]  /*2210*/  FFMA R53, R24.reuse, -1.5, R53 ;  /* 0xbfc0000018357823 */ /* 0x040fe20000000035 */
[----:B------:R-:W-:Y:S01]  /*2220*/  FADD R48, R24, R48 ;  /* 0x0000003018307221 */ /* 0x000fe20000000000 */
[C---:B------:R-:W-:Y:S01]  /*2230*/  FADD R24, R23.reuse, R23 ;  /* 0x0000001717187221 */ /* 0x040fe20000000000 */
[C---:B------:R-:W-:Y:S01]  /*2240*/  FFMA R61, R23.reuse, -2.5, R61 ;  /* 0xc0200000173d7823 */ /* 0x040fe2000000003d */
[C---:B------:R-:W-:Y:S01]  /*2250*/  FFMA R0, R23.reuse, 0.5, R0 ;  /* 0x3f00000017007823 */ /* 0x040fe20000000000 */
[C---:B------:R-:W-:Y:S01]  /*2260*/  FADD R45, -R23.reuse, R45 ;  /* 0x0000002d172d7221 */ /* 0x040fe20000000100 */
[C---:B------:R-:W-:Y:S01]  /*2270*/  FADD R46, -R23.reuse, R46 ;  /* 0x0000002e172e7221 */ /* 0x040fe20000000100 */
[C---:B------:R-:W-:Y:S01]  /*2280*/  FADD R44, R23.reuse, R44 ;  /* 0x0000002c172c7221 */ /* 0x040fe20000000000 */
[C---:B------:R-:W-:Y:S01]  /*2290*/  FADD R52, R23.reuse, R52 ;  /* 0x0000003417347221 */ /* 0x040fe20000000000 */
[----:B------:R-:W-:Y:S01]  /*22a0*/  FFMA R26, R23, -1.5, R26 ;  /* 0xbfc00000171a7823 */ /* 0x000fe2000000001a */
[----:B------:R-:W-:Y:S01]  /*22b0*/  FADD R51, R51, -R32 ;  /* 0x8000002033337221 */ /* 0x000fe20000000000 */
[C---:B------:R-:W-:Y:S01]  /*22c0*/  FMUL R23, R16.reuse, 2.5 ;  /* 0x4020000010177820 */ /* 0x040fe20000400000 */
[----:B------:R-:W-:Y:S01]  /*22d0*/  FMUL R32, R11, -2 ;  /* 0xc00000000b207820 */ /* 0x000fe20000400000 */
[----:B------:R-:W-:Y:S01]  /*22e0*/  FADD R27, R27, -R24 ;  /* 0x800000181b1b7221 */ /* 0x000fe20000000000 */
[----:B------:R-:W-:Y:S01]  /*22f0*/  FMUL R24, R16, -2 ;  /* 0xc000000010187820 */ /* 0x000fe20000400000 */
[----:B------:R-:W-:Y:S01]  /*2300*/  FFMA R18, R33, -1.5, R18 ;  /* 0xbfc0000021127823 */ /* 0x000fe20000000012 */
[C---:B------:R-:W-:Y:S01]  /*2310*/  FADD R33, R23.reuse, R23 ;  /* 0x0000001717217221 */ /* 0x040fe20000000000 */
[C---:B------:R-:W-:Y:S01]  /*2320*/  FFMA R34, R23.reuse, -2.5, R34 ;  /* 0xc020000017227823 */ /* 0x040fe20000000022 */
[C---:B------:R-:W-:Y:S01]  /*2330*/  FFMA R35, R23.reuse, 0.5, R35 ;  /* 0x3f00000017237823 */ /* 0x040fe20000000023 */
[C---:B------:R-:W-:Y:S01]  /*2340*/  FADD R36, -R23.reuse, R36 ;  /* 0x0000002417247221 */ /* 0x040fe20000000100 */
[C---:B------:R-:W-:Y:S01]  /*2350*/  FADD R37, -R23.reuse, R37 ;  /* 0x0000002517257221 */ /* 0x040fe20000000100 */
[----:B------:R-:W-:Y:S01]  /*2360*/  FFMA R38, R23, -1.5, R38 ;  /* 0xbfc0000017267823 */ /* 0x000fe20000000026 */
[C---:B------:R-:W-:Y:S01]  /*2370*/  FADD R40, R32.reuse, R32 ;  /* 0x0000002020287221 */ /* 0x040fe20000000000 */
[C---:B------:R-:W-:Y:S01]  /*2380*/  FFMA R25, R32.reuse, 0.5, R25 ;  /* 0x3f00000020197823 */ /* 0x040fe20000000019 */
[----:B------:R-:W-:Y:S01]  /*2390*/  FFMA R57, R32, -1.5, R57 ;  /* 0xbfc0000020397823 */ /* 0x000fe20000000039 */
[----:B------:R-:W-:Y:S01]  /*23a0*/  FMUL R23, R16, -0.5 ;  /* 0xbf00000010177820 */ /* 0x000fe20000400000 */
[C---:B------:R-:W-:Y:S01]  /*23b0*/  FADD R32, R24.reuse, R24 ;  /* 0x0000001818207221 */ /* 0x040fe20000000000 */
[C---:B------:R-:W-:Y:S01]  /*23c0*/  FFMA R59, R24.reuse, -2.5, R59 ;  /* 0xc0200000183b7823 */ /* 0x040fe2000000003b */
[C---:B------:R-:W-:Y:S01]  /*23d0*/  FFMA R58, R24.reuse, 0.5, R58 ;  /* 0x3f000000183a7823 */ /* 0x040fe2000000003a */
[----:B------:R-:W-:Y:S01]  /*23e0*/  FFMA R28, R24, -1.5, R28 ;  /* 0xbfc00000181c7823 */ /* 0x000fe2000000001c */
[----:B------:R-:W-:Y:S01]  /*23f0*/  FADD R24, R16, R16 ;  /* 0x0000001010187221 */ /* 0x000fe20000000000 */
[----:B------:R-:W-:Y:S01]  /*2400*/  FADD R2, R2, -R33 ;  /* 0x8000002102027221 */ /* 0x000fe20000000000 */
[C---:B------:R-:W-:Y:S01]  /*2410*/  FADD R33, R23.reuse, R23 ;  /* 0x0000001717217221 */ /* 0x040fe20000000000 */
[C---:B------:R-:W-:Y:S01]  /*2420*/  FFMA R42, R23.reuse, -2.5, R42 ;  /* 0xc0200000172a7823 */ /* 0x040fe2000000002a */
[C---:B------:R-:W-:Y:S01]  /*2430*/  FFMA R41, R23.reuse, 0.5, R41 ;  /* 0x3f00000017297823 */ /* 0x040fe20000000029 */
[----:B------:R-:W-:Y:S01]  /*2440*/  FFMA R50, R23, -1.5, R50 ;  /* 0xbfc0000017327823 */ /* 0x000fe20000000032 */
[----:B------:R-:W-:Y:S01]  /*2450*/  FADD R57, R57, -R32 ;  /* 0x8000002039397221 */ /* 0x000fe20000000000 */
[----:B------:R-:W-:Y:S01]  /*2460*/  FMUL R23, R22, 2.5 ;  /* 0x4020000016177820 */ /* 0x000fe20000400000 */
[----:B------:R-:W-:Y:S01]  /*2470*/  FADD R32, R24, R24 ;  /* 0x0000001818207221 */ /* 0x000fe20000000000 */
[----:B------:R-:W-:-:S02]  /*2480*/  FADD R47, R47, -R40 ;  /* 0x800000282f2f7221 */ /* 0x000fc40000000000 */
[C---:B------:R-:W-:Y:S01]  /*2490*/  FFMA R34, R23.reuse, 0.5, R34 ;  /* 0x3f00000017227823 */ /* 0x040fe20000000022 */
[C---:B------:R-:W-:Y:S01]  /*24a0*/  FFMA R35, R23.reuse, 2.5, R35 ;  /* 0x4020000017237823 */ /* 0x040fe20000000023 */
[C---:B------:R-:W-:Y:S01]  /*24b0*/  FFMA R37, R23.reuse, -0.5, R37 ;  /* 0xbf00000017257823 */ /* 0x040fe20000000025 */
[----:B------:R-:W-:Y:S01]  /*24c0*/  FFMA R2, R23, 1.5, R2 ;  /* 0x3fc0000017027823 */ /* 0x000fe20000000002 */
[----:B------:R-:W-:Y:S01]  /*24d0*/  FADD R53, R53, -R32 ;  /* 0x8000002035357221 */ /* 0x000fe20000000000 */
[----:B------:R-:W-:Y:S01]  /*24e0*/  FADD R23, R23, R23 ;  /* 0x0000001717177221 */ /* 0x000fe20000000000 */
[----:B------:R-:W-:Y:S01]  /*24f0*/  FMUL R32, R22, -2 ;  /* 0xc000000016207820 */ /* 0x000fe20000400000 */
[----:B------:R-:W-:Y:S02]  /*2500*/  FADD R47, R24, R47 ;  /* 0x0000002f182f7221 */ /* 0x000fe40000000000 */
[----:B------:R-:W-:Y:S01]  /*2510*/  FADD R36, R36, R23 ;  /* 0x0000001724247221 */ /* 0x000fe20000000000 */
[----:B------:R-:W-:Y:S01]  /*2520*/  FADD R38, -R23, R38 ;  /* 0x0000002617267221 */ /* 0x000fe20000000100 */
[----:B------:R-:W-:Y:S01]  /*2530*/  FADD R23, R32, R32 ;  /* 0x0000002020177221 */ /* 0x000fe20000000000 */
[----:B------:R-:W-:-:S03]  /*2540*/  FADD R18, R18, -R33 ;  /* 0x8000002112127221 */ /* 0x000fc60000000000 */
[----:B------:R-:W-:Y:S01]  /*2550*/  FADD R47, R47, R23 ;  /* 0x000000172f2f7221 */ /* 0x000fe20000000000 */
[----:B------:R-:W-:Y:S01]  /*2560*/  FADD R28, -R23, R28 ;  /* 0x0000001c171c7221 */ /* 0x000fe20000000100 */
[----:B------:R-:W-:Y:S01]  /*2570*/  FMUL R23, R22, -0.5 ;  /* 0xbf00000016177820 */ /* 0x000fe20000400000 */
[C---:B------:R-:W-:Y:S01]  /*2580*/  FFMA R55, R24.reuse, -2.5, R55 ;  /* 0xc020000018377823 */ /* 0x040fe20000000037 */
[C---:B------:R-:W-:Y:S01]  /*2590*/  FFMA R39, R24.reuse, 0.5, R39 ;  /* 0x3f00000018277823 */ /* 0x040fe20000000027 */
[C---:B------:R-:W-:Y:S01]  /*25a0*/  FADD R43, -R24.reuse, R43 ;  /* 0x0000002b182b7221 */ /* 0x040fe20000000100 */
[C---:B------:R-:W-:Y:S01]  /*25b0*/  FADD R25, R24.reuse, R25 ;  /* 0x0000001918197221 */ /* 0x040fe20000000000 */
[C---:B------:R-:W-:Y:S01]  /*25c0*/  FADD R51, -R24.reuse, R51 ;  /* 0x0000003318337221 */ /* 0x040fe20000000100 */
[----:B------:R-:W-:Y:S01]  /*25d0*/  FFMA R48, R24, -1.5, R48 ;  /* 0xbfc0000018307823 */ /* 0x000fe20000000030 */
[----:B------:R-:W-:Y:S01]  /*25e0*/  FMUL R24, R22, 0.5 ;  /* 0x3f00000016187820 */ /* 0x000fe20000400000 */
[C---:B------:R-:W-:Y:S01]  /*25f0*/  FFMA R42, R23.reuse, 0.5, R42 ;  /* 0x3f000000172a7823 */ /* 0x040fe2000000002a */
[C---:B------:R-:W-:Y:S01]  /*2600*/  FFMA R41, R23.reuse, 2.5, R41 ;  /* 0x4020000017297823 */ /* 0x040fe20000000029 */
[C---:B------:R-:W-:Y:S01]  /*2610*/  FFMA R44, R23.reuse, -0.5, R44 ;  /* 0xbf000000172c7823 */ /* 0x040fe2000000002c */
[C---:B------:R-:W-:Y:S01]  /*2620*/  FFMA R18, R23.reuse, 1.5, R18 ;  /* 0x3fc0000017127823 */ /* 0x040fe20000000012 */
[----:B------:R-:W-:Y:S01]  /*2630*/  FADD R23, R23, R23 ;  /* 0x0000001717177221 */ /* 0x000fe20000000000 */
[C---:B------:R-:W-:Y:S01]  /*2640*/  FFMA R61, R24.reuse, 0.5, R61 ;  /* 0x3f000000183d7823 */ /* 0x040fe2000000003d */
[C---:B------:R-:W-:Y:S01]  /*2650*/  FFMA R0, R24.reuse, 2.5, R0 ;  /* 0x4020000018007823 */ /* 0x040fe20000000000 */
[C---:B------:R-:W-:Y:S01]  /*2660*/  FFMA R46, R24.reuse, -0.5, R46 ;  /* 0xbf000000182e7823 */ /* 0x040fe2000000002e */
[C---:B------:R-:W-:Y:S01]  /*2670*/  FFMA R27, R24.reuse, 1.5, R27 ;  /* 0x3fc00000181b7823 */ /* 0x040fe2000000001b */
[----:B------:R-:W-:Y:S01]  /*2680*/  FADD R24, R24, R24 ;  /* 0x0000001818187221 */ /* 0x000fe20000000000 */
[----:B------:R-:W-:Y:S01]  /*2690*/  FMUL R11, R11, 1.5 ;  /* 0x3fc000000b0b7820 */ /* 0x000fe20000400000 */
[----:B------:R-:W-:Y:S01]  /*26a0*/  FADD R52, R52, R23 ;  /* 0x0000001734347221 */ /* 0x000fe20000000000 */
[----:B------:R-:W-:Y:S01]  /*26b0*/  FADD R50, -R23, R50 ;  /* 0x0000003217327221 */ /* 0x000fe20000000100 */
[----:B------:R-:W-:Y:S01]  /*26c0*/  FMUL R23, R16, 1.5 ;  /* 0x3fc0000010177820 */ /* 0x000fe20000400000 */
[----:B------:R-:W-:Y:S01]  /*26d0*/  FADD R45, R45, R24 ;  /* 0x000000182d2d7221 */ /* 0x000fe20000000000 */
[----:B------:R-:W-:Y:S01]  /*26e0*/  FADD R26, -R24, R26 ;  /* 0x0000001a181a7221 */ /* 0x000fe20000000100 */
[----:B------:R-:W-:Y:S01]  /*26f0*/  FADD R24, R22, R22 ;  /* 0x0000001616187221 */ /* 0x000fe20000000000 */
[C---:B------:R-:W-:Y:S01]  /*2700*/  FADD R33, R11.reuse, R11 ;  /* 0x0000000b0b217221 */ /* 0x040fe20000000000 */
[----:B------:R-:W-:Y:S01]  /*2710*/  FFMA R29, R11, -1.5, R29 ;  /* 0xbfc000000b1d7823 */ /* 0x000fe2000000001d */
[----:B------:R-:W-:Y:S01]  /*2720*/  FADD R16, R23, R23 ;  /* 0x0000001717107221 */ /* 0x000fe20000000000 */
[C---:B------:R-:W-:Y:S01]  /*2730*/  FFMA R55, R24.reuse, 0.5, R55 ;  /* 0x3f00000018377823 */ /* 0x040fe20000000037 */
[C---:B------:R-:W-:Y:S01]  /*2740*/  FFMA R39, R24.reuse, 2.5, R39 ;  /* 0x4020000018277823 */ /* 0x040fe20000000027 */
[C---:B------:R-:W-:Y:S01]  /*2750*/  FFMA R43, R24.reuse, -0.5, R43 ;  /* 0xbf000000182b7823 */ /* 0x040fe2000000002b */
[----:B------:R-:W-:Y:S01]  /*2760*/  FFMA R53, R24, 1.5, R53 ;  /* 0x3fc0000018357823 */ /* 0x000fe20000000035 */
[----:B------:R-:W-:Y:S01]  /*2770*/  FADD R56, R56, -R33 ;  /* 0x8000002138387221 */ /* 0x000fe20000000000 */
[----:B------:R-:W-:Y:S01]  /*2780*/  FADD R24, R24, R24 ;  /* 0x0000001818187221 */ /* 0x000fe20000000000 */
[----:B------:R-:W-:Y:S01]  /*2790*/  FADD R33, R29, -R16 ;  /* 0x800000101d217221 */ /* 0x000fe20000000000 */
[----:B------:R-:W-:-:S02]  /*27a0*/  FMUL R29, R14, 0.5 ;  /* 0x3f0000000e1d7820 */ /* 0x000fc40000400000 */
[----:B------:R-:W-:Y:S01]  /*27b0*/  FADD R51, R51, R24 ;  /* 0x0000001833337221 */ /* 0x000fe20000000000 */
[----:B------:R-:W-:Y:S01]  /*27c0*/  FADD R48, -R24, R48 ;  /* 0x0000003018307221 */ /* 0x000fe20000000100 */
[----:B------:R-:W-:Y:S01]  /*27d0*/  FADD R24, R27, R29 ;  /* 0x0000001d1b187221 */ /* 0x000fe20000000000 */
[----:B------:R-:W-:Y:S01]  /*27e0*/  FMUL R27, R14, 2.5 ;  /* 0x402000000e1b7820 */ /* 0x000fe20000400000 */
[----:B------:R-:W-:Y:S01]  /*27f0*/  FMUL R16, R22, 1.5 ;  /* 0x3fc0000016107820 */ /* 0x000fe20000400000 */
[C---:B------:R-:W-:Y:S01]  /*2800*/  FFMA R59, R32.reuse, 0.5, R59 ;  /* 0x3f000000203b7823 */ /* 0x040fe2000000003b */
[C---:B------:R-:W-:Y:S01]  /*2810*/  FFMA R58, R32.reuse, 2.5, R58 ;  /* 0x40200000203a7823 */ /* 0x040fe2000000003a */
[C---:B------:R-:W-:Y:S01]  /*2820*/  FFMA R25, R32.reuse, -0.5, R25 ;  /* 0xbf00000020197823 */ /* 0x040fe20000000019 */
[----:B------:R-:W-:Y:S01]  /*2830*/  FFMA R57, R32, 1.5, R57 ;  /* 0x3fc0000020397823 */ /* 0x000fe20000000039 */
[----:B------:R-:W-:Y:S01]  /*2840*/  FADD R22, R14, R14 ;  /* 0x0000000e0e167221 */ /* 0x000fe20000000000 */
[----:B------:R-:W-:Y:S01]  /*2850*/  FADD R32, R2, R27 ;  /* 0x0000001b02207221 */ /* 0x000fe20000000000 */
[----:B------:R-:W-:Y:S01]  /*2860*/  FFMA R33, R16, 1.5, R33 ;  /* 0x3fc0000010217823 */ /* 0x000fe20000000021 */
[----:B------:R-:W-:Y:S01]  /*2870*/  FMUL R2, R14, 1.5 ;  /* 0x3fc000000e027820 */ /* 0x000fe20000400000 */
[----:B------:R-:W-:Y:S01]  /*2880*/  FADD R18, -R29, R18 ;  /* 0x000000121d127221 */ /* 0x000fe20000000100 */
[----:B------:R-:W-:Y:S01]  /*2890*/  FADD R60, -R22, R57 ;  /* 0x00000039163c7221 */ /* 0x000fe20000000100 */
[----:B------:R-:W-:Y:S01]  /*28a0*/  FADD R40, R53, R22 ;  /* 0x0000001635287221 */ /* 0x000fe20000000000 */
[----:B------:R-:W-:Y:S01]  /*28b0*/  FADD R33, R33, R2 ;  /* 0x0000000221217221 */ /* 0x000fe20000000000 */
[----:B------:R-:W-:Y:S01]  /*28c0*/  FADD R30, R11, R30 ;  /* 0x0000001e0b1e7221 */ /* 0x000fe20000000000 */
[--C-:B------:R-:W-:Y:S01]  /*28d0*/  FADD R24, R24, R21.reuse ;  /* 0x0000001518187221 */ /* 0x100fe20000000000 */
[--C-:B------:R-:W-:Y:S01]  /*28e0*/  FADD R18, R18, R21.reuse ;  /* 0x0000001512127221 */ /* 0x100fe20000000000 */
[--C-:B------:R-:W-:Y:S01]  /*28f0*/  FADD R32, R32, R21.reuse ;  /* 0x0000001520207221 */ /* 0x100fe20000000000 */
[----:B------:R-:W-:Y:S01]  /*2900*/  FFMA R60, R21, 1.5, R60 ;  /* 0x3fc00000153c7823 */ /* 0x000fe2000000003c */
[--C-:B------:R-:W-:Y:S01]  /*2910*/  FADD R40, R40, R21.reuse ;  /* 0x0000001528287221 */ /* 0x100fe20000000000 */
[----:B------:R-:W-:Y:S01]  /*2920*/  FADD R21, R33, R21 ;  /* 0x0000001521157221 */ /* 0x000fe20000000000 */
[C---:B------:R-:W-:Y:S01]  /*2930*/  FADD R31, -R11.reuse, R31 ;  /* 0x0000001f0b1f7221 */ /* 0x040fe20000000100 */
[----:B------:R-:W-:Y:S01]  /*2940*/  FFMA R54, R11, 0.5, R54 ;  /* 0x3f0000000b367823 */ /* 0x000fe20000000036 */
[C---:B------:R-:W-:Y:S01]  /*2950*/  FFMA R33, R23.reuse, -2.5, R30 ;  /* 0xc020000017217823 */ /* 0x040fe2000000001e */
[C---:B------:R-:W-:Y:S01]  /*2960*/  FADD R30, R16.reuse, R16 ;  /* 0x00000010101e7221 */ /* 0x040fe20000000000 */
[C---:B------:R-:W-:Y:S01]  /*2970*/  FADD R53, -R23.reuse, R56 ;  /* 0x0000003817357221 */ /* 0x040fe20000000100 */
[C---:B------:R-:W-:Y:S01]  /*2980*/  FFMA R31, R23.reuse, 0.5, R31 ;  /* 0x3f000000171f7823 */ /* 0x040fe2000000001f */
[----:B------:R-:W-:Y:S01]  /*2990*/  FADD R49, -R23, R54 ;  /* 0x0000003617317221 */ /* 0x000fe20000000100 */
[----:B------:R-:W-:Y:S01]  /*29a0*/  FADD R57, R29, R45 ;  /* 0x0000002d1d397221 */ /* 0x000fe20000000000 */
[----:B------:R-:W-:Y:S01]  /*29b0*/  FADD R45, R27, R36 ;  /* 0x000000241b2d7221 */ /* 0x000fe20000000000 */
[----:B------:R-:W-:Y:S01]  /*29c0*/  FADD R36, R53, R30 ;  /* 0x0000001e35247221 */ /* 0x000fe20000000000 */
[C---:B------:R-:W-:Y:S01]  /*29d0*/  FFMA R33, R16.reuse, 0.5, R33 ;  /* 0x3f00000010217823 */ /* 0x040fe20000000021 */
[C---:B------:R-:W-:Y:S01]  /*29e0*/  FFMA R31, R16.reuse, 2.5, R31 ;  /* 0x40200000101f7823 */ /* 0x040fe2000000001f */
[----:B------:R-:W-:Y:S01]  /*29f0*/  FFMA R49, R16, -0.5, R49 ;  /* 0xbf00000010317823 */ /* 0x000fe20000000031 */
[----:B------:R-:W-:Y:S01]  /*2a00*/  FADD R53, -R29, R52 ;  /* 0x000000341d357221 */ /* 0x000fe20000000100 */
[----:B------:R-:W-:Y:S01]  /*2a10*/  FADD R16, R7, R7 ;  /* 0x0000000707107221 */ /* 0x000fe20000000000 */
[----:B------:R-:W-:Y:S01]  /*2a20*/  FADD R52, R22, R51 ;  /* 0x0000003316347221 */ /* 0x000fe20000000000 */
[----:B------:R-:W-:-:S02]  /*2a30*/  FADD R51, R2, R36 ;  /* 0x0000002402337221 */ /* 0x000fc40000000000 */
[C---:B------:R-:W-:Y:S01]  /*2a40*/  FADD R36, -R16.reuse, R45 ;  /* 0x0000002d10247221 */ /* 0x040fe20000000100 */
[C---:B------:R-:W-:Y:S01]  /*2a50*/  FADD R57, -R16.reuse, R57 ;  /* 0x0000003910397221 */ /* 0x040fe20000000100 */
[C---:B------:R-:W-:Y:S01]  /*2a60*/  FADD R45, -R16.reuse, R52 ;  /* 0x00000034102d7221 */ /* 0x040fe20000000100 */
[----:B------:R-:W-:Y:S01]  /*2a70*/  FADD R53, -R16, R53 ;  /* 0x0000003510357221 */ /* 0x000fe20000000100 */
[----:B------:R-:W-:Y:S01]  /*2a80*/  FADD R51, R51, -R16 ;  /* 0x8000001033337221 */ /* 0x000fe20000000000 */
[C---:B------:R-:W-:Y:S01]  /*2a90*/  FADD R16, R29.reuse, R61 ;  /* 0x0000003d1d107221 */ /* 0x040fe20000000000 */
[C---:B------:R-:W-:Y:S01]  /*2aa0*/  FADD R0, R29.reuse, R0 ;  /* 0x000000001d007221 */ /* 0x040fe20000000000 */
[C---:B------:R-:W-:Y:S01]  /*2ab0*/  FADD R46, R29.reuse, R46 ;  /* 0x0000002e1d2e7221 */ /* 0x040fe20000000000 */
[C---:B------:R-:W-:Y:S01]  /*2ac0*/  FADD R42, -R29.reuse, R42 ;  /* 0x0000002a1d2a7221 */ /* 0x040fe20000000100 */
[C---:B------:R-:W-:Y:S01]  /*2ad0*/  FADD R52, -R29.reuse, R41 ;  /* 0x000000291d347221 */ /* 0x040fe20000000100 */
[C---:B------:R-:W-:Y:S01]  /*2ae0*/  FADD R44, -R29.reuse, R44 ;  /* 0x0000002c1d2c7221 */ /* 0x040fe20000000100 */
[----:B------:R-:W-:Y:S01]  /*2af0*/  FFMA R26, R29, 1.5, R26 ;  /* 0x3fc000001d1a7823 */ /* 0x000fe2000000001a */
[----:B------:R-:W-:Y:S01]  /*2b00*/  FMUL R29, R7, 1.5 ;  /* 0x3fc00000071d7820 */ /* 0x000fe20000400000 */
[----:B------:R-:W-:-:S03]  /*2b10*/  FADD R41, R20, R20 ;  /* 0x0000001414297221 */ /* 0x000fc60000000000 */
[C---:B------:R-:W-:Y:S01]  /*2b20*/  FADD R56, -R29.reuse, R24 ;  /* 0x000000181d387221 */ /* 0x040fe20000000100 */
[C---:B------:R-:W-:Y:S01]  /*2b30*/  FADD R32, -R29.reuse, R32 ;  /* 0x000000201d207221 */ /* 0x040fe20000000100 */
[C---:B------:R-:W-:Y:S01]  /*2b40*/  FADD R24, -R29.reuse, R18 ;  /* 0x000000121d187221 */ /* 0x040fe20000000100 */
[----:B------:R-:W-:Y:S02]  /*2b50*/  FADD R54, -R29, R40 ;  /* 0x000000281d367221 */ /* 0x000fe40000000100 */
[C---:B------:R-:W-:Y:S01]  /*2b60*/  FADD R40, -R41.reuse, R32 ;  /* 0x0000002029287221 */ /* 0x040fe20000000100 */
[C---:B------:R-:W-:Y:S01]  /*2b70*/  FADD R32, -R41.reuse, R24 ;  /* 0x0000001829207221 */ /* 0x040fe20000000100 */
[C---:B------:R-:W-:Y:S02]  /*2b80*/  FADD R24, -R41.reuse, R54 ;  /* 0x0000003629187221 */ /* 0x040fe40000000100 */
[----:B------:R-:W0:Y:S01]  /*2b90*/  S2R R54, SR_TID.X ;  /* 0x0000000000367919 */ /* 0x000e220000002100 */
[----:B------:R-:W-:Y:S01]  /*2ba0*/  FADD R18, -R41, R56 ;  /* 0x0000003829127221 */ /* 0x000fe20000000100 */
[----:B------:R-:W-:Y:S01]  /*2bb0*/  FADD R56, R21, -R29 ;  /* 0x8000001d15387221 */ /* 0x000fe20000000000 */
[----:B------:R-:W-:-:S03]  /*2bc0*/  FADD R34, R27, R34 ;  /* 0x000000221b227221 */ /* 0x000fc60000000000 */
[----:B------:R-:W-:Y:S01]  /*2bd0*/  FADD R21, R56, -R41 ;  /* 0x8000002938157221 */ /* 0x000fe20000000000 */
[--C-:B------:R-:W-:Y:S01]  /*2be0*/  FADD R41, R16, R7.reuse ;  /* 0x0000000710297221 */ /* 0x100fe20000000000 */
[--C-:B------:R-:W-:Y:S01]  /*2bf0*/  FADD R16, R34, R7.reuse ;  /* 0x0000000722107221 */ /* 0x100fe20000000000 */
[----:B------:R-:W-:-:S03]  /*2c00*/  FADD R61, R0, -R7 ;  /* 0x80000007003d7221 */ /* 0x000fc60000000000 */
[C---:B------:R-:W-:Y:S01]  /*2c10*/  FFMA R16, R20.reuse, -2.5, R16 ;  /* 0xc020000014107823 */ /* 0x040fe20000000010 */
[C---:B------:R-:W-:Y:S01]  /*2c20*/  FFMA R0, R20.reuse, -2.5, R41 ;  /* 0xc020000014007823 */ /* 0x040fe20000000029 */
[----:B------:R-:W-:Y:S01]  /*2c30*/  MOV R56, 0x4 ;  /* 0x0000000400387802 */ /* 0x000fe20000000f00 */
[----:B------:R-:W-:Y:S02]  /*2c40*/  FFMA R34, R20, 0.5, R61 ;  /* 0x3f00000014227823 */ /* 0x000fe4000000003d */
[----:B------:R-:W-:Y:S01]  /*2c50*/  FFMA R0, R19, 0.5, R0 ;  /* 0x3f00000013007823 */ /* 0x000fe20000000000 */
[----:B0-----:R-:W-:Y:S01]  /*2c60*/  LEA R17, R17, R54, 0x7 ;  /* 0x0000003611117211 */ /* 0x001fe200078e38ff */
[C---:B------:R-:W-:Y:S01]  /*2c70*/  FFMA R54, R19.reuse, 0.5, R16 ;  /* 0x3f00000013367823 */ /* 0x040fe20000000010 */
[----:B------:R-:W-:-:S03]  /*2c80*/  FFMA R34, R19, 2.5, R34 ;  /* 0x4020000013227823 */ /* 0x000fc60000000022 */
[----:B------:R-:W-:Y:S01]  /*2c90*/  IMAD.WIDE R16, R17, R56, c[0x0][0x160] ;  /* 0x0000580011107625 */ /* 0x000fe200078e0238 */
[--C-:B------:R-:W-:Y:S01]  /*2ca0*/  FADD R54, R54, R5.reuse ;  /* 0x0000000536367221 */ /* 0x100fe20000000000 */
[----:B------:R-:W-:Y:S01]  /*2cb0*/  FADD R41, R0, R5 ;  /* 0x0000000500297221 */ /* 0x000fe20000000000 */
[----:B------:R-:W-:Y:S01]  /*2cc0*/  FADD R31, R2, R31 ;  /* 0x0000001f021f7221 */ /* 0x000fe20000000000 */
[----:B------:R-:W-:Y:S01]  /*2cd0*/  FADD R61, R34, R5 ;  /* 0x00000005223d7221 */ /* 0x000fe20000000000 */
[C---:B------:R-:W-:Y:S01]  /*2ce0*/  FADD R35, R27.reuse, R35 ;  /* 0x000000231b237221 */ /* 0x040fe20000000000 */
[----:B------:R0:W-:Y:S01]  /*2cf0*/  STG.E [R16.64+0x9f400], R54 ;  /* 0x09f4003610007986 */ /* 0x0001e2000c101904 */
[C---:B------:R-:W-:Y:S01]  /*2d00*/  FADD R34, R27.reuse, R37 ;  /* 0x000000251b227221 */ /* 0x040fe20000000000 */
[----:B------:R-:W-:Y:S01]  /*2d10*/  FFMA R38, R27, 1.5, R38 ;  /* 0x3fc000001b267823 */ /* 0x000fe20000000026 */
[C---:B------:R-:W-:Y:S01]  /*2d20*/  FADD R56, R22.reuse, R39 ;  /* 0x0000002716387221 */ /* 0x040fe20000000000 */
[----:B------:R-:W-:Y:S01]  /*2d30*/  FADD R0, -R22, R47 ;  /* 0x0000002f16007221 */ /* 0x000fe20000000100 */
[----:B------:R-:W-:Y:S01]  /*2d40*/  FADD R27, R29, R29 ;  /* 0x0000001d1d1b7221 */ /* 0x000fe20000000000 */
[--C-:B------:R-:W-:Y:S01]  /*2d50*/  FADD R39, R42, R7.reuse ;  /* 0x000000072a277221 */ /* 0x100fe20000000000 */
[----:B------:R-:W-:Y:S01]  /*2d60*/  FADD R37, R52, -R7 ;  /* 0x8000000734257221 */ /* 0x000fe20000000000 */
[----:B------:R1:W-:Y:S01]  /*2d70*/  STG.E [R16.64+0x55c00], R41 ;  /* 0x055c002910007986 */ /* 0x0003e2000c101904 */
[----:B------:R-:W-:Y:S01]  /*2d80*/  FADD R43, R22, R43 ;  /* 0x0000002b162b7221 */ /* 0x000fe20000000000 */
[----:B------:R-:W-:Y:S01]  /*2d90*/  FADD R33, R2, R33 ;  /* 0x0000002102217221 */ /* 0x000fe20000000000 */
[----:B0-----:R-:W-:Y:S01]  /*2da0*/  FADD R54, R22, R55 ;  /* 0x0000003716367221 */ /* 0x001fe20000000000 */
[----:B------:R-:W-:Y:S01]  /*2db0*/  FADD R49, R2, R49 ;  /* 0x0000003102317221 */ /* 0x000fe20000000000 */
[--C-:B------:R-:W-:Y:S01]  /*2dc0*/  FADD R31, R31, -R7.reuse ;  /* 0x800000071f1f7221 */ /* 0x100fe20000000000 */
[----:B------:R0:W-:Y:S01]  /*2dd0*/  STG.E [R16.64+0x62000], R61 ;  /* 0x0620003d10007986 */ /* 0x0001e2000c101904 */
[----:B------:R-:W-:Y:S01]  /*2de0*/  FADD R55, R54, R7 ;  /* 0x0000000736377221 */ /* 0x000fe20000000000 */
[----:B------:R-:W-:Y:S01]  /*2df0*/  FADD R0, R0, -R27 ;  /* 0x8000001b00007221 */ /* 0x000fe20000000000 */
[C---:B------:R-:W-:Y:S01]  /*2e00*/  FFMA R54, R20.reuse, -2.5, R39 ;  /* 0xc020000014367823 */ /* 0x040fe20000000027 */
[----:B-1----:R-:W-:Y:S01]  /*2e10*/  FADD R41, R35, -R7 ;  /* 0x8000000723297221 */ /* 0x002fe20000000000 */
[C---:B------:R-:W-:Y:S01]  /*2e20*/  FFMA R35, R7.reuse, 0.5, R44 ;  /* 0x3f00000007237823 */ /* 0x040fe2000000002c */
[----:B------:R-:W-:Y:S01]  /*2e30*/  FFMA R44, R20, 0.5, R37 ;  /* 0x3f000000142c7823 */ /* 0x000fe20000000025 */
[C---:B------:R-:W-:Y:S01]  /*2e40*/  FFMA R27, R7.reuse, 0.5, R46 ;  /* 0x3f000000071b7823 */ /* 0x040fe2000000002e */
[C---:B------:R-:W-:Y:S01]  /*2e50*/  FFMA R47, R7.reuse, 0.5, R34 ;  /* 0x3f000000072f7823 */ /* 0x040fe20000000022 */
[----:B------:R-:W-:Y:S01]  /*2e60*/  FFMA R43, R7, 0.5, R43 ;  /* 0x3f000000072b7823 */ /* 0x000fe2000000002b */
[--C-:B------:R-:W-:Y:S01]  /*2e70*/  FADD R33, R33, R7.reuse ;  /* 0x0000000721217221 */ /* 0x100fe20000000000 */
[----:B0-----:R-:W-:Y:S01]  /*2e80*/  FADD R61, R56, -R7 ;  /* 0x80000007383d7221 */ /* 0x001fe20000000000 */
[----:B------:R-:W-:Y:S01]  /*2e90*/  FFMA R39, R7, 0.5, R49 ;  /* 0x3f00000007277823 */ /* 0x000fe20000000031 */
[C---:B------:R-:W-:Y:S01]  /*2ea0*/  FFMA R37, R20.reuse, 0.5, R31 ;  /* 0x3f00000014257823 */ /* 0x040fe2000000001f */
[C---:B------:R-:W-:Y:S01]  /*2eb0*/  FMUL R31, R20.reuse, 1.5 ;  /* 0x3fc00000141f7820 */ /* 0x040fe20000400000 */
[C---:B------:R-:W-:Y:S01]  /*2ec0*/  FFMA R42, R20.reuse, 0.5, R41 ;  /* 0x3f000000142a7823 */ /* 0x040fe20000000029 */
[--C-:B------:R-:W-:Y:S01]  /*2ed0*/  FADD R27, R27, -R20.reuse ;  /* 0x800000141b1b7221 */ /* 0x100fe20000000000 */
[--C-:B------:R-:W-:Y:S01]  /*2ee0*/  FADD R56, R47, -R20.reuse ;  /* 0x800000142f387221 */ /* 0x100fe20000000000 */
[C---:B------:R-:W-:Y:S01]  /*2ef0*/  FFMA R34, R20.reuse, -2.5, R55 ;  /* 0xc020000014227823 */ /* 0x040fe20000000037 */
[----:B------:R-:W-:Y:S01]  /*2f00*/  FFMA R46, R20, 0.5, R61 ;  /* 0x3f000000142e7823 */ /* 0x000fe2000000003d */
[--C-:B------:R-:W-:Y:S01]  /*2f10*/  FADD R52, R43, -R20.reuse ;  /* 0x800000142b347221 */ /* 0x100fe20000000000 */
[--C-:B------:R-:W-:Y:S01]  /*2f20*/  FADD R57, R57, -R20.reuse ;  /* 0x8000001439397221 */ /* 0x100fe20000000000 */
[--C-:B------:R-:W-:Y:S01]  /*2f30*/  FADD R36, R36, -R20.reuse ;  /* 0x8000001424247221 */ /* 0x100fe20000000000 */
[--C-:B------:R-:W-:Y:S01]  /*2f40*/  FADD R35, R35, -R20.reuse ;  /* 0x8000001423237221 */ /* 0x100fe20000000000 */
[--C-:B------:R-:W-:Y:S01]  /*2f50*/  FADD R45, R45, -R20.reuse ;  /* 0x800000142d2d7221 */ /* 0x100fe20000000000 */
[--C-:B------:R-:W-:Y:S01]  /*2f60*/  FADD R53, R53, -R20.reuse ;  /* 0x8000001435357221 */ /* 0x100fe20000000000 */
[----:B------:R-:W-:Y:S01]  /*2f70*/  FFMA R41, R20, -2.5, R33 ;  /* 0xc020000014297823 */ /* 0x000fe20000000021 */
[--C-:B------:R-:W-:Y:S01]  /*2f80*/  FADD R39, R39, -R20.reuse ;  /* 0x8000001427277221 */ /* 0x100fe20000000000 */
[----:B------:R-:W-:Y:S01]  /*2f90*/  FADD R51, R51, -R20 ;  /* 0x8000001433337221 */ /* 0x000fe20000000000 */
[----:B------:R-:W-:Y:S01]  /*2fa0*/  FFMA R33, R29, -1.5, R60 ;  /* 0xbfc000001d217823 */ /* 0x000fe2000000003c */
[----:B------:R-:W-:-:S04]  /*2fb0*/  FADD R20, R31, R31 ;  /* 0x0000001f1f147221 */ /* 0x000fc80000000000 */
[----:B------:R-:W-:Y:S01]  /*2fc0*/  FADD R33, R33, -R20 ;  /* 0x8000001421217221 */ /* 0x000fe20000000000 */
[C---:B------:R-:W-:Y:S01]  /*2fd0*/  FADD R20, R19.reuse, R19 ;  /* 0x0000001313147221 */ /* 0x040fe20000000000 */
[----:B------:R-:W-:-:S03]  /*2fe0*/  FFMA R34, R19, 0.5, R34 ;  /* 0x3f00000013227823 */ /* 0x000fc60000000022 */
[C---:B------:R-:W-:Y:S01]  /*2ff0*/  FADD R36, R20.reuse, R36 ;  /* 0x0000002414247221 */ /* 0x040fe20000000000 */
[C---:B------:R-:W-:Y:S01]  /*3000*/  FFMA R43, R19.reuse, 2.5, R42 ;  /* 0x40200000132b7823 */ /* 0x040fe2000000002a */
[----:B------:R-:W-:Y:S01]  /*3010*/  FADD R42, R20, R57 ;  /* 0x00000039142a7221 */ /* 0x000fe20000000000 */
[--C-:B------:R-:W-:Y:S01]  /*3020*/  FADD R57, R34, R5.reuse ;  /* 0x0000000522397221 */ /* 0x100fe20000000000 */
[----:B------:R-:W-:Y:S01]  /*3030*/  FADD R49, R36, R5 ;  /* 0x0000000524317221 */ /* 0x000fe20000000000 */
[C---:B------:R-:W-:Y:S01]  /*3040*/  FFMA R34, R19.reuse, 2.5, R44 ;  /* 0x4020000013227823 */ /* 0x040fe2000000002c */
[C---:B------:R-:W-:Y:S01]  /*3050*/  FFMA R36, R19.reuse, -0.5, R35 ;  /* 0xbf00000013247823 */ /* 0x040fe20000000023 */
[----:B------:R-:W-:Y:S01]  /*3060*/  FFMA R60, R19, -0.5, R27 ;  /* 0xbf000000133c7823 */ /* 0x000fe2000000001b */
[--C-:B------:R-:W-:Y:S01]  /*3070*/  FADD R27, R42, R5.reuse ;  /* 0x000000052a1b7221 */ /* 0x100fe20000000000 */
[----:B------:R0:W-:Y:S01]  /*3080*/  STG.E [R16.64+0xb7c00], R49 ;  /* 0x0b7c003110007986 */ /* 0x0001e2000c101904 */
[----:B------:R-:W-:Y:S01]  /*3090*/  FADD R35, R34, R5 ;  /* 0x0000000522237221 */ /* 0x000fe20000000000 */
[----:B------:R-:W-:Y:S01]  /*30a0*/  FADD R12, R11, R12 ;  /* 0x0000000c0b0c7221 */ /* 0x000fe20000000000 */
[C---:B------:R-:W-:Y:S01]  /*30b0*/  FFMA R56, R19.reuse, -0.5, R56 ;  /* 0xbf00000013387823 */ /* 0x040fe20000000038 */
[C---:B------:R-:W-:Y:S01]  /*30c0*/  FFMA R46, R19.reuse, 2.5, R46 ;  /* 0x40200000132e7823 */ /* 0x040fe2000000002e */
[C---:B------:R-:W-:Y:S01]  /*30d0*/  FFMA R52, R19.reuse, -0.5, R52 ;  /* 0xbf00000013347823 */ /* 0x040fe20000000034 */
[C---:B------:R-:W-:Y:S01]  /*30e0*/  FFMA R54, R19.reuse, 0.5, R54 ;  /* 0x3f00000013367823 */ /* 0x040fe20000000036 */
[C---:B------:R-:W-:Y:S01]  /*30f0*/  FFMA R34, R19.reuse, 0.5, R41 ;  /* 0x3f00000013227823 */ /* 0x040fe20000000029 */
[C---:B------:R-:W-:Y:S01]  /*3100*/  FFMA R42, R19.reuse, -0.5, R39 ;  /* 0xbf000000132a7823 */ /* 0x040fe20000000027 */
[----:B------:R-:W-:Y:S01]  /*3110*/  FMUL R11, R14, -2 ;  /* 0xc00000000e0b7820 */ /* 0x000fe20000400000 */
[----:B0-----:R-:W-:Y:S01]  /*3120*/  FADD R49, R36, R5 ;  /* 0x0000000524317221 */ /* 0x001fe20000000000 */
[C---:B------:R-:W-:Y:S01]  /*3130*/  FFMA R36, R19.reuse, 2.5, R37 ;  /* 0x4020000013247823 */ /* 0x040fe20000000025 */
[----:B------:R-:W-:Y:S01]  /*3140*/  FMUL R19, R19, 1.5 ;  /* 0x3fc0000013137820 */ /* 0x000fe20000400000 */
[----:B------:R-:W-:Y:S01]  /*3150*/  FFMA R28, R11, 1.5, R28 ;  /* 0x3fc000000b1c7823 */ /* 0x000fe2000000001c */
[----:B------:R-:W-:Y:S01]  /*3160*/  FFMA R23, R23, -1.5, R12 ;  /* 0xbfc0000017177823 */ /* 0x000fe2000000000c */
[----:B------:R-:W-:Y:S01]  /*3170*/  FMUL R11, R14, -0.5 ;  /* 0xbf0000000e0b7820 */ /* 0x000fe20000400000 */
[----:B------:R-:W-:Y:S01]  /*3180*/  FADD R18, R19, R18 ;  /* 0x0000001213127221 */ /* 0x000fe20000000000 */
[----:B------:R0:W-:Y:S01]  /*3190*/  STG.E [R16.64+0x6e400], R27 ;  /* 0x06e4001b10007986 */ /* 0x0001e2000c101904 */
[C---:B------:R-:W-:Y:S01]  /*31a0*/  FADD R12, -R22.reuse, R59 ;  /* 0x0000003b160c7221 */ /* 0x040fe20000000100 */
[C---:B------:R-:W-:Y:S01]  /*31b0*/  FADD R58, -R22.reuse, R58 ;  /* 0x0000003a163a7221 */ /* 0x040fe20000000100 */
[----:B------:R-:W-:Y:S01]  /*31c0*/  FADD R14, -R22, R25 ;  /* 0x00000019160e7221 */ /* 0x000fe20000000100 */
[----:B------:R-:W-:Y:S01]  /*31d0*/  FADD R37, R18, R5 ;  /* 0x0000000512257221 */ /* 0x000fe20000000000 */
[----:B------:R-:W-:Y:S01]  /*31e0*/  FFMA R50, R11, 1.5, R50 ;  /* 0x3fc000000b327823 */ /* 0x000fe20000000032 */
[----:B------:R-:W-:Y:S01]  /*31f0*/  FADD R23, -R30, R23 ;  /* 0x000000171e177221 */ /* 0x000fe20000000100 */
[----:B------:R-:W-:Y:S01]  /*3200*/  FADD R18, R21, R19 ;  /* 0x0000001315127221 */ /* 0x000fe20000000000 */
[----:B--2---:R-:W-:Y:S01]  /*3210*/  FADD R11, R15, R15 ;  /* 0x0000000f0f0b7221 */ /* 0x004fe20000000000 */
[----:B0-----:R-:W-:Y:S01]  /*3220*/  FADD R27, R52, R5 ;  /* 0x00000005341b7221 */ /* 0x001fe20000000000 */
[C---:B------:R-:W-:Y:S01]  /*3230*/  FADD R12, R29.reuse, R12 ;  /* 0x0000000c1d0c7221 */ /* 0x040fe20000000000 */
[C---:B------:R-:W-:Y:S01]  /*3240*/  FADD R58, -R29.reuse, R58 ;  /* 0x0000003a1d3a7221 */ /* 0x040fe20000000100 */
[----:B------:R-:W-:Y:S01]  /*3250*/  FFMA R14, R29, 0.5, R14 ;  /* 0x3f0000001d0e7823 */ /* 0x000fe2000000000e */
[----:B------:R-:W-:Y:S01]  /*3260*/  FFMA R48, R22, 1.5, R48 ;  /* 0x3fc0000016307823 */ /* 0x000fe20000000030 */
[----:B------:R0:W-:Y:S01]  /*3270*/  STG.E [R16.64+0x10d800], R27 ;  /* 0x10d8001b10007986 */ /* 0x0001e2000c101904 */
[----:B------:R-:W-:Y:S01]  /*3280*/  FFMA R2, R2, 1.5, R23 ;  /* 0x3fc0000002027823 */ /* 0x000fe20000000017 */
[--C-:B------:R-:W-:Y:S01]  /*3290*/  FADD R47, R43, R5.reuse ;  /* 0x000000052b2f7221 */ /* 0x100fe20000000000 */
[--C-:B------:R-:W-:Y:S01]  /*32a0*/  FADD R21, R18, R5.reuse ;  /* 0x0000000512157221 */ /* 0x100fe20000000000 */
[----:B------:R-:W-:Y:S01]  /*32b0*/  FADD R28, -R11, R28 ;  /* 0x0000001c0b1c7221 */ /* 0x000fe20000000100 */
[----:B------:R-:W-:Y:S01]  /*32c0*/  FFMA R26, R15, 0.5, R26 ;  /* 0x3f0000000f1a7823 */ /* 0x000fe2000000001a */
[--C-:B------:R-:W-:Y:S01]  /*32d0*/  FADD R43, R60, R5.reuse ;  /* 0x000000053c2b7221 */ /* 0x100fe20000000000 */
[----:B------:R-:W-:Y:S01]  /*32e0*/  FADD R32, R19, R32 ;  /* 0x0000002013207221 */ /* 0x000fe20000000000 */
[C---:B------:R-:W-:Y:S01]  /*32f0*/  FFMA R12, R31.reuse, -2.5, R12 ;  /* 0xc02000001f0c7823 */ /* 0x040fe2000000000c */
[C---:B------:R-:W-:Y:S01]  /*3300*/  FFMA R58, R31.reuse, 0.5, R58 ;  /* 0x3f0000001f3a7823 */ /* 0x040fe2000000003a */
[----:B------:R-:W-:Y:S01]  /*3310*/  FADD R14, -R31, R14 ;  /* 0x0000000e1f0e7221 */ /* 0x000fe20000000100 */
[----:B0-----:R-:W-:Y:S01]  /*3320*/  FADD R27, R34, R5 ;  /* 0x00000005221b7221 */ /* 0x001fe20000000000 */
[----:B------:R-:W-:Y:S01]  /*3330*/  FADD R48, R48, R11 ;  /* 0x0000000b30307221 */ /* 0x000fe20000000000 */
[C---:B------:R-:W-:Y:S01]  /*3340*/  FFMA R38, R15.reuse, 2.5, R38 ;  /* 0x402000000f267823 */ /* 0x040fe20000000026 */
[C---:B------:R-:W-:Y:S01]  /*3350*/  FFMA R50, R15.reuse, -0.5, R50 ;  /* 0xbf0000000f327823 */ /* 0x040fe20000000032 */
[----:B------:R-:W-:Y:S01]  /*3360*/  FFMA R2, R15, 1.5, R2 ;  /* 0x3fc000000f027823 */ /* 0x000fe20000000002 */
[----:B------:R-:W-:Y:S01]  /*3370*/  FADD R44, R20, R45 ;  /* 0x0000002d142c7221 */ /* 0x000fe20000000000 */
[----:B------:R-:W-:Y:S01]  /*3380*/  FADD R28, R29, R28 ;  /* 0x0000001c1d1c7221 */ /* 0x000fe20000000000 */
[----:B------:R-:W-:Y:S01]  /*3390*/  FADD R26, R26, R7 ;  /* 0x000000071a1a7221 */ /* 0x000fe20000000000 */
[----:B------:R-:W-:Y:S01]  /*33a0*/  FADD R45, R32, R5 ;  /* 0x00000005202d7221 */ /* 0x000fe20000000000 */
[----:B------:R0:W-:Y:S01]  /*33b0*/  STG.E [R16.64+0xc400], R27 ;  /* 0x00c4001b10007986 */ /* 0x0001e2000c101904 */
[C---:B------:R-:W-:Y:S01]  /*33c0*/  FADD R40, R19.reuse, R40 ;  /* 0x0000002813287221 */ /* 0x040fe20000000000 */
[C---:B------:R-:W-:Y:S01]  /*33d0*/  FADD R32, R19.reuse, R24 ;  /* 0x0000001813207221 */ /* 0x040fe20000000000 */
[C---:B------:R-:W-:Y:S01]  /*33e0*/  FFMA R25, R19.reuse, 2.5, R58 ;  /* 0x4020000013197823 */ /* 0x040fe2000000003a */
[----:B------:R1:W-:Y:S01]  /*33f0*/  STG.E [R16.64], R21 ;  /* 0x0000001510007986 */ /* 0x0003e2000c101904 */
[----:B------:R-:W-:Y:S01]  /*3400*/  FFMA R33, R19, 1.5, R33 ;  /* 0x3fc0000013217823 */ /* 0x000fe20000000021 */
[----:B------:R-:W-:Y:S01]  /*3410*/  FADD R0, -R31, R0 ;  /* 0x000000001f007221 */ /* 0x000fe20000000100 */
[--C-:B------:R-:W-:Y:S01]  /*3420*/  FADD R38, R38, R7.reuse ;  /* 0x0000000726267221 */ /* 0x100fe20000000000 */
[----:B------:R2:W-:Y:S01]  /*3430*/  STG.E [R16.64+0x7a800], R43 ;  /* 0x07a8002b10007986 */ /* 0x0005e2000c101904 */
[--C-:B------:R-:W-:Y:S01]  /*3440*/  FADD R48, R48, R7.reuse ;  /* 0x0000000730307221 */ /* 0x100fe20000000000 */
[--C-:B------:R-:W-:Y:S01]  /*3450*/  FADD R50, R50, R7.reuse ;  /* 0x0000000732327221 */ /* 0x100fe20000000000 */
[----:B------:R-:W-:Y:S01]  /*3460*/  FADD R2, R2, R7 ;  /* 0x0000000702027221 */ /* 0x000fe20000000000 */
[----:B0-----:R-:W-:Y:S01]  /*3470*/  FFMA R27, R19, -0.5, R14 ;  /* 0xbf000000131b7823 */ /* 0x001fe2000000000e */
[----:B------:R0:W-:Y:S01]  /*3480*/  STG.E [R16.64+0xab800], R47 ;  /* 0x0ab8002f10007986 */ /* 0x0001e2000c101904 */
[----:B------:R-:W-:Y:S01]  /*3490*/  FFMA R28, R31, -1.5, R28 ;  /* 0xbfc000001f1c7823 */ /* 0x000fe2000000001c */
[C---:B-1----:R-:W-:Y:S01]  /*34a0*/  FFMA R21, R19.reuse, 0.5, R12 ;  /* 0x3f00000013157823 */ /* 0x042fe2000000000c */
[----:B------:R-:W-:Y:S01]  /*34b0*/  FADD R19, R19, R19 ;  /* 0x0000001313137221 */ /* 0x000fe20000000000 */
[----:B------:R-:W-:Y:S01]  /*34c0*/  FADD R7, -R31, R26 ;  /* 0x0000001a1f077221 */ /* 0x000fe20000000100 */
[----:B--2---:R-:W-:-:S02]  /*34d0*/  FADD R43, R54, R5 ;  /* 0x00000005362b7221 */ /* 0x004fc40000000000 */
[----:B------:R-:W-:Y:S01]  /*34e0*/  FADD R23, R0, R19 ;  /* 0x0000001300177221 */ /* 0x000fe20000000000 */
[----:B0-----:R-:W-:Y:S01]  /*34f0*/  FADD R47, R46, R5 ;  /* 0x000000052e2f7221 */ /* 0x001fe20000000000 */
[C---:B------:R-:W-:Y:S01]  /*3500*/  FADD R46, R20.reuse, R53 ;  /* 0x00000035142e7221 */ /* 0x040fe20000000000 */
[----:B------:R0:W-:Y:S01]  /*3510*/  STG.E [R16.64+0x132400], R43 ;  /* 0x1324002b10007986 */ /* 0x0001e2000c101904 */
[----:B------:R-:W-:Y:S01]  /*3520*/  FADD R29, -R19, R28 ;  /* 0x0000001c131d7221 */ /* 0x000fe20000000100 */
[----:B------:R-:W-:Y:S01]  /*3530*/  FMUL R0, R5, 1.5 ;  /* 0x3fc0000005007820 */ /* 0x000fe20000400000 */
[----:B------:R-:W-:Y:S01]  /*3540*/  FADD R7, -R20, R7 ;  /* 0x0000000714077221 */ /* 0x000fe20000000100 */
[----:B------:R-:W-:Y:S01]  /*3550*/  FADD R39, R44, R5 ;  /* 0x000000052c277221 */ /* 0x000fe20000000000 */
[C---:B------:R-:W-:Y:S01]  /*3560*/  FADD R11, -R31.reuse, R38 ;  /* 0x000000261f0b7221 */ /* 0x040fe20000000100 */
[C---:B------:R-:W-:Y:S01]  /*3570*/  FADD R15, -R31.reuse, R48 ;  /* 0x000000301f0f7221 */ /* 0x040fe20000000100 */
[----:B------:R-:W-:Y:S01]  /*3580*/  FADD R19, -R31, R50 ;  /* 0x000000321f137221 */ /* 0x000fe20000000100 */
[----:B------:R-:W-:Y:S01]  /*3590*/  FADD R31, R2, -R31 ;  /* 0x8000001f021f7221 */ /* 0x000fe20000000000 */
[----:B------:R-:W-:Y:S01]  /*35a0*/  FADD R24, R51, R20 ;  /* 0x0000001433187221 */ /* 0x000fe20000000000 */
[----:B0-----:R-:W-:Y:S01]  /*35b0*/  FADD R43, R46, R5 ;  /* 0x000000052e2b7221 */ /* 0x001fe20000000000 */
[----:B------:R-:W-:Y:S01]  /*35c0*/  FADD R2, R0, R7 ;  /* 0x0000000700027221 */ /* 0x000fe20000000000 */
[C---:B------:R-:W-:Y:S01]  /*35d0*/  FADD R11, -R20.reuse, R11 ;  /* 0x0000000b140b7221 */ /* 0x040fe20000000100 */
[C---:B------:R-:W-:Y:S01]  /*35e0*/  FADD R15, -R20.reuse, R15 ;  /* 0x0000000f140f7221 */ /* 0x040fe20000000100 */
[C---:B------:R-:W-:Y:S01]  /*35f0*/  FADD R19, -R20.reuse, R19 ;  /* 0x0000001314137221 */ /* 0x040fe20000000100 */
[----:B------:R0:W-:Y:S01]  /*3600*/  STG.E [R16.64+0x13e800], R35 ;  /* 0x13e8002310007986 */ /* 0x0001e2000c101904 */
[----:B------:R-:W-:Y:S01]  /*3610*/  FADD R31, -R20, R31 ;  /* 0x0000001f141f7221 */ /* 0x000fe20000000100 */
[--C-:B------:R-:W-:Y:S01]  /*3620*/  FADD R55, R56, R5.reuse ;  /* 0x0000000538377221 */ /* 0x100fe20000000000 */
[----:B------:R-:W-:Y:S01]  /*3630*/  FADD R41, R40, R5 ;  /* 0x0000000528297221 */ /* 0x000fe20000000000 */
[----:B------:R1:W-:Y:S01]  /*3640*/  STG.E [R16.64+0x101400], R39 ;  /* 0x1014002710007986 */ /* 0x0003e2000c101904 */
[----:B------:R-:W-:-:S03]  /*3650*/  FADD R21, R0, R21 ;  /* 0x0000001500157221 */ /* 0x000fc60000000000 */
[----:B------:R2:W-:Y:S01]  /*3660*/  STG.E [R16.64+0x14ac00], R43 ;  /* 0x14ac002b10007986 */ /* 0x0005e2000c101904 */
[----:B------:R-:W-:-:S03]  /*3670*/  FADD R25, R0, R25 ;  /* 0x0000001900197221 */ /* 0x000fc60000000000 */
[----:B------:R5:W-:Y:S01]  /*3680*/  STG.E [R16.64+0x49800], R37 ;  /* 0x0498002510007986 */ /* 0x000be2000c101904 */
[----:B0-----:R-:W-:Y:S01]  /*3690*/  FADD R35, R36, R5 ;  /* 0x0000000524237221 */ /* 0x001fe20000000000 */
[----:B------:R-:W-:Y:S01]  /*36a0*/  FADD R23, R0, R23 ;  /* 0x0000001700177221 */ /* 0x000fe20000000000 */
[----:B-1----:R-:W-:Y:S01]  /*36b0*/  FADD R39, R42, R5 ;  /* 0x000000052a277221 */ /* 0x002fe20000000000 */
[C---:B------:R-:W-:Y:S01]  /*36c0*/  FADD R27, R0.reuse, R27 ;  /* 0x0000001b001b7221 */ /* 0x040fe20000000000 */
[----:B------:R-:W-:Y:S01]  /*36d0*/  FADD R12, R0, R11 ;  /* 0x0000000b000c7221 */ /* 0x000fe20000000000 */
[----:B--2---:R-:W-:Y:S01]  /*36e0*/  FADD R43, R32, R5 ;  /* 0x00000005202b7221 */ /* 0x004fe20000000000 */
[C---:B------:R-:W-:Y:S01]  /*36f0*/  FFMA R18, R0.reuse, 1.5, R29 ;  /* 0x3fc0000000127823 */ /* 0x040fe2000000001d */
[----:B------:R-:W-:Y:S01]  /*3700*/  FADD R33, R0, R33 ;  /* 0x0000002100217221 */ /* 0x000fe20000000000 */
[----:B-----5:R-:W-:Y:S01]  /*3710*/  FADD R37, R24, R5 ;  /* 0x0000000518257221 */ /* 0x020fe20000000000 */
[----:B---3--:R-:W-:Y:S01]  /*3720*/  FADD R5, R2, R13 ;  /* 0x0000000d02057221 */ /* 0x008fe20000000000 */
[C---:B------:R-:W-:Y:S01]  /*3730*/  FADD R2, R0.reuse, R15 ;  /* 0x0000000f00027221 */ /* 0x040fe20000000000 */
[----:B------:R-:W-:Y:S01]  /*3740*/  FADD R14, R0, R19 ;  /* 0x00000013000e7221 */ /* 0x000fe20000000000 */
[----:B------:R-:W-:Y:S01]  /*3750*/  FADD R0, R31, R0 ;  /* 0x000000001f007221 */ /* 0x000fe20000000000 */
[--C-:B------:R-:W-:Y:S01]  /*3760*/  FADD R7, R12, R13.reuse ;  /* 0x0000000d0c077221 */ /* 0x100fe20000000000 */
[----:B------:R-:W-:Y:S01]  /*3770*/  FFMA R19, R13, 1.5, R18 ;  /* 0x3fc000000d137823 */ /* 0x000fe20000000012 */
[--C-:B------:R-:W-:Y:S01]  /*3780*/  FADD R11, R2, R13.reuse ;  /* 0x0000000d020b7221 */ /* 0x100fe20000000000 */
[--C-:B------:R-:W-:Y:S01]  /*3790*/  FADD R15, R14, R13.reuse ;  /* 0x0000000d0e0f7221 */ /* 0x100fe20000000000 */
[----:B------:R-:W-:Y:S01]  /*37a0*/  FADD R13, R0, R13 ;  /* 0x0000000d000d7221 */ /* 0x000fe20000000000 */
[----:B----4-:R-:W-:Y:S01]  /*37b0*/  FADD R0, R10, R10 ;  /* 0x0000000a0a007221 */ /* 0x010fe20000000000 */
[----:B------:R-:W-:Y:S01]  /*37c0*/  FADD R33, R33, R6 ;  /* 0x0000000621217221 */ /* 0x000fe20000000000 */
[----:B------:R-:W-:-:S02]  /*37d0*/  FADD R14, R19, R10 ;  /* 0x0000000a130e7221 */ /* 0x000fc40000000000 */
[----:B------:R-:W-:Y:S01]  /*37e0*/  FADD R12, R23, -R0 ;  /* 0x80000000170c7221 */ /* 0x000fe20000000000 */
[--C-:B------:R-:W-:Y:S01]  /*37f0*/  FADD R0, R21, R10.reuse ;  /* 0x0000000a15007221 */ /* 0x100fe20000000000 */
[----:B------:R0:W-:Y:S01]  /*3800*/  STG.E [R16.64+0x86c00], R5 ;  /* 0x086c000510007986 */ /* 0x0001e2000c101904 */
[----:B------:R-:W-:Y:S01]  /*3810*/  FADD R2, R25, -R10 ;  /* 0x8000000a19027221 */ /* 0x000fe20000000000 */
[----:B------:R-:W-:Y:S01]  /*3820*/  FFMA R6, R10, 0.5, R27 ;  /* 0x3f0000000a067823 */ /* 0x000fe2000000001b */
[----:B------:R-:W-:Y:S01]  /*3830*/  FADD R12, R12, -R9 ;  /* 0x800000090c0c7221 */ /* 0x000fe20000000000 */
[----:B------:R1:W-:Y:S01]  /*3840*/  STG.E [R16.64+0x119c00], R11 ;  /* 0x119c000b10007986 */ /* 0x0003e2000c101904 */
[----:B------:R-:W-:Y:S01]  /*3850*/  FFMA R33, R10, -1.5, R33 ;  /* 0xbfc000000a217823 */ /* 0x000fe20000000021 */
[C---:B------:R-:W-:Y:S02]  /*3860*/  FFMA R14, R9.reuse, -1.5, R14 ;  /* 0xbfc00000090e7823 */ /* 0x040fe4000000000e */
[----:B------:R2:W-:Y:S01]  /*3870*/  STG.E [R16.64+0xd0400], R7 ;  /* 0x0d04000710007986 */ /* 0x0005e2000c101904 */
[C---:B0-----:R-:W-:Y:S01]  /*3880*/  FFMA R5, R9.reuse, -2.5, R0 ;  /* 0xc020000009057823 */ /* 0x041fe20000000000 */
[----:B------:R-:W-:-:S02]  /*3890*/  FADD R0, R9, R9 ;  /* 0x0000000909007221 */ /* 0x000fc40000000000 */
[----:B------:R0:W-:Y:S01]  /*38a0*/  STG.E [R16.64+0x3d400], R13 ;  /* 0x03d4000d10007986 */ /* 0x0001e2000c101904 */
[----:B-1----:R-:W-:Y:S01]  /*38b0*/  FADD R11, R8, R8 ;  /* 0x00000008080b7221 */ /* 0x002fe20000000000 */
[----:B------:R-:W-:Y:S01]  /*38c0*/  FADD R33, R33, -R0 ;  /* 0x8000000021217221 */ /* 0x000fe20000000000 */
[----:B--2---:R-:W-:Y:S01]  /*38d0*/  FFMA R7, R9, 0.5, R2 ;  /* 0x3f00000009077823 */ /* 0x004fe20000000002 */
[----:B0-----:R-:W-:Y:S01]  /*38e0*/  FADD R13, R6, -R9 ;  /* 0x80000009060d7221 */ /* 0x001fe20000000000 */
[----:B------:R-:W-:Y:S01]  /*38f0*/  FADD R9, R12, R11 ;  /* 0x0000000b0c097221 */ /* 0x000fe20000000000 */
[----:B------:R-:W-:Y:S01]  /*3900*/  FADD R11, -R11, R14 ;  /* 0x0000000e0b0b7221 */ /* 0x000fe20000000100 */
[C---:B------:R-:W-:Y:S01]  /*3910*/  FFMA R5, R8.reuse, 0.5, R5 ;  /* 0x3f00000008057823 */ /* 0x040fe20000000005 */
[C---:B------:R-:W-:Y:S01]  /*3920*/  FFMA R7, R8.reuse, 2.5, R7 ;  /* 0x4020000008077823 */ /* 0x040fe20000000007 */
[C---:B------:R-:W-:Y:S01]  /*3930*/  FFMA R13, R8.reuse, -0.5, R13 ;  /* 0xbf000000080d7823 */ /* 0x040fe2000000000d */
[----:B------:R-:W-:Y:S01]  /*3940*/  FFMA R33, R8, 1.5, R33 ;  /* 0x3fc0000008217823 */ /* 0x000fe20000000021 */
[----:B------:R-:W-:Y:S01]  /*3950*/  FFMA R0, R4, 1.5, R11 ;  /* 0x3fc0000004007823 */ /* 0x000fe2000000000b */
[--C-:B------:R-:W-:Y:S01]  /*3960*/  FADD R5, R5, R4.reuse ;  /* 0x0000000405057221 */ /* 0x100fe20000000000 */
[--C-:B------:R-:W-:Y:S01]  /*3970*/  FADD R7, R7, R4.reuse ;  /* 0x0000000407077221 */ /* 0x100fe20000000000 */
[--C-:B------:R-:W-:Y:S01]  /*3980*/  FADD R9, R9, R4.reuse ;  /* 0x0000000409097221 */ /* 0x100fe20000000000 */
[--C-:B------:R-:W-:Y:S01]  /*3990*/  FADD R13, R13, R4.reuse ;  /* 0x000000040d0d7221 */ /* 0x100fe20000000000 */
[----:B------:R-:W-:Y:S01]  /*39a0*/  FADD R33, R33, R4 ;  /* 0x0000000421217221 */ /* 0x000fe20000000000 */
        /* <DEDUP_REMOVED lines=19> */
.L_x_87:
        /* <DEDUP_REMOVED lines=10> */
.L_x_140:


//--------------------- .text.tvmgen_default_fused_nn_contrib_conv2d_winograd_without_weight_transform_add_nn_relu_kernel_2 --------------------------
	.section	.text.tvmgen_default_fused_nn_contrib_conv2d_winograd_without_weight_transform_add_nn_relu_kernel_2,"ax",@progbits
	.sectioninfo	@"SHI_REGISTERS=40"
	.align	128
        .global         tvmgen_default_fused_nn_contrib_conv2d_winograd_without_weight_transform_add_nn_relu_kernel_2
        .type           tvmgen_default_fused_nn_contrib_conv2d_winograd_without_weight_transform_add_nn_relu_kernel_2,@function
        .size           tvmgen_default_fused_nn_contrib_conv2d_winograd_without_weight_transform_add_nn_relu_kernel_2,(.L_x_141 - tvmgen_default_fused_nn_contrib_conv2d_winograd_without_weight_transform_add_nn_relu_kernel_2)
        .other          tvmgen_default_fused_nn_contrib_conv2d_winograd_without_weight_transform_add_nn_relu_kernel_2,@"STO_CUDA_ENTRY STV_DEFAULT"
tvmgen_default_fused_nn_contrib_conv2d_winograd_without_weight_transform_add_nn_relu_kernel_2:
.text.tvmgen_default_fused_nn_contrib_conv2d_winograd_without_weight_transform_add_nn_relu_kernel_2:
[----:B------:R-:W-:Y:S02]  /*0000*/  MOV R1, c[0x0][0x28] ;  /* 0x00000a0000017a02 */ /* 0x000fe40000000f00 */
[----:B------:R-:W0:Y:S01]  /*0010*/  S2R R33, SR_CTAID.X ;  /* 0x0000000000217919 */ /* 0x000e220000002500 */
[----:B------:R-:W-:Y:S01]  /*0020*/  MOV R12, 0x4 ;  /* 0x00000004000c7802 */ /* 0x000fe20000000f00 */
[----:B------:R-:W-:Y:S02]  /*0030*/  ULDC.64 UR4, c[0x0][0x118] ;  /* 0x0000460000047ab9 */ /* 0x000fe40000000a00 */
[----:B------:R-:W0:Y:S02]  /*0040*/  S2R R30, SR_TID.X ;  /* 0x00000000001e7919 */ /* 0x000e240000002100 */
[----:B0-----:R-:W-:-:S05]  /*0050*/  LEA R3, R33, R30, 0x7 ;  /* 0x0000001e21037211 */ /* 0x001fca00078e38ff */
[----:B------:R-:W-:-:S05]  /*0060*/  IMAD.WIDE R2, R3, R12, c[0x0][0x168] ;  /* 0x00005a0003027625 */ /* 0x000fca00078e020c */
[----:B------:R-:W2:Y:S04]  /*0070*/  LDG.E.CONSTANT R28, [R2.64] ;  /* 0x00000004021c7981 */ /* 0x000ea8000c1e9900 */
[----:B------:R-:W3:Y:S04]  /*0080*/  LDG.E.CONSTANT R10, [R2.64+0xc400] ;  /* 0x00c40004020a7981 */ /* 0x000ee8000c1e9900 */
        /* <DEDUP_REMOVED lines=20> */
[----:B------:R-:W5:Y:S01]  /*01d0*/  LDG.E.CONSTANT R4, [R2.64+0x10d800] ;  /* 0x10d8000402047981 */ /* 0x000f62000c1e9900 */
[----:B------:R-:W-:-:S02]  /*01e0*/  SHF.R.S32.HI R18, RZ, 0x1, R30 ;  /* 0x00000001ff127819 */ /* 0x000fc4000001141e */
[C---:B------:R-:W-:Y:S02]  /*01f0*/  LEA R7, R33.reuse, R30, 0x1 ;  /* 0x0000001e21077211 */ /* 0x040fe400078e08ff */
[----:B------:R-:W-:Y:S02]  /*0200*/  MOV R6, RZ ;  /* 0x000000ff00067202 */ /* 0x000fe40000000f00 */
[----:B------:R-:W-:Y:S02]  /*0210*/  LEA R19, R33, R18, 0x6 ;  /* 0x0000001221137211 */ /* 0x000fe400078e30ff */
[----:B------:R-:W-:Y:S01]  /*0220*/  MOV R18, RZ ;  /* 0x000000ff00127202 */ /* 0x000fe20000000f00 */
[----:B------:R-:W-:Y:S01]  /*0230*/  IMAD.HI R29, R7, -0x6db6db6d, R6 ;  /* 0x92492493071d7827 */ /* 0x000fe200078e0206 */
[----:B------:R-:W-:-:S03]  /*0240*/  SHF.R.S32.HI R6, RZ, 0x2, R30 ;  /* 0x00000002ff067819 */ /* 0x000fc6000001141e */
[----:B------:R-:W-:Y:S01]  /*0250*/  IMAD.HI R19, R19, -0x6db6db6d, R18 ;  /* 0x9249249313137827 */ /* 0x000fe200078e0212 */
[----:B------:R-:W-:Y:S02]  /*0260*/  LEA R6, R33, R6, 0x5 ;  /* 0x0000000621067211 */ /* 0x000fe400078e28ff */
[----:B------:R-:W-:Y:S02]  /*0270*/  SHF.R.U32.HI R18, RZ, 0x1f, R29 ;  /* 0x0000001fff127819 */ /* 0x000fe4000001161d */
[----:B------:R-:W-:Y:S02]  /*0280*/  SHF.R.U32.HI R30, RZ, 0x1f, R19 ;  /* 0x0000001fff1e7819 */ /* 0x000fe40000011613 */
[----:B------:R-:W-:Y:S01]  /*0290*/  LEA.HI.SX32 R29, R29, R18, 0x1d ;  /* 0x000000121d1d7211 */ /* 0x000fe200078feaff */
[----:B------:R-:W-:Y:S01]  /*02a0*/  IMAD.HI R18, R6, 0x5397829d, RZ ;  /* 0x5397829d06127827 */ /* 0x000fe200078e02ff */
[----:B------:R-:W-:-:S03]  /*02b0*/  LEA.HI.SX32 R35, R19, R30, 0x1e ;  /* 0x0000001e13237211 */ /* 0x000fc600078ff2ff */
[----:B------:R-:W-:Y:S01]  /*02c0*/  IMAD R6, R29, -0xe, R7 ;  /* 0xfffffff21d067824 */ /* 0x000fe200078e0207 */
[----:B------:R-:W-:-:S04]  /*02d0*/  SHF.R.U32.HI R7, RZ, 0x1f, R18 ;  /* 0x0000001fff077819 */ /* 0x000fc80000011612 */
[----:B------:R-:W-:Y:S01]  /*02e0*/  LEA.HI.SX32 R7, R18, R7, 0x1c ;  /* 0x0000000712077211 */ /* 0x000fe200078fe2ff */
[----:B--2---:R-:W-:Y:S01]  /*02f0*/  FADD R19, RZ, R28 ;  /* 0x0000001cff137221 */ /* 0x004fe20000000000 */
[--C-:B---3--:R-:W-:Y:S01]  /*0300*/  FADD R33, RZ, R10.reuse ;  /* 0x0000000aff217221 */ /* 0x108fe20000000000 */
[--C-:B------:R-:W-:Y:S02]  /*0310*/  FADD R29, RZ, -R10.reuse ;  /* 0x8000000aff1d7221 */ /* 0x100fe40000000000 */
[----:B------:R-:W-:Y:S01]  /*0320*/  FADD R19, R19, R10 ;  /* 0x0000000a13137221 */ /* 0x000fe20000000000 */
[C---:B----4-:R-:W-:Y:S01]  /*0330*/  FADD R28, R26.reuse, R33 ;  /* 0x000000211a1c7221 */ /* 0x050fe20000000000 */
[----:B------:R-:W-:Y:S02]  /*0340*/  FADD R18, R26, R29 ;  /* 0x0000001d1a127221 */ /* 0x000fe40000000000 */
[----:B------:R-:W-:Y:S01]  /*0350*/  FADD R26, R19, R26 ;  /* 0x0000001a131a7221 */ /* 0x000fe20000000000 */
[----:B------:R-:W-:Y:S01]  /*0360*/  IMAD R10, R35, 0x38, R6 ;  /* 0x00000038230a7824 */ /* 0x000fe200078e0206 */
[C---:B-----5:R-:W-:Y:S01]  /*0370*/  FFMA R28, R25.reuse, 0.25, R28 ;  /* 0x3e800000191c7823 */ /* 0x060fe2000000001c */
[C-C-:B------:R-:W-:Y:S01]  /*0380*/  FFMA R6, R25.reuse, 0.125, R18.reuse ;  /* 0x3e00000019067823 */ /* 0x140fe20000000012 */
[----:B------:R-:W-:Y:S01]  /*0390*/  FADD R26, R26, R25 ;  /* 0x000000191a1a7221 */ /* 0x000fe20000000000 */
[----:B------:R-:W-:Y:S01]  /*03a0*/  FFMA R18, R25, 0.5, R18 ;  /* 0x3f00000019127823 */ /* 0x000fe20000000012 */
[C-C-:B------:R-:W-:Y:S01]  /*03b0*/  FADD R25, R21.reuse, R21.reuse ;  /* 0x0000001515197221 */ /* 0x140fe20000000000 */
[C---:B------:R-:W-:Y:S01]  /*03c0*/  FFMA R29, R21.reuse, -8, R6 ;  /* 0xc1000000151d7823 */ /* 0x040fe20000000006 */
[----:B------:R-:W-:Y:S01]  /*03d0*/  FFMA R19, R21, 4, R28 ;  /* 0x4080000015137823 */ /* 0x000fe2000000001c */
[----:B------:R-:W-:Y:S01]  /*03e0*/  FADD R21, R26, R21 ;  /* 0x000000151a157221 */ /* 0x000fe20000000000 */
[----:B------:R-:W-:Y:S01]  /*03f0*/  FADD R25, R18, -R25 ;  /* 0x8000001912197221 */ /* 0x000fe20000000000 */
[----:B------:R-:W-:Y:S01]  /*0400*/  FADD R29, R29, R24 ;  /* 0x000000181d1d7221 */ /* 0x000fe20000000000 */
[--C-:B------:R-:W-:Y:S01]  /*0410*/  FADD R33, RZ, -R20.reuse ;  /* 0x80000014ff217221 */ /* 0x100fe20000000000 */
[--C-:B------:R-:W-:Y:S01]  /*0420*/  FADD R35, RZ, R20.reuse ;  /* 0x00000014ff237221 */ /* 0x100fe20000000000 */
[----:B------:R-:W-:Y:S01]  /*0430*/  FADD R21, R21, R20 ;  /* 0x0000001415157221 */ /* 0x000fe20000000000 */
[--C-:B------:R-:W-:Y:S01]  /*0440*/  FADD R28, RZ, -R0.reuse ;  /* 0x80000000ff1c7221 */ /* 0x100fe20000000000 */
[--C-:B------:R-:W-:Y:S01]  /*0450*/  FADD R18, RZ, R0.reuse ;  /* 0x00000000ff127221 */ /* 0x100fe20000000000 */
[C---:B------:R-:W-:Y:S01]  /*0460*/  FADD R24, -R0.reuse, R33 ;  /* 0x0000002100187221 */ /* 0x040fe20000000100 */
[C---:B------:R-:W-:Y:S01]  /*0470*/  FADD R30, R0.reuse, R35 ;  /* 0x00000023001e7221 */ /* 0x040fe20000000000 */
[C---:B------:R-:W-:Y:S01]  /*0480*/  FADD R6, R0.reuse, R19 ;  /* 0x0000001300067221 */ /* 0x040fe20000000000 */
[C---:B------:R-:W-:Y:S01]  /*0490*/  FADD R26, -R0.reuse, R25 ;  /* 0x00000019001a7221 */ /* 0x040fe20000000100 */
[----:B------:R-:W-:Y:S01]  /*04a0*/  FADD R20, -R0, R29 ;  /* 0x0000001d00147221 */ /* 0x000fe20000000100 */
[----:B------:R-:W-:Y:S01]  /*04b0*/  FADD R0, R21, R0 ;  /* 0x0000000015007221 */ /* 0x000fe20000000000 */
[C-C-:B------:R-:W-:Y:S01]  /*04c0*/  FADD R25, -R31.reuse, R28.reuse ;  /* 0x0000001c1f197221 */ /* 0x140fe20000000100 */
[C---:B------:R-:W-:Y:S01]  /*04d0*/  FADD R35, R31.reuse, R28 ;  /* 0x0000001c1f237221 */ /* 0x040fe20000000000 */
[C-C-:B------:R-:W-:Y:S01]  /*04e0*/  FADD R21, -R31.reuse, R18.reuse ;  /* 0x000000121f157221 */ /* 0x140fe20000000100 */
[C---:B------:R-:W-:Y:S01]  /*04f0*/  FADD R28, R31.reuse, R18 ;  /* 0x000000121f1c7221 */ /* 0x040fe20000000000 */
[C---:B------:R-:W-:Y:S01]  /*0500*/  FADD R37, -R31.reuse, R24 ;  /* 0x000000181f257221 */ /* 0x040fe20000000100 */
[C---:B------:R-:W-:Y:S01]  /*0510*/  FADD R30, R31.reuse, R30 ;  /* 0x0000001e1f1e7221 */ /* 0x040fe20000000000 */
[C---:B------:R-:W-:Y:S01]  /*0520*/  FADD R19, R31.reuse, R26 ;  /* 0x0000001a1f137221 */ /* 0x040fe20000000000 */
[C---:B------:R-:W-:Y:S01]  /*0530*/  FADD R33, R31.reuse, R6 ;  /* 0x000000061f217221 */ /* 0x040fe20000000000 */
[----:B------:R-:W-:Y:S01]  /*0540*/  FADD R29, R31, R20 ;  /* 0x000000141f1d7221 */ /* 0x000fe20000000000 */
[----:B------:R-:W-:Y:S01]  /*0550*/  FADD R31, R0, R31 ;  /* 0x0000001f001f7221 */ /* 0x000fe20000000000 */
[C---:B------:R-:W-:Y:S01]  /*0560*/  FFMA R18, R36.reuse, -0.25, R25 ;  /* 0xbe80000024127823 */ /* 0x040fe20000000019 */
[C---:B------:R-:W-:Y:S01]  /*0570*/  FFMA R20, R36.reuse, 0.25, R28 ;  /* 0x3e80000024147823 */ /* 0x040fe2000000001c */
[C-C-:B------:R-:W-:Y:S01]  /*0580*/  FFMA R25, R36.reuse, -0.5, R21.reuse ;  /* 0xbf00000024197823 */ /* 0x140fe20000000015 */
[C---:B------:R-:W-:Y:S01]  /*0590*/  FFMA R24, R36.reuse, -0.125, R21 ;  /* 0xbe00000024187823 */ /* 0x040fe20000000015 */
[----:B------:R-:W-:Y:S01]  /*05a0*/  IMAD.WIDE R6, R7, R12, c[0x0][0x170] ;  /* 0x00005c0007067625 */ /* 0x000fe200078e020c */
[C-C-:B------:R-:W-:Y:S01]  /*05b0*/  FFMA R21, R36.reuse, 0.5, R35.reuse ;  /* 0x3f00000024157823 */ /* 0x140fe20000000023 */
[C---:B------:R-:W-:Y:S01]  /*05c0*/  FFMA R26, R36.reuse, 0.125, R35 ;  /* 0x3e000000241a7823 */ /* 0x040fe20000000023 */
[C---:B------:R-:W-:Y:S01]  /*05d0*/  FADD R28, -R36.reuse, R37 ;  /* 0x00000025241c7221 */ /* 0x040fe20000000100 */
[C---:B------:R-:W-:Y:S01]  /*05e0*/  FADD R30, R36.reuse, R30 ;  /* 0x0000001e241e7221 */ /* 0x040fe20000000000 */
[C---:B------:R-:W-:Y:S01]  /*05f0*/  FFMA R19, R36.reuse, 0.5, R19 ;  /* 0x3f00000024137823 */ /* 0x040fe20000000013 */
[C---:B------:R-:W-:Y:S01]  /*0600*/  FFMA R32, R36.reuse, 0.25, R33 ;  /* 0x3e80000024207823 */ /* 0x040fe20000000021 */
[----:B------:R-:W-:Y:S01]  /*0610*/  FFMA R34, R36, 0.125, R29 ;  /* 0x3e00000024227823 */ /* 0x000fe2000000001d */
[----:B------:R-:W-:Y:S01]  /*0620*/  FADD R36, R31, R36 ;  /* 0x000000241f247221 */ /* 0x000fe20000000000 */
[C---:B------:R-:W-:Y:S01]  /*0630*/  FADD R31, R17.reuse, R17 ;  /* 0x00000011111f7221 */ /* 0x040fe20000000000 */
[----:B------:R0:W2:Y:S01]  /*0640*/  LDG.E.CONSTANT R0, [R6.64] ;  /* 0x0000000406007981 */ /* 0x0000a2000c1e9900 */
[C---:B------:R-:W-:Y:S01]  /*0650*/  FADD R35, -R17.reuse, R28 ;  /* 0x0000001c11237221 */ /* 0x040fe20000000100 */
[C---:B------:R-:W-:Y:S01]  /*0660*/  FADD R37, R17.reuse, R30 ;  /* 0x0000001e11257221 */ /* 0x040fe20000000000 */
[----:B------:R-:W-:Y:S01]  /*0670*/  FFMA R26, R17, -8, R26 ;  /* 0xc1000000111a7823 */ /* 0x000fe2000000001a */
[C---:B------:R-:W-:Y:S01]  /*0680*/  FADD R29, R31.reuse, R25 ;  /* 0x000000191f1d7221 */ /* 0x040fe20000000000 */
[----:B------:R-:W-:Y:S01]  /*0690*/  FADD R21, -R31, R21 ;  /* 0x000000151f157221 */ /* 0x000fe20000000100 */
[----:B------:R-:W-:Y:S01]  /*06a0*/  FADD R19, R19, -R31 ;  /* 0x8000001f13137221 */ /* 0x000fe20000000000 */
[C---:B------:R-:W-:Y:S01]  /*06b0*/  FFMA R33, R17.reuse, -4, R18 ;  /* 0xc080000011217823 */ /* 0x040fe20000000012 */
[----:B0-----:R-:W-:Y:S01]  /*06c0*/  FADD R7, R36, R17 ;  /* 0x0000001124077221 */ /* 0x001fe20000000000 */
[C---:B------:R-:W-:Y:S01]  /*06d0*/  FFMA R31, R17.reuse, 4, R20 ;  /* 0x40800000111f7823 */ /* 0x040fe20000000014 */
[C---:B------:R-:W-:Y:S01]  /*06e0*/  FFMA R24, R17.reuse, 8, R24 ;  /* 0x4100000011187823 */ /* 0x040fe20000000018 */
[C---:B------:R-:W-:Y:S01]  /*06f0*/  FFMA R25, R17.reuse, 4, R32 ;  /* 0x4080000011197823 */ /* 0x040fe20000000020 */
[----:B------:R-:W-:Y:S01]  /*0700*/  FFMA R34, R17, -8, R34 ;  /* 0xc100000011227823 */ /* 0x000fe20000000022 */
[C---:B------:R-:W-:Y:S01]  /*0710*/  FADD R35, R16.reuse, R35 ;  /* 0x0000002310237221 */ /* 0x040fe20000000000 */
[----:B------:R-:W-:Y:S01]  /*0720*/  FADD R17, R16, R37 ;  /* 0x0000002510117221 */ /* 0x000fe20000000000 */
[----:B------:R-:W-:Y:S01]  /*0730*/  FADD R7, R7, R16 ;  /* 0x0000001007077221 */ /* 0x000fe20000000000 */
[C---:B------:R-:W-:Y:S01]  /*0740*/  FADD R16, R11.reuse, R26 ;  /* 0x0000001a0b107221 */ /* 0x040fe20000000000 */
[----:B------:R-:W-:Y:S01]  /*0750*/  FADD R37, -R11, R24 ;  /* 0x000000180b257221 */ /* 0x000fe20000000100 */
[----:B------:R-:W-:Y:S01]  /*0760*/  FADD R11, R34, R11 ;  /* 0x0000000b220b7221 */ /* 0x000fe20000000000 */
[C---:B------:R-:W-:Y:S01]  /*0770*/  FADD R30, -R8.reuse, R21 ;  /* 0x00000015081e7221 */ /* 0x040fe20000000100 */
[----:B------:R-:W3:Y:S01]  /*0780*/  LDG.E.CONSTANT R6, [R2.64+0x126000] ;  /* 0x1260000402067981 */ /* 0x000ee2000c1e9900 */
[C---:B------:R-:W-:Y:S01]  /*0790*/  FADD R32, R8.reuse, R31 ;  /* 0x0000001f08207221 */ /* 0x040fe20000000000 */
[C---:B------:R-:W-:Y:S01]  /*07a0*/  FADD R16, -R8.reuse, R16 ;  /* 0x0000001008107221 */ /* 0x040fe20000000100 */
[C---:B------:R-:W-:Y:S01]  /*07b0*/  FADD R18, R8.reuse, R35 ;  /* 0x0000002308127221 */ /* 0x040fe20000000000 */
[C---:B------:R-:W-:Y:S01]  /*07c0*/  FADD R20, R8.reuse, R17 ;  /* 0x0000001108147221 */ /* 0x040fe20000000000 */
[----:B------:R-:W-:Y:S01]  /*07d0*/  FADD R21, R7, R8 ;  /* 0x0000000807157221 */ /* 0x000fe20000000000 */
[C---:B------:R-:W-:Y:S01]  /*07e0*/  FADD R26, R8.reuse, R25 ;  /* 0x00000019081a7221 */ /* 0x040fe20000000000 */
[C---:B------:R-:W-:Y:S01]  /*07f0*/  FADD R24, -R8.reuse, R19 ;  /* 0x0000001308187221 */ /* 0x040fe20000000100 */
[C---:B------:R-:W-:Y:S01]  /*0800*/  FADD R17, -R8.reuse, R11 ;  /* 0x0000000b08117221 */ /* 0x040fe20000000100 */
[C---:B------:R-:W-:Y:S01]  /*0810*/  FADD R30, R5.reuse, R30 ;  /* 0x0000001e051e7221 */ /* 0x040fe20000000000 */
[C---:B------:R-:W-:Y:S01]  /*0820*/  FADD R36, -R8.reuse, R29 ;  /* 0x0000001d08247221 */ /* 0x040fe20000000100 */
[C---:B------:R-:W-:Y:S01]  /*0830*/  FADD R34, R8.reuse, R33 ;  /* 0x0000002108227221 */ /* 0x040fe20000000000 */
[----:B------:R-:W-:Y:S01]  /*0840*/  FADD R28, -R8, R37 ;  /* 0x00000025081c7221 */ /* 0x000fe20000000100 */
[C---:B------:R-:W-:Y:S01]  /*0850*/  FADD R32, R5.reuse, R32 ;  /* 0x0000002005207221 */ /* 0x040fe20000000000 */
[C---:B------:R-:W-:Y:S01]  /*0860*/  FADD R16, R5.reuse, R16 ;  /* 0x0000001005107221 */ /* 0x040fe20000000000 */
[----:B------:R-:W4:Y:S01]  /*0870*/  LDG.E.CONSTANT R11, [R2.64+0x119c00] ;  /* 0x119c0004020b7981 */ /* 0x000f22000c1e9900 */
[C---:B------:R-:W-:Y:S01]  /*0880*/  FADD R18, R5.reuse, R18 ;  /* 0x0000001205127221 */ /* 0x040fe20000000000 */
[----:B------:R-:W-:Y:S01]  /*0890*/  FADD R20, R5, R20 ;  /* 0x0000001405147221 */ /* 0x000fe20000000000 */
[----:B------:R-:W-:Y:S01]  /*08a0*/  FADD R21, R21, R5 ;  /* 0x0000000515157221 */ /* 0x000fe20000000000 */
[----:B------:R0:W5:Y:S01]  /*08b0*/  LDG.E.CONSTANT R8, [R2.64+0x132400] ;  /* 0x1324000402087981 */ /* 0x000162000c1e9900 */
[C---:B------:R-:W-:Y:S01]  /*08c0*/  FADD R26, R5.reuse, R26 ;  /* 0x0000001a051a7221 */ /* 0x040fe20000000000 */
[C---:B------:R-:W-:Y:S01]  /*08d0*/  FADD R24, R5.reuse, R24 ;  /* 0x0000001805187221 */ /* 0x040fe20000000000 */
[----:B------:R-:W-:Y:S01]  /*08e0*/  FADD R17, R5, R17 ;  /* 0x0000001105117221 */ /* 0x000fe20000000000 */
[----:B------:R-:W-:Y:S01]  /*08f0*/  FFMA R25, R15, 0.5, R30 ;  /* 0x3f0000000f197823 */ /* 0x000fe2000000001e */
[----:B------:R-:W-:Y:S01]  /*0900*/  FADD R36, R5, R36 ;  /* 0x0000002405247221 */ /* 0x000fe20000000000 */
[C---:B------:R-:W-:Y:S01]  /*0910*/  FFMA R32, R15.reuse, 0.25, R32 ;  /* 0x3e8000000f207823 */ /* 0x040fe20000000020 */
[----:B------:R-:W-:Y:S01]  /*0920*/  FFMA R30, R15, 0.125, R16 ;  /* 0x3e0000000f1e7823 */ /* 0x000fe20000000010 */
[----:B------:R-:W-:Y:S01]  /*0930*/  FADD R28, R5, R28 ;  /* 0x0000001c051c7221 */ /* 0x000fe20000000000 */
[C---:B------:R-:W-:Y:S01]  /*0940*/  FADD R18, R15.reuse, R18 ;  /* 0x000000120f127221 */ /* 0x040fe20000000000 */
[----:B------:R-:W-:Y:S01]  /*0950*/  FADD R29, R15, R20 ;  /* 0x000000140f1d7221 */ /* 0x000fe20000000000 */
[----:B------:R-:W-:Y:S01]  /*0960*/  FADD R21, R21, R15 ;  /* 0x0000000f15157221 */ /* 0x000fe20000000000 */
[C---:B------:R-:W-:Y:S01]  /*0970*/  FFMA R31, R15.reuse, 0.25, R26 ;  /* 0x3e8000000f1f7823 */ /* 0x040fe2000000001a */
[C---:B------:R-:W-:Y:S01]  /*0980*/  FFMA R16, R15.reuse, 0.5, R24 ;  /* 0x3f0000000f107823 */ /* 0x040fe20000000018 */
[----:B------:R-:W-:Y:S01]  /*0990*/  FFMA R26, R15, 0.125, R17 ;  /* 0x3e0000000f1a7823 */ /* 0x000fe20000000011 */
[----:B------:R-:W-:Y:S01]  /*09a0*/  FADD R34, R5, R34 ;  /* 0x0000002205227221 */ /* 0x000fe20000000000 */
[----:B------:R-:W-:Y:S01]  /*09b0*/  FADD R19, R13, R13 ;  /* 0x0000000d0d137221 */ /* 0x000fe20000000000 */
[----:B------:R-:W-:Y:S01]  /*09c0*/  FFMA R36, R15, 0.5, R36 ;  /* 0x3f0000000f247823 */ /* 0x000fe20000000024 */
[C---:B------:R-:W-:Y:S01]  /*09d0*/  FFMA R24, R13.reuse, 4, R32 ;  /* 0x408000000d187823 */ /* 0x040fe20000000020 */
[----:B------:R-:W-:Y:S01]  /*09e0*/  FFMA R17, R13, -8, R30 ;  /* 0xc10000000d117823 */ /* 0x000fe2000000001e */
[----:B------:R0:W2:Y:S01]  /*09f0*/  LDG.E.CONSTANT R7, [R2.64+0x13e800] ;  /* 0x13e8000402077981 */ /* 0x0000a2000c1e9900 */
[----:B------:R-:W-:Y:S01]  /*0a00*/  FFMA R28, R15, 0.125, R28 ;  /* 0x3e0000000f1c7823 */ /* 0x000fe2000000001c */
[C---:B------:R-:W-:Y:S01]  /*0a10*/  FADD R30, R13.reuse, R18 ;  /* 0x000000120d1e7221 */ /* 0x040fe20000000000 */
[----:B------:R-:W-:Y:S01]  /*0a20*/  FADD R29, R13, R29 ;  /* 0x0000001d0d1d7221 */ /* 0x000fe20000000000 */
[----:B------:R0:W2:Y:S01]  /*0a30*/  LDG.E.CONSTANT R5, [R2.64+0x14ac00] ;  /* 0x14ac000402057981 */ /* 0x0000a2000c1e9900 */
[----:B------:R-:W-:Y:S01]  /*0a40*/  FADD R32, R21, R13 ;  /* 0x0000000d15207221 */ /* 0x000fe20000000000 */
[C---:B------:R-:W-:Y:S01]  /*0a50*/  FADD R36, -R19.reuse, R36 ;  /* 0x0000002413247221 */ /* 0x040fe20000000100 */
[----:B------:R-:W-:Y:S01]  /*0a60*/  FADD R20, -R19, R25 ;  /* 0x0000001913147221 */ /* 0x000fe20000000100 */
[----:B------:R-:W-:Y:S01]  /*0a70*/  FADD R16, R16, -R19 ;  /* 0x8000001310107221 */ /* 0x000fe20000000000 */
[----:B------:R-:W-:Y:S01]  /*0a80*/  FFMA R25, R13, -8, R28 ;  /* 0xc10000000d197823 */ /* 0x000fe2000000001c */
[C---:B------:R-:W-:Y:S01]  /*0a90*/  FFMA R37, R9.reuse, 0.25, R29 ;  /* 0x3e80000009257823 */ /* 0x040fe2000000001d */
[C-C-:B------:R-:W-:Y:S01]  /*0aa0*/  FFMA R35, R9.reuse, 0.5, R30.reuse ;  /* 0x3f00000009237823 */ /* 0x140fe2000000001e */
[----:B------:R-:W-:Y:S01]  /*0ab0*/  FFMA R19, R9, 0.125, R30 ;  /* 0x3e00000009137823 */ /* 0x000fe2000000001e */
[----:B------:R-:W-:-:S02]  /*0ac0*/  FADD R32, R32, R9 ;  /* 0x0000000920207221 */ /* 0x000fc40000000000 */
[----:B------:R0:W2:Y:S01]  /*0ad0*/  LDG.E.CONSTANT R9, [R2.64+0x157000] ;  /* 0x1570000402097981 */ /* 0x0000a2000c1e9900 */
[C---:B------:R-:W-:Y:S01]  /*0ae0*/  FADD R25, R14.reuse, R25 ;  /* 0x000000190e197221 */ /* 0x040fe20000000000 */
[----:B------:R-:W-:Y:S01]  /*0af0*/  FFMA R34, R15, 0.25, R34 ;  /* 0x3e8000000f227823 */ /* 0x000fe20000000022 */
[----:B------:R-:W-:Y:S01]  /*0b00*/  FFMA R15, R13, -8, R26 ;  /* 0xc10000000d0f7823 */ /* 0x000fe2000000001a */
[C---:B------:R-:W-:Y:S01]  /*0b10*/  FFMA R30, R27.reuse, 0.25, R24 ;  /* 0x3e8000001b1e7823 */ /* 0x040fe20000000018 */
[----:B------:R-:W-:Y:S01]  /*0b20*/  FFMA R24, R27, -0.5, R25 ;  /* 0xbf0000001b187823 */ /* 0x000fe20000000019 */
[C---:B------:R-:W-:Y:S01]  /*0b30*/  FFMA R34, R13.reuse, 4, R34 ;  /* 0x408000000d227823 */ /* 0x040fe20000000022 */
[----:B------:R-:W-:Y:S01]  /*0b40*/  FADD R28, R14, R17 ;  /* 0x000000110e1c7221 */ /* 0x000fe20000000000 */
[----:B------:R-:W-:Y:S01]  /*0b50*/  FFMA R18, R13, 4, R31 ;  /* 0x408000000d127823 */ /* 0x000fe2000000001f */
[----:B------:R-:W-:Y:S01]  /*0b60*/  FADD R14, R15, R14 ;  /* 0x0000000e0f0e7221 */ /* 0x000fe20000000000 */
[C---:B------:R-:W-:Y:S01]  /*0b70*/  FADD R33, -R27.reuse, R16 ;  /* 0x000000101b217221 */ /* 0x040fe20000000100 */
[C---:B------:R-:W-:Y:S01]  /*0b80*/  FFMA R29, R27.reuse, -0.25, R20 ;  /* 0xbe8000001b1d7823 */ /* 0x040fe20000000014 */
[----:B------:R-:W-:Y:S01]  /*0b90*/  FFMA R35, R27, 0.5, R35 ;  /* 0x3f0000001b237823 */ /* 0x000fe20000000023 */
[----:B------:R-:W-:Y:S01]  /*0ba0*/  FMUL R13, R23, 0.5 ;  /* 0x3f000000170d7820 */ /* 0x000fe20000400000 */
[----:B------:R-:W-:Y:S01]  /*0bb0*/  FFMA R24, R22, 0.5, R24 ;  /* 0x3f00000016187823 */ /* 0x000fe20000000018 */
[C---:B------:R-:W-:Y:S01]  /*0bc0*/  FFMA R20, R27.reuse, -0.5, R36 ;  /* 0xbf0000001b147823 */ /* 0x040fe20000000024 */
[C---:B------:R-:W-:Y:S01]  /*0bd0*/  FFMA R26, R27.reuse, 0.5, R34 ;  /* 0x3f0000001b1a7823 */ /* 0x040fe20000000022 */
[C---:B------:R-:W-:Y:S01]  /*0be0*/  FFMA R25, R27.reuse, -0.125, R25 ;  /* 0xbe0000001b197823 */ /* 0x040fe20000000019 */
[C---:B------:R-:W-:Y:S01]  /*0bf0*/  FFMA R31, R27.reuse, -0.125, R36 ;  /* 0xbe0000001b1f7823 */ /* 0x040fe20000000024 */
[C---:B------:R-:W-:Y:S01]  /*0c00*/  FFMA R17, R27.reuse, 0.125, R34 ;  /* 0x3e0000001b117823 */ /* 0x040fe20000000022 */
[C---:B------:R-:W-:Y:S01]  /*0c10*/  FFMA R28, R27.reuse, -0.25, R28 ;  /* 0xbe8000001b1c7823 */ /* 0x040fe2000000001c */
[C---:B------:R-:W-:Y:S01]  /*0c20*/  FFMA R37, R27.reuse, 0.25, R37 ;  /* 0x3e8000001b257823 */ /* 0x040fe20000000025 */
[C---:B------:R-:W-:Y:S01]  /*0c30*/  FFMA R19, R27.reuse, 0.125, R19 ;  /* 0x3e0000001b137823 */ /* 0x040fe20000000013 */
[C---:B------:R-:W-:Y:S01]  /*0c40*/  FADD R15, R27.reuse, R18 ;  /* 0x000000121b0f7221 */ /* 0x040fe20000000000 */
[----:B------:R-:W-:Y:S01]  /*0c50*/  FADD R21, -R27, R14 ;  /* 0x0000000e1b157221 */ /* 0x000fe20000000100 */
[----:B------:R-:W-:Y:S01]  /*0c60*/  FADD R27, R32, R27 ;  /* 0x0000001b201b7221 */ /* 0x000fe20000000000 */
[C---:B------:R-:W-:Y:S01]  /*0c70*/  FADD R14, R22.reuse, R33 ;  /* 0x00000021160e7221 */ /* 0x040fe20000000000 */
[C---:B------:R-:W-:Y:S01]  /*0c80*/  FFMA R18, R22.reuse, 0.5, R35 ;  /* 0x3f00000016127823 */ /* 0x040fe20000000023 */
[----:B------:R-:W-:Y:S01]  /*0c90*/  FFMA R33, R13, 0.125, R24 ;  /* 0x3e0000000d217823 */ /* 0x000fe20000000018 */
[C---:B------:R-:W-:Y:S01]  /*0ca0*/  FFMA R20, R22.reuse, 0.5, R20 ;  /* 0x3f00000016147823 */ /* 0x040fe20000000014 */
[C---:B------:R-:W-:Y:S01]  /*0cb0*/  FFMA R26, R22.reuse, 0.5, R26 ;  /* 0x3f000000161a7823 */ /* 0x040fe2000000001a */
[C---:B------:R-:W-:Y:S01]  /*0cc0*/  FFMA R25, R22.reuse, 0.125, R25 ;  /* 0x3e00000016197823 */ /* 0x040fe20000000019 */
[C---:B------:R-:W-:Y:S01]  /*0cd0*/  FMUL R24, R23.reuse, 0.125 ;  /* 0x3e00000017187820 */ /* 0x040fe20000400000 */
[C---:B------:R-:W-:Y:S01]  /*0ce0*/  FFMA R29, R22.reuse, 0.25, R29 ;  /* 0x3e800000161d7823 */ /* 0x040fe2000000001d */
[C---:B------:R-:W-:Y:S01]  /*0cf0*/  FFMA R30, R22.reuse, 0.25, R30 ;  /* 0x3e800000161e7823 */ /* 0x040fe2000000001e */
[C---:B------:R-:W-:Y:S01]  /*0d00*/  FFMA R31, R22.reuse, 0.125, R31 ;  /* 0x3e000000161f7823 */ /* 0x040fe2000000001f */
[C---:B------:R-:W-:Y:S01]  /*0d10*/  FFMA R17, R22.reuse, 0.125, R17 ;  /* 0x3e00000016117823 */ /* 0x040fe20000000011 */
[C---:B------:R-:W-:Y:S01]  /*0d20*/  FFMA R28, R22.reuse, 0.25, R28 ;  /* 0x3e800000161c7823 */ /* 0x040fe2000000001c */
[C---:B------:R-:W-:Y:S01]  /*0d30*/  FFMA R37, R22.reuse, 0.25, R37 ;  /* 0x3e80000016257823 */ /* 0x040fe20000000025 */
[C---:B------:R-:W-:Y:S01]  /*0d40*/  FFMA R19, R22.reuse, 0.125, R19 ;  /* 0x3e00000016137823 */ /* 0x040fe20000000013 */
[C---:B------:R-:W-:Y:S01]  /*0d50*/  FADD R15, R22.reuse, R15 ;  /* 0x0000000f160f7221 */ /* 0x040fe20000000000 */
[----:B------:R-:W-:Y:S01]  /*0d60*/  FADD R21, R22, R21 ;  /* 0x0000001516157221 */ /* 0x000fe20000000000 */
[----:B------:R-:W-:Y:S01]  /*0d70*/  FMUL R16, R23, 0.25 ;  /* 0x3e80000017107820 */ /* 0x000fe20000400000 */
[----:B------:R-:W-:Y:S01]  /*0d80*/  FMUL R32, R4, 0.5 ;  /* 0x3f00000004207820 */ /* 0x000fe20000400000 */
[----:B------:R-:W-:Y:S01]  /*0d90*/  FADD R22, R27, R22 ;  /* 0x000000161b167221 */ /* 0x000fe20000000000 */
[C---:B------:R-:W-:Y:S01]  /*0da0*/  FADD R27, R13.reuse, R18 ;  /* 0x000000120d1b7221 */ /* 0x040fe20000000000 */
[C---:B------:R-:W-:Y:S01]  /*0db0*/  FFMA R20, R13.reuse, 0.5, R20 ;  /* 0x3f0000000d147823 */ /* 0x040fe20000000014 */
[----:B------:R-:W-:Y:S01]  /*0dc0*/  FFMA R35, R13, 0.25, R26 ;  /* 0x3e8000000d237823 */ /* 0x000fe2000000001a */
[----:B------:R-:W-:Y:S01]  /*0dd0*/  FFMA R18, R24, 0.125, R25 ;  /* 0x3e00000018127823 */ /* 0x000fe20000000019 */
[----:B------:R-:W-:Y:S01]  /*0de0*/  FADD R13, R14, R13 ;  /* 0x0000000d0e0d7221 */ /* 0x000fe20000000000 */
[----:B------:R-:W-:Y:S01]  /*0df0*/  FADD R25, R32, R32 ;  /* 0x0000002020197221 */ /* 0x000fe20000000000 */
[C---:B------:R-:W-:Y:S01]  /*0e00*/  FFMA R29, R16.reuse, 0.5, R29 ;  /* 0x3f000000101d7823 */ /* 0x040fe2000000001d */
[C---:B------:R-:W-:Y:S01]  /*0e10*/  FFMA R30, R16.reuse, 0.25, R30 ;  /* 0x3e800000101e7823 */ /* 0x040fe2000000001e */
[C---:B------:R-:W-:Y:S01]  /*0e20*/  FFMA R28, R16.reuse, 0.125, R28 ;  /* 0x3e000000101c7823 */ /* 0x040fe2000000001c */
[----:B------:R-:W-:Y:S01]  /*0e30*/  FADD R14, R16, R37 ;  /* 0x00000025100e7221 */ /* 0x000fe20000000000 */
[----:B------:R-:W-:-:S02]  /*0e40*/  FADD R15, R15, R16 ;  /* 0x000000100f0f7221 */ /* 0x000fc40000000000 */
[----:B------:R0:W2:Y:S01]  /*0e50*/  LDG.E.CONSTANT R16, [R2.64+0x163400] ;  /* 0x1634000402107981 */ /* 0x0000a2000c1e9900 */
[----:B------:R-:W-:Y:S01]  /*0e60*/  FADD R20, R20, -R25 ;  /* 0x8000001914147221 */ /* 0x000fe20000000000 */
[C---:B------:R-:W-:Y:S01]  /*0e70*/  FFMA R31, R24.reuse, 0.5, R31 ;  /* 0x3f000000181f7823 */ /* 0x040fe2000000001f */
[C---:B------:R-:W-:Y:S01]  /*0e80*/  FFMA R17, R24.reuse, 0.25, R17 ;  /* 0x3e80000018117823 */ /* 0x040fe20000000011 */
[----:B------:R-:W-:Y:S01]  /*0e90*/  FADD R19, R24, R19 ;  /* 0x0000001318137221 */ /* 0x000fe20000000000 */
[----:B------:R-:W-:Y:S01]  /*0ea0*/  FADD R21, R21, R24 ;  /* 0x0000001815157221 */ /* 0x000fe20000000000 */
[C---:B------:R-:W-:Y:S01]  /*0eb0*/  FMUL R25, R4.reuse, 0.25 ;  /* 0x3e80000004197820 */ /* 0x040fe20000400000 */
[----:B------:R-:W-:Y:S01]  /*0ec0*/  FMUL R24, R4, 0.125 ;  /* 0x3e00000004187820 */ /* 0x000fe20000400000 */
[----:B------:R-:W-:Y:S01]  /*0ed0*/  FADD R23, R22, R23 ;  /* 0x0000001716177221 */ /* 0x000fe20000000000 */
[C---:B------:R-:W-:Y:S01]  /*0ee0*/  FFMA R22, R32.reuse, 4, R35 ;  /* 0x4080000020167823 */ /* 0x040fe20000000023 */
[----:B------:R-:W-:Y:S01]  /*0ef0*/  FFMA R26, R32, -8, R33 ;  /* 0xc1000000201a7823 */ /* 0x000fe20000000021 */
[----:B------:R-:W-:Y:S01]  /*0f00*/  FADD R27, R27, R32 ;  /* 0x000000201b1b7221 */ /* 0x000fe20000000000 */
[C-C-:B------:R-:W-:Y:S01]  /*0f10*/  FADD R32, R25.reuse, R25.reuse ;  /* 0x0000001919207221 */ /* 0x140fe20000000000 */
[C---:B------:R-:W-:Y:S01]  /*0f20*/  FFMA R33, R25.reuse, 4, R30 ;  /* 0x4080000019217823 */ /* 0x040fe2000000001e */
[----:B------:R-:W-:Y:S01]  /*0f30*/  FFMA R28, R25, -8, R28 ;  /* 0xc1000000191c7823 */ /* 0x000fe2000000001c */
[----:B------:R-:W-:Y:S01]  /*0f40*/  FADD R25, R14, R25 ;  /* 0x000000190e197221 */ /* 0x000fe20000000000 */
[----:B------:R-:W-:Y:S01]  /*0f50*/  FFMA R35, R24, 4, R17 ;  /* 0x4080000018237823 */ /* 0x000fe20000000011 */
[----:B------:R0:W2:Y:S01]  /*0f60*/  LDG.E.CONSTANT R14, [R2.64+0x16f800] ;  /* 0x16f80004020e7981 */ /* 0x0000a2000c1e9900 */
[----:B------:R-:W-:-:S03]  /*0f70*/  FADD R37, R19, R24 ;  /* 0x0000001813257221 */ /* 0x000fc60000000000 */
[----:B------:R0:W2:Y:S01]  /*0f80*/  LDG.E.CONSTANT R17, [R2.64+0x17bc00] ;  /* 0x17bc000402117981 */ /* 0x0000a2000c1e9900 */
[----:B------:R-:W-:-:S03]  /*0f90*/  FADD R30, R4, R4 ;  /* 0x00000004041e7221 */ /* 0x000fc60000000000 */
[----:B------:R0:W2:Y:S01]  /*0fa0*/  LDG.E.CONSTANT R19, [R2.64+0x188000] ;  /* 0x1880000402137981 */ /* 0x0000a2000c1e9900 */
[----:B------:R-:W-:-:S03]  /*0fb0*/  FADD R30, R13, -R30 ;  /* 0x8000001e0d1e7221 */ /* 0x000fc60000000000 */
[----:B------:R0:W2:Y:S01]  /*0fc0*/  LDG.E.CONSTANT R13, [R2.64+0x194400] ;  /* 0x19440004020d7981 */ /* 0x0000a2000c1e9900 */
[C---:B------:R-:W-:Y:S01]  /*0fd0*/  FADD R34, R24.reuse, R24 ;  /* 0x0000001818227221 */ /* 0x040fe20000000000 */
[----:B------:R-:W-:Y:S02]  /*0fe0*/  FFMA R18, R24, -8, R18 ;  /* 0xc100000018127823 */ /* 0x000fe40000000012 */
[----:B------:R0:W2:Y:S01]  /*0ff0*/  LDG.E.CONSTANT R24, [R2.64+0x1a0800] ;  /* 0x1a08000402187981 */ /* 0x0000a2000c1e9900 */
[----:B------:R-:W-:-:S03]  /*1000*/  FADD R29, R29, -R32 ;  /* 0x800000201d1d7221 */ /* 0x000fc60000000000 */
[----:B------:R0:W2:Y:S01]  /*1010*/  LDG.E.CONSTANT R32, [R2.64+0x1acc00] ;  /* 0x1acc000402207981 */ /* 0x0000a2000c1e9900 */
[----:B------:R-:W-:Y:S01]  /*1020*/  FADD R31, R31, -R34 ;  /* 0x800000221f1f7221 */ /* 0x000fe20000000000 */
[C---:B------:R-:W-:Y:S01]  /*1030*/  FFMA R34, R4.reuse, -8, R21 ;  /* 0xc100000004227823 */ /* 0x040fe20000000015 */
[----:B------:R-:W-:Y:S01]  /*1040*/  FFMA R15, R4, 4, R15 ;  /* 0x40800000040f7823 */ /* 0x000fe2000000000f */
[----:B------:R-:W-:Y:S01]  /*1050*/  FADD R21, R23, R4 ;  /* 0x0000000417157221 */ /* 0x000fe20000000000 */
[C---:B---3--:R-:W-:Y:S01]  /*1060*/  FADD R4, R6.reuse, R6 ;  /* 0x0000000606047221 */ /* 0x048fe20000000000 */
[C---:B------:R-:W-:Y:S01]  /*1070*/  FFMA R25, R6.reuse, 4, R25 ;  /* 0x4080000006197823 */ /* 0x040fe20000000019 */
[----:B------:R-:W-:Y:S02]  /*1080*/  FFMA R37, R6, -8, R37 ;  /* 0xc100000006257823 */ /* 0x000fe40000000025 */
[----:B------:R-:W-:Y:S01]  /*1090*/  FADD R27, R27, -R4 ;  /* 0x800000041b1b7221 */ /* 0x000fe20000000000 */
[----:B------:R-:W-:Y:S01]  /*10a0*/  FADD R21, R21, R6 ;  /* 0x0000000615157221 */ /* 0x000fe20000000000 */
[C---:B----4-:R-:W-:Y:S01]  /*10b0*/  FFMA R26, R11.reuse, 0.5, R26 ;  /* 0x3f0000000b1a7823 */ /* 0x050fe2000000001a */
[C---:B0-----:R-:W-:Y:S01]  /*10c0*/  FFMA R3, R11.reuse, 0.25, R28 ;  /* 0x3e8000000b037823 */ /* 0x041fe2000000001c */
[----:B------:R-:W-:Y:S01]  /*10d0*/  FFMA R23, R11, 0.125, R18 ;  /* 0x3e0000000b177823 */ /* 0x000fe20000000012 */
[----:B------:R-:W-:Y:S01]  /*10e0*/  FADD R11, R34, R11 ;  /* 0x0000000b220b7221 */ /* 0x000fe20000000000 */
[C---:B-----5:R-:W-:Y:S01]  /*10f0*/  FADD R4, R8.reuse, R8 ;  /* 0x0000000808047221 */ /* 0x060fe20000000000 */
[C---:B------:R-:W-:Y:S01]  /*1100*/  FFMA R6, R8.reuse, -4, R29 ;  /* 0xc080000008067823 */ /* 0x040fe2000000001d */
[C---:B------:R-:W-:Y:S01]  /*1110*/  FFMA R18, R8.reuse, 4, R33 ;  /* 0x4080000008127823 */ /* 0x040fe20000000021 */
[----:B------:R-:W-:Y:S01]  /*1120*/  FFMA R34, R8, -4, R3 ;  /* 0xc080000008227823 */ /* 0x000fe20000000003 */
[----:B------:R-:W-:Y:S01]  /*1130*/  FADD R2, R4, R26 ;  /* 0x0000001a04027221 */ /* 0x000fe20000000000 */
[C---:B------:R-:W-:Y:S01]  /*1140*/  FFMA R25, R8.reuse, 4, R25 ;  /* 0x4080000008197823 */ /* 0x040fe20000000019 */
[C---:B------:R-:W-:Y:S01]  /*1150*/  FFMA R26, R8.reuse, 8, R31 ;  /* 0x41000000081a7823 */ /* 0x040fe2000000001f */
[C---:B------:R-:W-:Y:S01]  /*1160*/  FFMA R28, R8.reuse, -8, R35 ;  /* 0xc1000000081c7823 */ /* 0x040fe20000000023 */
[C---:B------:R-:W-:Y:S01]  /*1170*/  FFMA R36, R8.reuse, 8, R23 ;  /* 0x4100000008247823 */ /* 0x040fe20000000017 */
[C---:B------:R-:W-:Y:S01]  /*1180*/  FADD R30, -R8.reuse, R30 ;  /* 0x0000001e081e7221 */ /* 0x040fe20000000100 */
[C---:B------:R-:W-:Y:S01]  /*1190*/  FADD R15, R8.reuse, R15 ;  /* 0x0000000f080f7221 */ /* 0x040fe20000000000 */
[C---:B------:R-:W-:Y:S01]  /*11a0*/  FFMA R37, R8.reuse, -8, R37 ;  /* 0xc100000008257823 */ /* 0x040fe20000000025 */
[----:B------:R-:W-:Y:S01]  /*11b0*/  FADD R11, -R8, R11 ;  /* 0x0000000b080b7221 */ /* 0x000fe20000000100 */
[C---:B------:R-:W-:Y:S01]  /*11c0*/  FADD R20, R4.reuse, R20 ;  /* 0x0000001404147221 */ /* 0x040fe20000000000 */
[----:B------:R-:W-:Y:S01]  /*11d0*/  FADD R22, -R4, R22 ;  /* 0x0000001604167221 */ /* 0x000fe20000000100 */
[----:B------:R-:W-:Y:S01]  /*11e0*/  FADD R8, R21, R8 ;  /* 0x0000000815087221 */ /* 0x000fe20000000000 */
[----:B------:R-:W-:Y:S01]  /*11f0*/  FADD R4, R27, -R4 ;  /* 0x800000041b047221 */ /* 0x000fe20000000000 */
[C---:B--2---:R-:W-:Y:S01]  /*1200*/  FADD R27, R7.reuse, R7 ;  /* 0x00000007071b7221 */ /* 0x044fe20000000000 */
[C---:B------:R-:W-:Y:S01]  /*1210*/  FFMA R6, R7.reuse, 4, R6 ;  /* 0x4080000007067823 */ /* 0x040fe20000000006 */
[C---:B------:R-:W-:Y:S01]  /*1220*/  FFMA R18, R7.reuse, 4, R18 ;  /* 0x4080000007127823 */ /* 0x040fe20000000012 */
[C---:B------:R-:W-:Y:S01]  /*1230*/  FFMA R34, R7.reuse, 4, R34 ;  /* 0x4080000007227823 */ /* 0x040fe20000000022 */
[----:B------:R-:W-:Y:S01]  /*1240*/  FFMA R25, R7, 4, R25 ;  /* 0x4080000007197823 */ /* 0x000fe20000000019 */
[----:B------:R-:W-:Y:S01]  /*1250*/  FMUL R21, R5, 4 ;  /* 0x4080000005157820 */ /* 0x000fe20000400000 */
[C---:B------:R-:W-:Y:S01]  /*1260*/  FFMA R26, R7.reuse, -8, R26 ;  /* 0xc1000000071a7823 */ /* 0x040fe2000000001a */
[C---:B------:R-:W-:Y:S01]  /*1270*/  FFMA R28, R7.reuse, -8, R28 ;  /* 0xc1000000071c7823 */ /* 0x040fe2000000001c */
[C---:B------:R-:W-:Y:S01]  /*1280*/  FFMA R36, R7.reuse, -8, R36 ;  /* 0xc100000007247823 */ /* 0x040fe20000000024 */
[C---:B------:R-:W-:Y:S01]  /*1290*/  FADD R30, R7.reuse, R30 ;  /* 0x0000001e071e7221 */ /* 0x040fe20000000000 */
[C---:B------:R-:W-:Y:S01]  /*12a0*/  FADD R15, R7.reuse, R15 ;  /* 0x0000000f070f7221 */ /* 0x040fe20000000000 */
[C---:B------:R-:W-:Y:S01]  /*12b0*/  FFMA R37, R7.reuse, -8, R37 ;  /* 0xc100000007257823 */ /* 0x040fe20000000025 */
[----:B------:R-:W-:Y:S01]  /*12c0*/  FADD R11, R7, R11 ;  /* 0x0000000b070b7221 */ /* 0x000fe20000000000 */
[----:B------:R-:W-:Y:S01]  /*12d0*/  FADD R8, R8, R7 ;  /* 0x0000000708087221 */ /* 0x000fe20000000000 */
[----:B------:R-:W-:Y:S01]  /*12e0*/  FMUL R7, R5, -8 ;  /* 0xc100000005077820 */ /* 0x000fe20000400000 */
[----:B------:R-:W-:Y:S01]  /*12f0*/  FADD R22, -R27, R22 ;  /* 0x000000161b167221 */ /* 0x000fe20000000100 */
[----:B------:R-:W-:Y:S01]  /*1300*/  FMUL R3, R5, -2 ;  /* 0xc000000005037820 */ /* 0x000fe20000400000 */
[C---:B------:R-:W-:Y:S01]  /*1310*/  FFMA R6, R21.reuse, 0.5, R6 ;  /* 0x3f00000015067823 */ /* 0x040fe20000000006 */
[C---:B------:R-:W-:Y:S01]  /*1320*/  FFMA R18, R21.reuse, 0.25, R18 ;  /* 0x3e80000015127823 */ /* 0x040fe20000000012 */
[----:B------:R-:W-:Y:S01]  /*1330*/  FFMA R34, R21, 0.125, R34 ;  /* 0x3e00000015227823 */ /* 0x000fe20000000022 */
[----:B------:R-:W-:Y:S01]  /*1340*/  FADD R25, R25, R21 ;  /* 0x0000001519197221 */ /* 0x000fe20000000000 */
[C---:B------:R-:W-:Y:S01]  /*1350*/  FADD R20, -R27.reuse, R20 ;  /* 0x000000141b147221 */ /* 0x040fe20000000100 */
[----:B------:R-:W-:Y:S01]  /*1360*/  FADD R2, -R27, R2 ;  /* 0x000000021b027221 */ /* 0x000fe20000000100 */
[----:B------:R-:W-:Y:S01]  /*1370*/  FMUL R21, R9, 4 ;  /* 0x4080000009157820 */ /* 0x000fe20000400000 */
[C---:B------:R-:W-:Y:S01]  /*1380*/  FFMA R26, R7.reuse, 0.5, R26 ;  /* 0x3f000000071a7823 */ /* 0x040fe2000000001a */
[C---:B------:R-:W-:Y:S01]  /*1390*/  FFMA R28, R7.reuse, 0.25, R28 ;  /* 0x3e800000071c7823 */ /* 0x040fe2000000001c */
[----:B------:R-:W-:Y:S01]  /*13a0*/  FFMA R36, R7, 0.125, R36 ;  /* 0x3e00000007247823 */ /* 0x000fe20000000024 */
[----:B------:R-:W-:Y:S01]  /*13b0*/  FFMA R22, R3, 0.25, R22 ;  /* 0x3e80000003167823 */ /* 0x000fe20000000016 */
[----:B------:R-:W-:Y:S01]  /*13c0*/  FMUL R7, R9, -2 ;  /* 0xc000000009077820 */ /* 0x000fe20000400000 */
[C---:B------:R-:W-:Y:S01]  /*13d0*/  FFMA R20, R3.reuse, 0.5, R20 ;  /* 0x3f00000003147823 */ /* 0x040fe20000000014 */
[----:B------:R-:W-:Y:S01]  /*13e0*/  FFMA R2, R3, 0.125, R2 ;  /* 0x3e00000003027823 */ /* 0x000fe20000000002 */
[----:B------:R-:W-:Y:S01]  /*13f0*/  FADD R29, R21, R21 ;  /* 0x00000015151d7221 */ /* 0x000fe20000000000 */
[----:B------:R-:W-:Y:S01]  /*1400*/  FADD R4, R4, -R27 ;  /* 0x8000001b04047221 */ /* 0x000fe20000000000 */
[C---:B------:R-:W-:Y:S01]  /*1410*/  FADD R3, R5.reuse, R5 ;  /* 0x0000000505037221 */ /* 0x040fe20000000000 */
[C---:B------:R-:W-:Y:S01]  /*1420*/  FFMA R30, R5.reuse, 0.5, R30 ;  /* 0x3f000000051e7823 */ /* 0x040fe2000000001e */
[C---:B------:R-:W-:Y:S01]  /*1430*/  FFMA R15, R5.reuse, 0.25, R15 ;  /* 0x3e800000050f7823 */ /* 0x040fe2000000000f */
[C---:B------:R-:W-:Y:S01]  /*1440*/  FFMA R37, R5.reuse, -8, R37 ;  /* 0xc100000005257823 */ /* 0x040fe20000000025 */
[----:B------:R-:W-:Y:S01]  /*1450*/  FFMA R11, R5, 0.125, R11 ;  /* 0x3e000000050b7823 */ /* 0x000fe2000000000b */
[----:B------:R-:W-:Y:S01]  /*1460*/  FADD R8, R8, R5 ;  /* 0x0000000508087221 */ /* 0x000fe20000000000 */
[----:B------:R-:W-:Y:S01]  /*1470*/  FFMA R31, R21, 4, R18 ;  /* 0x40800000151f7823 */ /* 0x000fe20000000012 */
[----:B------:R-:W-:Y:S01]  /*1480*/  FMUL R23, R9, -8 ;  /* 0xc100000009177820 */ /* 0x000fe20000400000 */
[----:B------:R-:W-:Y:S01]  /*1490*/  FFMA R5, R7, 4, R22 ;  /* 0x4080000007057823 */ /* 0x000fe20000000016 */
[----:B------:R-:W-:Y:S01]  /*14a0*/  FADD R29, R6, -R29 ;  /* 0x8000001d061d7221 */ /* 0x000fe20000000000 */
[----:B------:R-:W-:Y:S01]  /*14b0*/  FADD R3, R4, -R3 ;  /* 0x8000000304037221 */ /* 0x000fe20000000000 */
[----:B------:R-:W-:Y:S01]  /*14c0*/  FADD R6, R9, R9 ;  /* 0x0000000909067221 */ /* 0x000fe20000000000 */
[----:B------:R-:W-:Y:S01]  /*14d0*/  SHF.L.U32 R33, R10, 0x2, RZ ;  /* 0x000000020a217819 */ /* 0x000fe200000006ff */
[--C-:B------:R-:W-:Y:S01]  /*14e0*/  FADD R18, R31, R0.reuse ;  /* 0x000000001f127221 */ /* 0x100fe20000000000 */
[----:B------:R-:W-:Y:S01]  /*14f0*/  FADD R10, R5, R0 ;  /* 0x00000000050a7221 */ /* 0x000fe20000000000 */
[----:B------:R-:W-:Y:S01]  /*1500*/  FADD R31, R23, R23 ;  /* 0x00000017171f7221 */ /* 0x000fe20000000000 */
[----:B------:R-:W-:Y:S01]  /*1510*/  FADD R3, -R6, R3 ;  /* 0x0000000306037221 */ /* 0x000fe20000000100 */
[----:B------:R-:W-:-:S02]  /*1520*/  IMAD.WIDE R4, R33, R12, c[0x0][0x160] ;  /* 0x0000580021047625 */ /* 0x000fc400078e020c */
[----:B------:R-:W-:Y:S01]  /*1530*/  FADD R26, R26, -R31 ;  /* 0x8000001f1a1a7221 */ /* 0x000fe20000000000 */
[----:B------:R-:W-:Y:S01]  /*1540*/  FMNMX R31, RZ, R10, !PT ;  /* 0x0000000aff1f7209 */ /* 0x000fe20007800000 */
[----:B------:R-:W-:Y:S01]  /*1550*/  FADD R3, R3, R0 ;  /* 0x0000000003037221 */ /* 0x000fe20000000000 */
[C---:B------:R-:W-:Y:S01]  /*1560*/  FADD R27, R7.reuse, R7 ;  /* 0x00000007071b7221 */ /* 0x040fe20000000000 */
[----:B------:R-:W-:Y:S02]  /*1570*/  FFMA R2, R7, -8, R2 ;  /* 0xc100000007027823 */ /* 0x000fe40000000002 */
[----:B------:R0:W-:Y:S01]  /*1580*/  STG.E [R4.64+0xe8], R31 ;  /* 0x0000e81f04007986 */ /* 0x0001e2000c101904 */
[C---:B------:R-:W-:Y:S01]  /*1590*/  FFMA R28, R23.reuse, 4, R28 ;  /* 0x40800000171c7823 */ /* 0x040fe2000000001c */
[----:B------:R-:W-:Y:S01]  /*15a0*/  FADD R27, R20, -R27 ;  /* 0x8000001b141b7221 */ /* 0x000fe20000000000 */
[----:B------:R-:W-:Y:S01]  /*15b0*/  FFMA R23, R23, -8, R36 ;  /* 0xc100000017177823 */ /* 0x000fe20000000024 */
[----:B------:R-:W-:-:S02]  /*15c0*/  FFMA R37, R9, -8, R37 ;  /* 0xc100000009257823 */ /* 0x000fc40000000025 */
[----:B------:R-:W-:Y:S01]  /*15d0*/  FADD R27, R27, R0 ;  /* 0x000000001b1b7221 */ /* 0x000fe20000000000 */
[----:B0-----:R-:W-:Y:S01]  /*15e0*/  FMNMX R31, RZ, R3, !PT ;  /* 0x00000003ff1f7209 */ /* 0x001fe20007800000 */
[----:B------:R-:W-:-:S04]  /*15f0*/  FADD R3, R16, R16 ;  /* 0x0000001010037221 */ /* 0x000fc80000000000 */
[----:B------:R-:W-:Y:S01]  /*1600*/  FADD R7, R2, -R3 ;  /* 0x8000000302077221 */ /* 0x000fe20000000000 */
[----:B------:R-:W-:Y:S01]  /*1610*/  FFMA R2, R16, -8, R23 ;  /* 0xc100000010027823 */ /* 0x000fe20000000017 */
[----:B------:R-:W-:Y:S01]  /*1620*/  FADD R3, R8, R9 ;  /* 0x0000000908037221 */ /* 0x000fe20000000000 */
[----:B------:R-:W-:Y:S01]  /*1630*/  FMNMX R33, RZ, R27, !PT ;  /* 0x0000001bff217209 */ /* 0x000fe20007800000 */
[----:B------:R-:W-:Y:S01]  /*1640*/  FADD R7, R7, R0 ;  /* 0x0000000007077221 */ /* 0x000fe20000000000 */
[----:B------:R-:W-:Y:S01]  /*1650*/  FADD R27, R30, -R6 ;  /* 0x800000061e1b7221 */ /* 0x000fe20000000000 */
[--C-:B------:R-:W-:Y:S01]  /*1660*/  FADD R3, R3, R0.reuse ;  /* 0x0000000003037221 */ /* 0x100fe20000000000 */
[----:B------:R-:W-:Y:S01]  /*1670*/  FADD R29, R29, R0 ;  /* 0x000000001d1d7221 */ /* 0x000fe20000000000 */
[----:B------:R-:W-:Y:S01]  /*1680*/  FADD R14, R37, R14 ;  /* 0x0000000e250e7221 */ /* 0x000fe20000000000 */
[C---:B------:R-:W-:Y:S01]  /*1690*/  FADD R2, -R17.reuse, R2 ;  /* 0x0000000211027221 */ /* 0x040fe20000000100 */
[C---:B------:R-:W-:Y:S01]  /*16a0*/  FADD R26, -R17.reuse, R26 ;  /* 0x0000001a111a7221 */ /* 0x040fe20000000100 */
[----:B------:R-:W-:Y:S01]  /*16b0*/  FADD R28, R17, R28 ;  /* 0x0000001c111c7221 */ /* 0x000fe20000000000 */
[----:B------:R-:W-:Y:S01]  /*16c0*/  FADD R14, R14, R17 ;  /* 0x000000110e0e7221 */ /* 0x000fe20000000000 */
[----:B------:R-:W-:Y:S01]  /*16d0*/  FADD R2, R19, R2 ;  /* 0x0000000213027221 */ /* 0x000fe20000000000 */
[----:B------:R-:W-:Y:S01]  /*16e0*/  FMNMX R7, RZ, R7, !PT ;  /* 0x00000007ff077209 */ /* 0x000fe20007800000 */
[----:B------:R-:W-:Y:S01]  /*16f0*/  FADD R27, R27, R0 ;  /* 0x000000001b1b7221 */ /* 0x000fe20000000000 */
[----:B------:R-:W-:Y:S01]  /*1700*/  FMNMX R3, RZ, R3, !PT ;  /* 0x00000003ff037209 */ /* 0x000fe20007800000 */
[----:B------:R-:W-:Y:S01]  /*1710*/  FFMA R11, R9, -8, R11 ;  /* 0xc1000000090b7823 */ /* 0x000fe2000000000b */
[C---:B------:R-:W-:Y:S01]  /*1720*/  FADD R26, R19.reuse, R26 ;  /* 0x0000001a131a7221 */ /* 0x040fe20000000000 */
[----:B------:R-:W-:Y:S01]  /*1730*/  FADD R28, R19, R28 ;  /* 0x0000001c131c7221 */ /* 0x000fe20000000000 */
[----:B------:R-:W-:Y:S01]  /*1740*/  FADD R14, R14, R19 ;  /* 0x000000130e0e7221 */ /* 0x000fe20000000000 */
[C---:B------:R-:W-:Y:S01]  /*1750*/  FFMA R9, R13.reuse, 0.125, R2 ;  /* 0x3e0000000d097823 */ /* 0x040fe20000000002 */
[----:B------:R-:W-:Y:S01]  /*1760*/  FMNMX R35, RZ, R29, !PT ;  /* 0x0000001dff237209 */ /* 0x000fe20007800000 */
[----:B------:R0:W-:Y:S01]  /*1770*/  STG.E [R4.64+0xec], R7 ;  /* 0x0000ec0704007986 */ /* 0x0001e2000c101904 */
[----:B------:R-:W-:Y:S01]  /*1780*/  FMNMX R29, RZ, R27, !PT ;  /* 0x0000001bff1d7209 */ /* 0x000fe20007800000 */
[----:B------:R-:W-:Y:S01]  /*1790*/  FFMA R26, R13, 0.5, R26 ;  /* 0x3f0000000d1a7823 */ /* 0x000fe2000000001a */
[----:B------:R-:W-:Y:S01]  /*17a0*/  FFMA R27, R21, -8, R34 ;  /* 0xc1000000151b7823 */ /* 0x000fe20000000022 */
[----:B------:R1:W-:Y:S01]  /*17b0*/  STG.E [R4.64], R3 ;  /* 0x0000000304007986 */ /* 0x0003e2000c101904 */
[----:B------:R-:W-:Y:S01]  /*17c0*/  FFMA R9, R24, -8, R9 ;  /* 0xc100000018097823 */ /* 0x000fe20000000009 */
[----:B------:R-:W-:Y:S01]  /*17d0*/  FADD R15, R15, R21 ;  /* 0x000000150f0f7221 */ /* 0x000fe20000000000 */
[----:B------:R-:W-:Y:S01]  /*17e0*/  FADD R25, R21, R25 ;  /* 0x0000001915197221 */ /* 0x000fe20000000000 */
[----:B0-----:R-:W-:Y:S01]  /*17f0*/  FFMA R7, R13, 0.25, R28 ;  /* 0x3e8000000d077823 */ /* 0x001fe2000000001c */
[----:B------:R-:W-:Y:S01]  /*1800*/  FADD R13, R14, R13 ;  /* 0x0000000d0e0d7221 */ /* 0x000fe20000000000 */
[----:B-1----:R-:W-:Y:S01]  /*1810*/  FADD R3, R24, R24 ;  /* 0x0000001818037221 */ /* 0x002fe20000000000 */
[----:B------:R-:W-:Y:S01]  /*1820*/  FFMA R27, R16, 4, R27 ;  /* 0x40800000101b7823 */ /* 0x000fe2000000001b */
[----:B------:R-:W-:Y:S01]  /*1830*/  FADD R11, R11, R16 ;  /* 0x000000100b0b7221 */ /* 0x000fe20000000000 */
[----:B------:R-:W-:Y:S01]  /*1840*/  FFMA R7, R24, 4, R7 ;  /* 0x4080000018077823 */ /* 0x000fe20000000007 */
[----:B------:R-:W-:Y:S01]  /*1850*/  FADD R3, R26, -R3 ;  /* 0x800000031a037221 */ /* 0x000fe20000000000 */
[----:B------:R-:W-:Y:S01]  /*1860*/  FADD R13, R13, R24 ;  /* 0x000000180d0d7221 */ /* 0x000fe20000000000 */
[----:B------:R-:W-:Y:S01]  /*1870*/  FADD R9, R9, R32 ;  /* 0x0000002009097221 */ /* 0x000fe20000000000 */
        /* <DEDUP_REMOVED lines=16> */
[----:B------:R-:W-:Y:S01]  /*1980*/  FMNMX R9, RZ, R9, !PT ;  /* 0x00000009ff097209 */ /* 0x000fe20007800000 */
        /* <DEDUP_REMOVED lines=14> */
.L_x_88:
        /* <DEDUP_REMOVED lines=9> */
.L_x_141:


//--------------------- .text.tvmgen_default_fused_nn_conv2d_add_nn_relu_4_kernel --------------------------
	.section	.text.tvmgen_default_fused_nn_conv2d_add_nn_relu_4_kernel,"ax",@progbits
	.sectionflags	@"SHF_BARRIERS=1"
	.sectioninfo	@"SHI_REGISTERS=56"
	.align	128
        .global         tvmgen_default_fused_nn_conv2d_add_nn_relu_4_kernel
        .type           tvmgen_default_fused_nn_conv2d_add_nn_relu_4_kernel,@function
        .size           tvmgen_default_fused_nn_conv2d_add_nn_relu_4_kernel,(.L_x_142 - tvmgen_default_fused_nn_conv2d_add_nn_relu_4_kernel)
        .other          tvmgen_default_fused_nn_conv2d_add_nn_relu_4_kernel,@"STO_CUDA_ENTRY STV_DEFAULT"
tvmgen_default_fused_nn_conv2d_add_nn_relu_4_kernel:
.text.tvmgen_default_fused_nn_conv2d_add_nn_relu_4_kernel:
[----:B------:R-:W-:Y:S02]  /*0000*/  MOV R1, c[0x0][0x28] ;  /* 0x00000a0000017a02 */ /* 0x000fe40000000f00 */
[----:B------:R-:W0:Y:S01]  /*0010*/  S2R R0, SR_TID.X ;  /* 0x0000000000007919 */ /* 0x000e220000002100 */
[----:B------:R-:W-:Y:S01]  /*0020*/  MOV R10, RZ ;  /* 0x000000ff000a7202 */ /* 0x000fe20000000f00 */
[----:B------:R-:W-:Y:S01]  /*0030*/  ULDC.64 UR4, c[0x0][0x118] ;  /* 0x0000460000047ab9 */ /* 0x000fe20000000a00 */
[----:B------:R-:W-:Y:S01]  /*0040*/  MOV R19, 0xe0 ;  /* 0x000000e000137802 */ /* 0x000fe20000000f00 */
[----:B------:R-:W1:Y:S01]  /*0050*/  S2R R3, SR_TID.Z ;  /* 0x0000000000037919 */ /* 0x000e620000002300 */
[----:B------:R-:W-:Y:S02]  /*0060*/  MOV R21, RZ ;  /* 0x000000ff00157202 */ /* 0x000fe40000000f00 */
[----:B------:R-:W-:Y:S01]  /*0070*/  MOV R41, RZ ;  /* 0x000000ff00297202 */ /* 0x000fe20000000f00 */
[----:B------:R-:W1:Y:S01]  /*0080*/  S2R R8, SR_CTAID.Z ;  /* 0x0000000000087919 */ /* 0x000e620000002700 */
[----:B------:R-:W-:Y:S02]  /*0090*/  MOV R45, RZ ;  /* 0x000000ff002d7202 */ /* 0x000fe40000000f00 */
[----:B------:R-:W-:Y:S01]  /*00a0*/  MOV R49, RZ ;  /* 0x000000ff00317202 */ /* 0x000fe20000000f00 */
[----:B------:R-:W2:Y:S01]  /*00b0*/  S2R R18, SR_CTAID.Y ;  /* 0x0000000000127919 */ /* 0x000ea20000002600 */
[----:B------:R-:W-:-:S02]  /*00c0*/  MOV R23, RZ ;  /* 0x000000ff00177202 */ /* 0x000fc40000000f00 */
[----:B------:R-:W-:Y:S02]  /*00d0*/  MOV R39, RZ ;  /* 0x000000ff00277202 */ /* 0x000fe40000000f00 */
[----:B------:R-:W-:Y:S02]  /*00e0*/  MOV R47, RZ ;  /* 0x000000ff002f7202 */ /* 0x000fe40000000f00 */
[----:B------:R-:W-:Y:S02]  /*00f0*/  MOV R53, RZ ;  /* 0x000000ff00357202 */ /* 0x000fe40000000f00 */
[----:B------:R-:W-:Y:S02]  /*0100*/  MOV R51, RZ ;  /* 0x000000ff00337202 */ /* 0x000fe40000000f00 */
[----:B0-----:R-:W-:Y:S01]  /*0110*/  SHF.R.S32.HI R2, RZ, 0x1, R0 ;  /* 0x00000001ff027819 */ /* 0x001fe20000011400 */
[C---:B------:R-:W-:Y:S01]  /*0120*/  IMAD.HI R4, R0.reuse, 0x2aaaaaab, RZ ;  /* 0x2aaaaaab00047827 */ /* 0x040fe200078e02ff */
[----:B------:R-:W-:-:S03]  /*0130*/  ISETP.GE.AND P0, PT, R0, 0xc, PT ;  /* 0x0000000c0000780c */ /* 0x000fc60003f06270 */
[----:B------:R-:W-:Y:S01]  /*0140*/  IMAD.HI R5, R0, 0x55555556, RZ ;  /* 0x5555555600057827 */ /* 0x000fe200078e02ff */
[----:B------:R-:W-:Y:S02]  /*0150*/  SHF.R.S32.HI R7, RZ, 0x1, R4 ;  /* 0x00000001ff077819 */ /* 0x000fe40000011404 */
[----:B-1----:R-:W-:Y:S01]  /*0160*/  LEA R8, R8, R3, 0x4 ;  /* 0x0000000308087211 */ /* 0x002fe200078e20ff */
[----:B------:R-:W-:Y:S01]  /*0170*/  IMAD R11, R3, 0xc, R0 ;  /* 0x0000000c030b7824 */ /* 0x000fe200078e0200 */
[----:B------:R-:W-:Y:S01]  /*0180*/  LEA.HI R9, R5, R5, RZ, 0x1 ;  /* 0x0000000505097211 */ /* 0x000fe200078f08ff */
[----:B------:R-:W-:Y:S01]  /*0190*/  IMAD R2, R3, 0x6, R2 ;  /* 0x0000000603027824 */ /* 0x000fe200078e0202 */
[----:B------:R-:W-:Y:S01]  /*01a0*/  LEA.HI R12, R4, R7, RZ, 0x1 ;  /* 0x00000007040c7211 */ /* 0x000fe200078f08ff */
[C---:B------:R-:W-:Y:S01]  /*01b0*/  IMAD.HI R6, R11.reuse, -0x53896e7b, R10 ;  /* 0xac7691850b067827 */ /* 0x040fe200078e020a */
[----:B------:R-:W-:Y:S02]  /*01c0*/  LEA R5, R11, R11, 0x1 ;  /* 0x0000000b0b057211 */ /* 0x000fe400078e08ff */
[----:B------:R-:W-:Y:S01]  /*01d0*/  ISETP.LT.AND P2, PT, R2, 0x5f, !P0 ;  /* 0x0000005f0200780c */ /* 0x000fe20004741270 */
[----:B------:R-:W-:Y:S01]  /*01e0*/  IMAD R2, R9, -0x3, R0 ;  /* 0xfffffffd09027824 */ /* 0x000fe200078e0200 */
[----:B------:R-:W-:-:S02]  /*01f0*/  LEA R7, R8, R9, 0x2 ;  /* 0x0000000908077211 */ /* 0x000fc400078e10ff */
[----:B------:R-:W-:Y:S02]  /*0200*/  MOV R4, RZ ;  /* 0x000000ff00047202 */ /* 0x000fe40000000f00 */
[----:B------:R-:W-:Y:S01]  /*0210*/  SHF.R.U32.HI R13, RZ, 0x1f, R6 ;  /* 0x0000001fff0d7819 */ /* 0x000fe20000011606 */
[----:B------:R-:W-:Y:S01]  /*0220*/  IMAD R2, R7, 0xc0, R2 ;  /* 0x000000c007027824 */ /* 0x000fe200078e0202 */
[C---:B------:R-:W-:Y:S01]  /*0230*/  IADD3 R9, R5.reuse, 0x1, RZ ;  /* 0x0000000105097810 */ /* 0x040fe20007ffe0ff */
[----:B------:R-:W-:Y:S01]  /*0240*/  IMAD.HI R4, R5, -0x7047dc11, R4 ;  /* 0x8fb823ef05047827 */ /* 0x000fe200078e0204 */
[----:B------:R-:W-:Y:S02]  /*0250*/  MOV R8, RZ ;  /* 0x000000ff00087202 */ /* 0x000fe40000000f00 */
[CC--:B------:R-:W-:Y:S02]  /*0260*/  LEA.HI.SX32 R10, R6.reuse, R13.reuse, 0x1a ;  /* 0x0000000d060a7211 */ /* 0x0c0fe400078fd2ff */
[----:B------:R-:W-:Y:S01]  /*0270*/  LEA.HI.SX32 R15, R6, R13, 0x19 ;  /* 0x0000000d060f7211 */ /* 0x000fe200078fcaff */
[----:B------:R-:W-:Y:S01]  /*0280*/  IMAD.HI R8, R9, -0x7047dc11, R8 ;  /* 0x8fb823ef09087827 */ /* 0x000fe200078e0208 */
[----:B------:R-:W-:-:S02]  /*0290*/  IADD3 R7, R5, 0x2, RZ ;  /* 0x0000000205077810 */ /* 0x000fc40007ffe0ff */
[----:B------:R-:W-:Y:S01]  /*02a0*/  MOV R6, RZ ;  /* 0x000000ff00067202 */ /* 0x000fe20000000f00 */
[--C-:B------:R-:W-:Y:S01]  /*02b0*/  IMAD R10, R10, -0x5f, R11.reuse ;  /* 0xffffffa10a0a7824 */ /* 0x100fe200078e020b */
[----:B------:R-:W-:Y:S01]  /*02c0*/  SHF.R.U32.HI R13, RZ, 0x1f, R4 ;  /* 0x0000001fff0d7819 */ /* 0x000fe20000011604 */
[----:B------:R-:W-:Y:S01]  /*02d0*/  IMAD R11, R15, -0xbe, R11 ;  /* 0xffffff420f0b7824 */ /* 0x000fe200078e020b */
[----:B------:R-:W-:Y:S01]  /*02e0*/  SHF.R.U32.HI R17, RZ, 0x1f, R8 ;  /* 0x0000001fff117819 */ /* 0x000fe20000011608 */
[----:B------:R-:W-:Y:S01]  /*02f0*/  IMAD.HI R14, R7, -0x7047dc11, R6 ;  /* 0x8fb823ef070e7827 */ /* 0x000fe200078e0206 */
[----:B------:R-:W-:Y:S02]  /*0300*/  LEA.HI.SX32 R6, R4, R13, 0x1b ;  /* 0x0000000d04067211 */ /* 0x000fe400078fdaff */
[----:B------:R-:W-:Y:S01]  /*0310*/  LEA.HI.SX32 R17, R8, R17, 0x1b ;  /* 0x0000001108117211 */ /* 0x000fe200078fdaff */
[----:B------:R-:W-:Y:S01]  /*0320*/  IMAD.HI R4, R10, 0x6bca1af3, RZ ;  /* 0x6bca1af30a047827 */ /* 0x000fe200078e02ff */
[----:B------:R-:W-:-:S02]  /*0330*/  SHF.R.U32.HI R13, RZ, 0x1f, R14 ;  /* 0x0000001fff0d7819 */ /* 0x000fc4000001160e */
[----:B------:R-:W-:Y:S01]  /*0340*/  MOV R10, RZ ;  /* 0x000000ff000a7202 */ /* 0x000fe20000000f00 */
[----:B------:R-:W-:Y:S01]  /*0350*/  IMAD R6, R6, -0x39, R5 ;  /* 0xffffffc706067824 */ /* 0x000fe200078e0205 */
[----:B------:R-:W-:Y:S01]  /*0360*/  LEA.HI.SX32 R15, R14, R13, 0x1b ;  /* 0x0000000d0e0f7211 */ /* 0x000fe200078fdaff */
[----:B------:R-:W-:Y:S01]  /*0370*/  IMAD R14, R17, -0x39, R9 ;  /* 0xffffffc7110e7824 */ /* 0x000fe200078e0209 */
[----:B------:R-:W-:Y:S01]  /*0380*/  SHF.R.U32.HI R9, RZ, 0x1f, R4 ;  /* 0x0000001fff097819 */ /* 0x000fe20000011604 */
[----:B------:R-:W-:Y:S01]  /*0390*/  IMAD.HI R10, R11, -0x53896e7b, R10 ;  /* 0xac7691850b0a7827 */ /* 0x000fe200078e020a */
[----:B------:R-:W-:Y:S02]  /*03a0*/  IADD3 R12, R12, R3, RZ ;  /* 0x000000030c0c7210 */ /* 0x000fe40007ffe0ff */
[----:B------:R-:W-:Y:S01]  /*03b0*/  LEA.HI.SX32 R9, R4, R9, 0x1d ;  /* 0x0000000904097211 */ /* 0x000fe200078feaff */
[C---:B--2---:R-:W-:Y:S01]  /*03c0*/  IMAD R13, R18.reuse, R19, -0x39 ;  /* 0xffffffc7120d7424 */ /* 0x044fe200078e0213 */
[----:B------:R-:W-:Y:S01]  /*03d0*/  SHF.R.U32.HI R11, RZ, 0x1f, R10 ;  /* 0x0000001fff0b7819 */ /* 0x000fe2000001160a */
[----:B------:R-:W-:Y:S01]  /*03e0*/  IMAD R16, R15, -0x39, R7 ;  /* 0xffffffc70f107824 */ /* 0x000fe200078e0207 */
[----:B------:R-:W-:-:S02]  /*03f0*/  LEA R4, R18, R9, 0x2 ;  /* 0x0000000912047211 */ /* 0x000fc400078e10ff */
[----:B------:R-:W-:Y:S02]  /*0400*/  LEA.HI.SX32 R11, R10, R11, 0x1a ;  /* 0x0000000b0a0b7211 */ /* 0x000fe400078fd2ff */
[----:B------:R-:W-:Y:S02]  /*0410*/  IADD3 R8, R6, R13, RZ ;  /* 0x0000000d06087210 */ /* 0x000fe40007ffe0ff */
[C---:B------:R-:W-:Y:S02]  /*0420*/  IADD3 R10, R13.reuse, R14, RZ ;  /* 0x0000000e0d0a7210 */ /* 0x040fe40007ffe0ff */
[----:B------:R-:W-:Y:S02]  /*0430*/  IADD3 R18, R13, R16, RZ ;  /* 0x000000100d127210 */ /* 0x000fe40007ffe0ff */
[----:B------:R-:W-:Y:S01]  /*0440*/  ISETP.GE.AND P1, PT, R4, 0x1, PT ;  /* 0x000000010400780c */ /* 0x000fe20003f26270 */
[C---:B------:R-:W-:Y:S01]  /*0450*/  IMAD R4, R11.reuse, 0xc40, R8 ;  /* 0x00000c400b047824 */ /* 0x040fe200078e0208 */
[----:B------:R-:W-:Y:S01]  /*0460*/  MOV R8, 0x120 ;  /* 0x0000012000087802 */ /* 0x000fe20000000f00 */
[C---:B------:R-:W-:Y:S01]  /*0470*/  IMAD R10, R11.reuse, 0xc40, R10 ;  /* 0x00000c400b0a7824 */ /* 0x040fe200078e020a */
[----:B------:R-:W-:Y:S01]  /*0480*/  ISETP.LT.OR P3, PT, R6, 0x2, !P1 ;  /* 0x000000020600780c */ /* 0x000fe20004f61670 */
[----:B------:R-:W-:Y:S01]  /*0490*/  IMAD R18, R11, 0xc40, R18 ;  /* 0x00000c400b127824 */ /* 0x000fe200078e0212 */
[----:B------:R-:W-:Y:S01]  /*04a0*/  ISETP.LT.OR P4, PT, R14, 0x1, !P1 ;  /* 0x000000010e00780c */ /* 0x000fe20004f81670 */
[C---:B------:R-:W-:Y:S01]  /*04b0*/  IMAD R4, R9.reuse, 0x38, R4 ;  /* 0x0000003809047824 */ /* 0x040fe200078e0204 */
[----:B------:R-:W-:Y:S01]  /*04c0*/  ISETP.LT.OR P1, PT, R16, 0x2, !P1 ;  /* 0x000000021000780c */ /* 0x000fe20004f21670 */
[C---:B------:R-:W-:Y:S01]  /*04d0*/  IMAD R6, R9.reuse, 0x38, R10 ;  /* 0x0000003809067824 */ /* 0x040fe200078e020a */
[----:B------:R-:W-:Y:S01]  /*04e0*/  ISETP.LT.AND P0, PT, R12, 0x10, !P0 ;  /* 0x000000100c00780c */ /* 0x000fe20004701270 */
[----:B------:R-:W-:Y:S01]  /*04f0*/  IMAD R7, R9, 0x38, R18 ;  /* 0x0000003809077824 */ /* 0x000fe200078e0212 */
[----:B------:R-:W-:Y:S01]  /*0500*/  MOV R19, RZ ;  /* 0x000000ff00137202 */ /* 0x000fe20000000f00 */
[----:B------:R-:W-:Y:S01]  /*0510*/  CS2R R16, SRZ ;  /* 0x0000000000107805 */ /* 0x000fe2000001ff00 */
[----:B------:R-:W-:Y:S01]  /*0520*/  MOV R9, RZ ;  /* 0x000000ff00097202 */ /* 0x000fe20000000f00 */
[----:B------:R-:W-:Y:S01]  /*0530*/  IMAD R8, R3, R8, 0x8e8 ;  /* 0x000008e803087424 */ /* 0x000fe200078e0208 */
[----:B------:R-:W-:-:S02]  /*0540*/  MOV R13, RZ ;  /* 0x000000ff000d7202 */ /* 0x000fc40000000f00 */
[----:B------:R-:W-:Y:S02]  /*0550*/  MOV R11, RZ ;  /* 0x000000ff000b7202 */ /* 0x000fe40000000f00 */
[----:B------:R-:W-:Y:S02]  /*0560*/  MOV R10, RZ ;  /* 0x000000ff000a7202 */ /* 0x000fe40000000f00 */
[----:B------:R-:W-:Y:S02]  /*0570*/  MOV R15, RZ ;  /* 0x000000ff000f7202 */ /* 0x000fe40000000f00 */
.L_x_94:
[----:B------:R-:W-:Y:S06]  /*0580*/  BAR.SYNC.DEFER_BLOCKING 0x0 ;  /* 0x0000000000007b1d */ /* 0x000fec0000010000 */
[----:B------:R-:W-:Y:S01]  /*0590*/  BSSY B0, `(.L_x_89) ;  /* 0x0000014000007945 */ /* 0x000fe20003800000 */
[----:B------:R-:W-:Y:S05]  /*05a0*/  @!P2 BRA `(.L_x_90) ;  /* 0x000001200000a947 */ /* 0x000fea0003800000 */
[----:B------:R-:W-:Y:S01]  /*05b0*/  @!P3 MOV R29, 0x4 ;  /* 0x00000004001db802 */ /* 0x000fe20000000f00 */
[C---:B------:R-:W-:Y:S01]  /*05c0*/  @!P3 IMAD R28, R9.reuse, 0x1880, R4 ;  /* 0x00001880091cb824 */ /* 0x040fe200078e0204 */
[----:B------:R-:W-:Y:S01]  /*05d0*/  @!P4 MOV R27, 0x4 ;  /* 0x00000004001bc802 */ /* 0x000fe20000000f00 */
[C---:B------:R-:W-:Y:S01]  /*05e0*/  @!P4 IMAD R26, R9.reuse, 0x1880, R6 ;  /* 0x00001880091ac824 */ /* 0x040fe200078e0206 */
[----:B------:R-:W-:Y:S01]  /*05f0*/  @!P1 MOV R25, 0x4 ;  /* 0x0000000400199802 */ /* 0x000fe20000000f00 */
[----:B------:R-:W-:Y:S01]  /*0600*/  @!P1 IMAD R24, R9, 0x1880, R7 ;  /* 0x0000188009189824 */ /* 0x000fe200078e0207 */
[----:B------:R-:W-:Y:S01]  /*0610*/  MOV R14, RZ ;  /* 0x000000ff000e7202 */ /* 0x000fe20000000f00 */
[----:B------:R-:W-:Y:S01]  /*0620*/  @!P3 IMAD.WIDE R28, R28, R29, c[0x0][0x168] ;  /* 0x00005a001c1cb625 */ /* 0x000fe200078e021d */
[----:B------:R-:W-:-:S02]  /*0630*/  MOV R12, RZ ;  /* 0x000000ff000c7202 */ /* 0x000fc40000000f00 */
[----:B------:R-:W-:Y:S01]  /*0640*/  MOV R18, RZ ;  /* 0x000000ff00127202 */ /* 0x000fe20000000f00 */
[----:B------:R-:W-:Y:S01]  /*0650*/  @!P4 IMAD.WIDE R26, R26, R27, c[0x0][0x168] ;  /* 0x00005a001a1ac625 */ /* 0x000fe200078e021b */
[----:B------:R-:W2:Y:S03]  /*0660*/  @!P3 LDG.E.CONSTANT R14, [R28.64] ;  /* 0x000000041c0eb981 */ /* 0x000ea6000c1e9900 */
[----:B------:R-:W-:Y:S01]  /*0670*/  @!P1 IMAD.WIDE R24, R24, R25, c[0x0][0x168] ;  /* 0x00005a0018189625 */ /* 0x000fe200078e0219 */
[----:B------:R-:W3:Y:S04]  /*0680*/  @!P4 LDG.E.CONSTANT R12, [R26.64] ;  /* 0x000000041a0cc981 */ /* 0x000ee8000c1e9900 */
[----:B------:R-:W4:Y:S04]  /*0690*/  @!P1 LDG.E.CONSTANT R18, [R24.64] ;  /* 0x0000000418129981 */ /* 0x000f28000c1e9900 */
[----:B--2---:R0:W-:Y:S04]  /*06a0*/  STS [R5.X4], R14 ;  /* 0x0000000e05007388 */ /* 0x0041e80000004800 */
[----:B---3--:R0:W-:Y:S04]  /*06b0*/  STS [R5.X4+0x4], R12 ;  /* 0x0000040c05007388 */ /* 0x0081e80000004800 */
[----:B----4-:R0:W-:Y:S02]  /*06c0*/  STS [R5.X4+0x8], R18 ;  /* 0x0000081205007388 */ /* 0x0101e40000004800 */
.L_x_90:
[----:B------:R-:W-:Y:S05]  /*06d0*/  BSYNC B0 ;  /* 0x0000000000007941 */ /* 0x000fea0003800000 */
.L_x_89:
[----:B------:R-:W-:Y:S01]  /*06e0*/  BSSY B0, `(.L_x_91) ;  /* 0x0000011000007945 */ /* 0x000fe20003800000 */
[----:B------:R-:W-:Y:S05]  /*06f0*/  @!P0 BRA `(.L_x_92) ;  /* 0x000000f000008947 */ /* 0x000fea0003800000 */
[----:B------:R-:W-:Y:S01]  /*0700*/  IMAD R30, R9, 0x3, R2 ;  /* 0x00000003091e7824 */ /* 0x000fe200078e0202 */
[----:B------:R-:W-:-:S03]  /*0710*/  MOV R31, 0x4 ;  /* 0x00000004001f7802 */ /* 0x000fc60000000f00 */
[----:B------:R-:W-:-:S04]  /*0720*/  IMAD R30, R30, 0x6, RZ ;  /* 0x000000061e1e7824 */ /* 0x000fc800078e02ff */
[----:B------:R-:W-:-:S05]  /*0730*/  IMAD.WIDE R30, R30, R31, c[0x0][0x170] ;  /* 0x00005c001e1e7625 */ /* 0x000fca00078e021f */
[----:B------:R-:W2:Y:S04]  /*0740*/  LDG.E.CONSTANT R24, [R30.64] ;  /* 0x000000041e187981 */ /* 0x000ea8000c1e9900 */
[----:B------:R-:W2:Y:S04]  /*0750*/  LDG.E.CONSTANT R25, [R30.64+0x4] ;  /* 0x000004041e197981 */ /* 0x000ea8000c1e9900 */
[----:B------:R-:W3:Y:S04]  /*0760*/  LDG.E.CONSTANT R26, [R30.64+0x8] ;  /* 0x000008041e1a7981 */ /* 0x000ee8000c1e9900 */
[----:B------:R-:W3:Y:S04]  /*0770*/  LDG.E.CONSTANT R27, [R30.64+0xc] ;  /* 0x00000c041e1b7981 */ /* 0x000ee8000c1e9900 */
[----:B------:R-:W4:Y:S04]  /*0780*/  LDG.E.CONSTANT R28, [R30.64+0x10] ;  /* 0x000010041e1c7981 */ /* 0x000f28000c1e9900 */
[----:B------:R-:W4:Y:S01]  /*0790*/  LDG.E.CONSTANT R29, [R30.64+0x14] ;  /* 0x000014041e1d7981 */ /* 0x000f22000c1e9900 */
[----:B0-----:R-:W-:-:S04]  /*07a0*/  IMAD R12, R3, 0xc, R0 ;  /* 0x0000000c030c7824 */ /* 0x001fc800078e0200 */
[----:B------:R-:W-:-:S05]  /*07b0*/  IMAD R12, R12, 0x6, RZ ;  /* 0x000000060c0c7824 */ /* 0x000fca00078e02ff */
[----:B--2---:R0:W-:Y:S04]  /*07c0*/  STS.64 [R12.X4+0x8e8], R24 ;  /* 0x0008e8180c007388 */ /* 0x0041e80000004a00 */
[----:B---3--:R0:W-:Y:S04]  /*07d0*/  STS.64 [R12.X4+0x8f0], R26 ;  /* 0x0008f01a0c007388 */ /* 0x0081e80000004a00 */
[----:B----4-:R0:W-:Y:S02]  /*07e0*/  STS.64 [R12.X4+0x8f8], R28 ;  /* 0x0008f81c0c007388 */ /* 0x0101e40000004a00 */
.L_x_92:
[----:B------:R-:W-:Y:S05]  /*07f0*/  BSYNC B0 ;  /* 0x0000000000007941 */ /* 0x000fea0003800000 */
.L_x_91:
[----:B------:R-:W-:Y:S01]  /*0800*/  BAR.SYNC.DEFER_BLOCKING 0x0 ;  /* 0x0000000000007b1d */ /* 0x000fe20000010000 */
[----:B------:R-:W-:-:S04]  /*0810*/  IADD3 R9, R9, 0x1, RZ ;  /* 0x0000000109097810 */ /* 0x000fc80007ffe0ff */
[----:B------:R-:W-:Y:S01]  /*0820*/  ISETP.NE.AND P5, PT, R9, 0x40, PT ;  /* 0x000000400900780c */ /* 0x000fe20003fa5270 */
[----:B0-----:R-:W-:Y:S04]  /*0830*/  LDS.64 R28, [R8] ;  /* 0x00000000081c7984 */ /* 0x001fe80000000a00 */
[----:B------:R-:W0:Y:S04]  /*0840*/  LDS.64 R30, [R0.X8] ;  /* 0x00000000001e7984 */ /* 0x000e280000008a00 */
[----:B------:R-:W1:Y:S04]  /*0850*/  LDS.64 R24, [R0.X8+0x238] ;  /* 0x0002380000187984 */ /* 0x000e680000008a00 */
[----:B------:R-:W2:Y:S04]  /*0860*/  LDS.64 R32, [R0.X8+0x70] ;  /* 0x0000700000207984 */ /* 0x000ea80000008a00 */
[----:B------:R-:W3:Y:S04]  /*0870*/  LDS.64 R26, [R0.X8+0x1c8] ;  /* 0x0001c800001a7984 */ /* 0x000ee80000008a00 */
[----:B------:R-:W4:Y:S04]  /*0880*/  LDS.64 R42, [R8+0x48] ;  /* 0x00004800082a7984 */ /* 0x000f280000000a00 */
[----:B------:R-:W5:Y:S04]  /*0890*/  LDS.64 R36, [R8+0x90] ;  /* 0x0000900008247984 */ /* 0x000f680000000a00 */
[----:B------:R-:W5:Y:S04]  /*08a0*/  LDS.64 R34, [R8+0xd8] ;  /* 0x0000d80008227984 */ /* 0x000f680000000a00 */
[----:B------:R-:W-:Y:S01]  /*08b0*/  LDS R50, [R0.X8+0xe4] ;  /* 0x0000e40000327984 */ /* 0x000fe20000008800 */
[----:B0-----:R-:W-:-:S03]  /*08c0*/  FFMA R12, R28, R30, R19 ;  /* 0x0000001e1c0c7223 */ /* 0x001fc60000000013 */
[----:B------:R-:W-:Y:S01]  /*08d0*/  LDS.64 R18, [R8+0x8] ;  /* 0x0000080008127984 */ /* 0x000fe20000000a00 */
[C---:B-1----:R-:W-:Y:S01]  /*08e0*/  FFMA R40, R28.reuse, R24, R39 ;  /* 0x000000181c287223 */ /* 0x042fe20000000027 */
[C---:B------:R-:W-:Y:S01]  /*08f0*/  FFMA R39, R29.reuse, R31, R12 ;  /* 0x0000001f1d277223 */ /* 0x040fe2000000000c */
[C---:B--2---:R-:W-:Y:S02]  /*0900*/  FFMA R38, R28.reuse, R32, R23 ;  /* 0x000000201c267223 */ /* 0x044fe40000000017 */
[C---:B------:R-:W-:Y:S01]  /*0910*/  FFMA R40, R29.reuse, R25, R40 ;  /* 0x000000191d287223 */ /* 0x040fe20000000028 */
[----:B------:R-:W0:Y:S01]  /*0920*/  LDS R23, [R0.X8+0x240] ;  /* 0x0002400000177984 */ /* 0x000e220000008800 */
[----:B---3--:R-:W-:Y:S01]  /*0930*/  FFMA R22, R28, R26, R21 ;  /* 0x0000001a1c167223 */ /* 0x008fe20000000015 */
[----:B------:R-:W-:Y:S02]  /*0940*/  FFMA R38, R29, R33, R38 ;  /* 0x000000211d267223 */ /* 0x000fe40000000026 */
[----:B------:R-:W1:Y:S01]  /*0950*/  LDS R21, [R0.X8+0x1d0] ;  /* 0x0001d00000157984 */ /* 0x000e620000008800 */
[-C--:B----4-:R-:W-:Y:S01]  /*0960*/  FFMA R12, R30, R42.reuse, R41 ;  /* 0x0000002a1e0c7223 */ /* 0x090fe20000000029 */
[-C--:B------:R-:W-:Y:S01]  /*0970*/  FFMA R46, R32, R42.reuse, R47 ;  /* 0x0000002a202e7223 */ /* 0x080fe2000000002f */
[-C--:B------:R-:W-:Y:S01]  /*0980*/  FFMA R44, R26, R42.reuse, R45 ;  /* 0x0000002a1a2c7223 */ /* 0x080fe2000000002d */
[----:B------:R-:W-:Y:S01]  /*0990*/  FFMA R48, R24, R42, R53 ;  /* 0x0000002a18307223 */ /* 0x000fe20000000035 */
[-C--:B-----5:R-:W-:Y:S01]  /*09a0*/  FFMA R14, R30, R36.reuse, R13 ;  /* 0x000000241e0e7223 */ /* 0x0a0fe2000000000d */
[-C--:B------:R-:W-:Y:S01]  /*09b0*/  FFMA R52, R32, R36.reuse, R15 ;  /* 0x0000002420347223 */ /* 0x080fe2000000000f */
[-C--:B------:R-:W-:Y:S01]  /*09c0*/  FFMA R20, R26, R36.reuse, R11 ;  /* 0x000000241a147223 */ /* 0x080fe2000000000b */
[-C--:B------:R-:W-:Y:S01]  /*09d0*/  FFMA R42, R31, R43.reuse, R12 ;  /* 0x0000002b1f2a7223 */ /* 0x080fe2000000000c */
[-C--:B------:R-:W-:Y:S01]  /*09e0*/  FFMA R46, R33, R43.reuse, R46 ;  /* 0x0000002b212e7223 */ /* 0x080fe2000000002e */
[-C--:B------:R-:W-:Y:S01]  /*09f0*/  FFMA R44, R27, R43.reuse, R44 ;  /* 0x0000002b1b2c7223 */ /* 0x080fe2000000002c */
[----:B------:R-:W-:Y:S01]  /*0a00*/  FFMA R48, R25, R43, R48 ;  /* 0x0000002b19307223 */ /* 0x000fe20000000030 */
[----:B------:R-:W-:Y:S01]  /*0a10*/  FFMA R36, R24, R36, R17 ;  /* 0x0000002418247223 */ /* 0x000fe20000000011 */
[----:B------:R-:W-:Y:S01]  /*0a20*/  FFMA R22, R29, R27, R22 ;  /* 0x0000001b1d167223 */ /* 0x000fe20000000016 */
[----:B------:R-:W2:Y:S01]  /*0a30*/  LDS R43, [R0.X8+0x78] ;  /* 0x00007800002b7984 */ /* 0x000ea20000008800 */
[-C--:B------:R-:W-:Y:S01]  /*0a40*/  FFMA R17, R31, R37.reuse, R14 ;  /* 0x000000251f117223 */ /* 0x080fe2000000000e */
[-C--:B------:R-:W-:Y:S01]  /*0a50*/  FFMA R52, R33, R37.reuse, R52 ;  /* 0x0000002521347223 */ /* 0x080fe20000000034 */
[-C--:B------:R-:W-:Y:S01]  /*0a60*/  FFMA R11, R27, R37.reuse, R20 ;  /* 0x000000251b0b7223 */ /* 0x080fe20000000014 */
[----:B------:R-:W3:Y:S01]  /*0a70*/  LDS R41, [R0.X8+0x8] ;  /* 0x0000080000297984 */ /* 0x000ee20000008800 */
[-C--:B------:R-:W-:Y:S01]  /*0a80*/  FFMA R49, R30, R34.reuse, R49 ;  /* 0x000000221e317223 */ /* 0x080fe20000000031 */
[----:B------:R-:W-:Y:S01]  /*0a90*/  FFMA R37, R25, R37, R36 ;  /* 0x0000002519257223 */ /* 0x000fe20000000024 */
[-C--:B------:R-:W-:Y:S01]  /*0aa0*/  FFMA R32, R32, R34.reuse, R51 ;  /* 0x0000002220207223 */ /* 0x080fe20000000033 */
[----:B------:R-:W4:Y:S01]  /*0ab0*/  LDS.64 R28, [R8+0x50] ;  /* 0x00005000081c7984 */ /* 0x000f220000000a00 */
[-C--:B------:R-:W-:Y:S01]  /*0ac0*/  FFMA R45, R26, R34.reuse, R10 ;  /* 0x000000221a2d7223 */ /* 0x080fe2000000000a */
[----:B------:R-:W-:Y:S01]  /*0ad0*/  FFMA R34, R24, R34, R16 ;  /* 0x0000002218227223 */ /* 0x000fe20000000010 */
[-C--:B------:R-:W-:Y:S01]  /*0ae0*/  FFMA R10, R31, R35.reuse, R49 ;  /* 0x000000231f0a7223 */ /* 0x080fe20000000031 */
[----:B------:R-:W5:Y:S01]  /*0af0*/  LDS.64 R14, [R8+0xe0] ;  /* 0x0000e000080e7984 */ /* 0x000f620000000a00 */
[-C--:B------:R-:W-:Y:S01]  /*0b00*/  FFMA R32, R33, R35.reuse, R32 ;  /* 0x0000002321207223 */ /* 0x080fe20000000020 */
[-C--:B------:R-:W-:Y:S01]  /*0b10*/  FFMA R16, R27, R35.reuse, R45 ;  /* 0x000000231b107223 */ /* 0x080fe2000000002d */
[----:B------:R-:W-:Y:S01]  /*0b20*/  FFMA R34, R25, R35, R34 ;  /* 0x0000002319227223 */ /* 0x000fe20000000022 */
[----:B------:R-:W5:Y:S04]  /*0b30*/  LDS.64 R12, [R8+0x98] ;  /* 0x00009800080c7984 */ /* 0x000f680000000a00 */
[----:B------:R-:W5:Y:S01]  /*0b40*/  LDS R30, [R0.X8+0x2ac] ;  /* 0x0002ac00001e7984 */ /* 0x000f620000008800 */
[----:B0-----:R-:W-:-:S03]  /*0b50*/  FFMA R31, R18, R23, R40 ;  /* 0x00000017121f7223 */ /* 0x001fc60000000028 */
[----:B------:R-:W0:Y:S01]  /*0b60*/  LDS R36, [R0.X8+0x154] ;  /* 0x0001540000247984 */ /* 0x000e220000008800 */
[----:B-1----:R-:W-:-:S03]  /*0b70*/  FFMA R47, R18, R21, R22 ;  /* 0x00000015122f7223 */ /* 0x002fc60000000016 */
[----:B------:R-:W1:Y:S01]  /*0b80*/  LDS R20, [R0.X8+0x31c] ;  /* 0x00031c0000147984 */ /* 0x000e620000008800 */
[C---:B--2---:R-:W-:Y:S01]  /*0b90*/  FFMA R33, R18.reuse, R43, R38 ;  /* 0x0000002b12217223 */ /* 0x044fe20000000026 */
[----:B---3--:R-:W-:Y:S01]  /*0ba0*/  FFMA R35, R18, R41, R39 ;  /* 0x0000002912237223 */ /* 0x008fe20000000027 */
        /* <DEDUP_REMOVED lines=12> */
[----:B------:R-:W-:Y:S01]  /*0c70*/  FFMA R17, R30, R15, R16 ;  /* 0x0000000f1e117223 */ /* 0x000fe20000000010 */
        /* <DEDUP_REMOVED lines=9> */
[----:B------:R-:W-:Y:S01]  /*0d10*/  FFMA R51, R30, R13, R18 ;  /* 0x0000000d1e337223 */ /* 0x000fe20000000012 */
[C---:B-1----:R-:W-:Y:S01]  /*0d20*/  FFMA R16, R20.reuse, R19, R31 ;  /* 0x0000001314107223 */ /* 0x042fe2000000001f */
[----:B------:R-:W-:Y:S01]  /*0d30*/  LDS.64 R10, [R0.X8+0xe8] ;  /* 0x0000e800000a7984 */ /* 0x000fe20000008a00 */
[----:B------:R-:W-:Y:S01]  /*0d40*/  FFMA R29, R20, R29, R39 ;  /* 0x0000001d141d7223 */ /* 0x000fe20000000027 */
[-C--:B------:R-:W-:Y:S01]  /*0d50*/  FFMA R12, R50, R13.reuse, R40 ;  /* 0x0000000d320c7223 */ /* 0x080fe20000000028 */
[C---:B------:R-:W-:Y:S01]  /*0d60*/  FFMA R13, R20.reuse, R13, R28 ;  /* 0x0000000d140d7223 */ /* 0x040fe2000000001c */
[----:B------:R-:W-:Y:S01]  /*0d70*/  LDS.64 R30, [R0.X8+0x158] ;  /* 0x00015800001e7984 */ /* 0x000fe20000008a00 */
[----:B------:R-:W-:-:S03]  /*0d80*/  FFMA R45, R20, R15, R44 ;  /* 0x0000000f142d7223 */ /* 0x000fc6000000002c */
[----:B------:R-:W-:Y:S04]  /*0d90*/  LDS.64 R32, [R0.X8+0x2b0] ;  /* 0x0002b00000207984 */ /* 0x000fe80000008a00 */
[----:B------:R-:W-:Y:S04]  /*0da0*/  LDS.64 R34, [R0.X8+0x320] ;  /* 0x0003200000227984 */ /* 0x000fe80000008a00 */
[----:B------:R-:W0:Y:S04]  /*0db0*/  LDS.64 R36, [R8+0x58] ;  /* 0x0000580008247984 */ /* 0x000e280000000a00 */
[----:B------:R-:W1:Y:S04]  /*0dc0*/  LDS.64 R38, [R8+0xa0] ;  /* 0x0000a00008267984 */ /* 0x000e680000000a00 */
[----:B------:R-:W2:Y:S04]  /*0dd0*/  LDS.64 R18, [R8+0x10] ;  /* 0x0000100008127984 */ /* 0x000ea80000000a00 */
[----:B------:R-:W3:Y:S01]  /*0de0*/  LDS.64 R40, [R8+0xe8] ;  /* 0x0000e80008287984 */ /* 0x000ee20000000a00 */
[-C--:B0-----:R-:W-:Y:S01]  /*0df0*/  FFMA R20, R10, R36.reuse, R14 ;  /* 0x000000240a147223 */ /* 0x081fe2000000000e */
        /* <DEDUP_REMOVED lines=8> */
[C---:B--2---:R-:W-:Y:S01]  /*0e80*/  FFMA R46, R18.reuse, R10, R46 ;  /* 0x0000000a122e7223 */ /* 0x044fe2000000002e */
[C---:B------:R-:W-:Y:S01]  /*0e90*/  FFMA R48, R18.reuse, R30, R48 ;  /* 0x0000001e12307223 */ /* 0x040fe20000000030 */
[C---:B------:R-:W-:Y:S01]  /*0ea0*/  FFMA R47, R18.reuse, R32, R47 ;  /* 0x00000020122f7223 */ /* 0x040fe2000000002f */
[----:B------:R-:W1:Y:S01]  /*0eb0*/  LDS.64 R12, [R0.X8+0x390] ;  /* 0x00039000000c7984 */ /* 0x000e620000008a00 */
[----:B------:R-:W-:Y:S01]  /*0ec0*/  FFMA R18, R18, R34, R16 ;  /* 0x0000002212127223 */ /* 0x000fe20000000010 */
[-C--:B---3--:R-:W-:Y:S01]  /*0ed0*/  FFMA R32, R32, R40.reuse, R17 ;  /* 0x0000002820207223 */ /* 0x088fe20000000011 */
[-C--:B------:R-:W-:Y:S01]  /*0ee0*/  FFMA R30, R30, R40.reuse, R43 ;  /* 0x000000281e1e7223 */ /* 0x080fe2000000002b */
[----:B------:R-:W2:Y:S01]  /*0ef0*/  LDS.64 R14, [R0.X8+0x400] ;  /* 0x00040000000e7984 */ /* 0x000ea20000008a00 */
[-C--:B------:R-:W-:Y:S01]  /*0f00*/  FFMA R10, R10, R40.reuse, R49 ;  /* 0x000000280a0a7223 */ /* 0x080fe20000000031 */
[----:B------:R-:W-:Y:S01]  /*0f10*/  FFMA R34, R34, R40, R45 ;  /* 0x0000002822227223 */ /* 0x000fe2000000002d */
[C---:B------:R-:W-:Y:S01]  /*0f20*/  FFMA R43, R19.reuse, R11, R46 ;  /* 0x0000000b132b7223 */ /* 0x040fe2000000002e */
[----:B------:R-:W3:Y:S01]  /*0f30*/  LDS.64 R16, [R8+0x60] ;  /* 0x0000600008107984 */ /* 0x000ee20000000a00 */
[C---:B------:R-:W-:Y:S01]  /*0f40*/  FFMA R45, R19.reuse, R31, R48 ;  /* 0x0000001f132d7223 */ /* 0x040fe20000000030 */
[C---:B------:R-:W-:Y:S01]  /*0f50*/  FFMA R47, R19.reuse, R33, R47 ;  /* 0x00000021132f7223 */ /* 0x040fe2000000002f */
[----:B------:R-:W-:Y:S01]  /*0f60*/  FFMA R40, R19, R35, R18 ;  /* 0x0000002313287223 */ /* 0x000fe20000000012 */
[-C--:B------:R-:W-:Y:S01]  /*0f70*/  FFMA R51, R11, R37.reuse, R20 ;  /* 0x000000250b337223 */ /* 0x080fe20000000014 */
[----:B------:R-:W4:Y:S01]  /*0f80*/  LDS.64 R18, [R8+0xa8] ;  /* 0x0000a80008127984 */ /* 0x000f220000000a00 */
[C---:B------:R-:W-:Y:S01]  /*0f90*/  FFMA R49, R31.reuse, R37, R22 ;  /* 0x000000251f317223 */ /* 0x040fe20000000016 */
[C---:B------:R-:W-:Y:S01]  /*0fa0*/  FFMA R44, R31.reuse, R39, R44 ;  /* 0x000000271f2c7223 */ /* 0x040fe2000000002c */
[----:B------:R-:W-:Y:S01]  /*0fb0*/  FFMA R20, R31, R41, R30 ;  /* 0x000000291f147223 */ /* 0x000fe2000000001e */
[-C--:B------:R-:W-:Y:S01]  /*0fc0*/  FFMA R53, R33, R37.reuse, R42 ;  /* 0x0000002521357223 */ /* 0x080fe2000000002a */
[----:B------:R-:W5:Y:S01]  /*0fd0*/  LDS.64 R30, [R8+0xf0] ;  /* 0x0000f000081e7984 */ /* 0x000f620000000a00 */
[----:B------:R-:W-:Y:S01]  /*0fe0*/  FFMA R52, R35, R37, R52 ;  /* 0x0000002523347223 */ /* 0x000fe20000000034 */
[----:B------:R-:W-:Y:S01]  /*0ff0*/  FFMA R37, R11, R39, R36 ;  /* 0x000000270b257223 */ /* 0x000fe20000000024 */
[----:B------:R-:W-:Y:S01]  /*1000*/  FFMA R36, R35, R41, R34 ;  /* 0x0000002923247223 */ /* 0x000fe20000000022 */
[-C--:B------:R-:W-:Y:S01]  /*1010*/  FFMA R50, R33, R39.reuse, R50 ;  /* 0x0000002721327223 */ /* 0x080fe20000000032 */
[----:B------:R-:W-:Y:S01]  /*1020*/  FFMA R38, R35, R39, R38 ;  /* 0x0000002723267223 */ /* 0x000fe20000000026 */
[-C--:B------:R-:W-:Y:S01]  /*1030*/  FFMA R22, R33, R41.reuse, R32 ;  /* 0x0000002921167223 */ /* 0x080fe20000000020 */
[----:B------:R-:W-:-:S02]  /*1040*/  FFMA R39, R11, R41, R10 ;  /* 0x000000290b277223 */ /* 0x000fc4000000000a */
[----:B------:R-:W-:Y:S04]  /*1050*/  LDS.64 R10, [R8+0x20] ;  /* 0x00002000080a7984 */ /* 0x000fe80000000a00 */
[----:B------:R-:W5:Y:S01]  /*1060*/  LDS R41, [R0.X8+0x408] ;  /* 0x0004080000297984 */ /* 0x000f620000008800 */
[-C--:B0-----:R-:W-:Y:S01]  /*1070*/  FFMA R34, R24, R28.reuse, R45 ;  /* 0x0000001c18227223 */ /* 0x081fe2000000002d */
[----:B------:R-:W-:Y:S02]  /*1080*/  FFMA R32, R26, R28, R43 ;  /* 0x0000001c1a207223 */ /* 0x000fe4000000002b */
[----:B------:R-:W0:Y:S01]  /*1090*/  LDS R43, [R0.X8+0x398] ;  /* 0x00039800002b7984 */ /* 0x000e220000008800 */
[C---:B-1----:R-:W-:Y:S01]  /*10a0*/  FFMA R42, R28.reuse, R12, R47 ;  /* 0x0000000c1c2a7223 */ /* 0x042fe2000000002f */
[----:B--2---:R-:W-:-:S03]  /*10b0*/  FFMA R46, R28, R14, R40 ;  /* 0x0000000e1c2e7223 */ /* 0x004fc60000000028 */
[----:B------:R-:W-:Y:S01]  /*10c0*/  FFMA R45, R29, R13, R42 ;  /* 0x0000000d1d2d7223 */ /* 0x000fe2000000002a */
[-C--:B------:R-:W-:Y:S01]  /*10d0*/  FFMA R40, R25, R29.reuse, R34 ;  /* 0x0000001d19287223 */ /* 0x080fe20000000022 */
[----:B------:R-:W-:Y:S01]  /*10e0*/  FFMA R28, R27, R29, R32 ;  /* 0x0000001d1b1c7223 */ /* 0x000fe20000000020 */
[----:B------:R-:W-:Y:S01]  /*10f0*/  FFMA R42, R29, R15, R46 ;  /* 0x0000000f1d2a7223 */ /* 0x000fe2000000002e */
[-C--:B---3--:R-:W-:Y:S01]  /*1100*/  FFMA R46, R26, R16.reuse, R51 ;  /* 0x000000101a2e7223 */ /* 0x088fe20000000033 */
[-C--:B------:R-:W-:Y:S01]  /*1110*/  FFMA R48, R24, R16.reuse, R49 ;  /* 0x0000001018307223 */ /* 0x080fe20000000031 */
[-C--:B------:R-:W-:Y:S01]  /*1120*/  FFMA R53, R12, R16.reuse, R53 ;  /* 0x000000100c357223 */ /* 0x080fe20000000035 */
[----:B------:R-:W-:Y:S01]  /*1130*/  FFMA R16, R14, R16, R52 ;  /* 0x000000100e107223 */ /* 0x000fe20000000034 */
[-C--:B------:R-:W-:Y:S01]  /*1140*/  FFMA R52, R27, R17.reuse, R46 ;  /* 0x000000111b347223 */ /* 0x080fe2000000002e */
[----:B------:R-:W1:Y:S01]  /*1150*/  LDS.64 R34, [R8+0xb0] ;  /* 0x0000b00008227984 */ /* 0x000e620000000a00 */
[-C--:B------:R-:W-:Y:S01]  /*1160*/  FFMA R46, R25, R17.reuse, R48 ;  /* 0x00000011192e7223 */ /* 0x080fe20000000030 */
[-C--:B------:R-:W-:Y:S01]  /*1170*/  FFMA R48, R13, R17.reuse, R53 ;  /* 0x000000110d307223 */ /* 0x080fe20000000035 */
[----:B------:R-:W-:Y:S01]  /*1180*/  FFMA R29, R15, R17, R16 ;  /* 0x000000110f1d7223 */ /* 0x000fe20000000010 */
[----:B------:R-:W2:Y:S01]  /*1190*/  LDS.64 R32, [R8+0x68] ;  /* 0x0000680008207984 */ /* 0x000ea20000000a00 */
[C---:B----4-:R-:W-:Y:S01]  /*11a0*/  FFMA R47, R24.reuse, R18, R44 ;  /* 0x00000012182f7223 */ /* 0x050fe2000000002c */
[----:B-----5:R-:W-:Y:S01]  /*11b0*/  FFMA R24, R24, R30, R20 ;  /* 0x0000001e18187223 */ /* 0x020fe20000000014 */
[-C--:B------:R-:W-:Y:S01]  /*11c0*/  FFMA R37, R26, R18.reuse, R37 ;  /* 0x000000121a257223 */ /* 0x080fe20000000025 */
[----:B------:R-:W3:Y:S01]  /*11d0*/  LDS.64 R16, [R8+0xf8] ;  /* 0x0000f80008107984 */ /* 0x000ee20000000a00 */
[-C--:B------:R-:W-:Y:S01]  /*11e0*/  FFMA R50, R12, R18.reuse, R50 ;  /* 0x000000120c327223 */ /* 0x080fe20000000032 */
[----:B------:R-:W-:Y:S01]  /*11f0*/  FFMA R49, R14, R18, R38 ;  /* 0x000000120e317223 */ /* 0x000fe20000000026 */
[-C--:B------:R-:W-:Y:S01]  /*1200*/  FFMA R26, R26, R30.reuse, R39 ;  /* 0x0000001e1a1a7223 */ /* 0x080fe20000000027 */
[----:B------:R-:W4:Y:S01]  /*1210*/  LDS R20, [R0.X8+0x474] ;  /* 0x0004740000147984 */ /* 0x000f220000008800 */
[-C--:B------:R-:W-:Y:S01]  /*1220*/  FFMA R12, R12, R30.reuse, R22 ;  /* 0x0000001e0c0c7223 */ /* 0x080fe20000000016 */
[-C--:B------:R-:W-:Y:S01]  /*1230*/  FFMA R44, R27, R19.reuse, R37 ;  /* 0x000000131b2c7223 */ /* 0x080fe20000000025 */
[-C--:B------:R-:W-:Y:S01]  /*1240*/  FFMA R18, R25, R19.reuse, R47 ;  /* 0x0000001319127223 */ /* 0x080fe2000000002f */
[-C--:B------:R-:W-:Y:S01]  /*1250*/  FFMA R38, R13, R19.reuse, R50 ;  /* 0x000000130d267223 */ /* 0x080fe20000000032 */
[----:B------:R-:W-:Y:S01]  /*1260*/  FFMA R14, R14, R30, R36 ;  /* 0x0000001e0e0e7223 */ /* 0x000fe20000000024 */
[----:B------:R-:W-:Y:S01]  /*1270*/  FFMA R50, R15, R19, R49 ;  /* 0x000000130f327223 */ /* 0x000fe20000000031 */
[----:B------:R-:W-:Y:S01]  /*1280*/  FFMA R22, R27, R31, R26 ;  /* 0x0000001f1b167223 */ /* 0x000fe2000000001a */
[C---:B------:R-:W-:Y:S01]  /*1290*/  FFMA R37, R10.reuse, R41, R42 ;  /* 0x000000290a257223 */ /* 0x040fe2000000002a */
[-C--:B------:R-:W-:Y:S01]  /*12a0*/  FFMA R36, R25, R31.reuse, R24 ;  /* 0x0000001f19247223 */ /* 0x080fe20000000018 */
[----:B------:R-:W5:Y:S01]  /*12b0*/  LDS R42, [R0.X8+0x4e4] ;  /* 0x0004e400002a7984 */ /* 0x000f620000008800 */
[----:B------:R-:W-:Y:S01]  /*12c0*/  FFMA R26, R13, R31, R12 ;  /* 0x0000001f0d1a7223 */ /* 0x000fe2000000000c */
[-C--:B------:R-:W-:Y:S01]  /*12d0*/  FFMA R13, R21, R10.reuse, R28 ;  /* 0x0000000a150d7223 */ /* 0x080fe2000000001c */
[----:B------:R-:W-:Y:S01]  /*12e0*/  FFMA R40, R23, R10, R40 ;  /* 0x0000000a17287223 */ /* 0x000fe20000000028 */
[----:B0-----:R-:W-:Y:S01]  /*12f0*/  FFMA R45, R10, R43, R45 ;  /* 0x0000002b0a2d7223 */ /* 0x001fe2000000002d */
[----:B------:R-:W-:Y:S01]  /*1300*/  FFMA R27, R15, R31, R14 ;  /* 0x0000001f0f1b7223 */ /* 0x000fe2000000000e */
[----:B------:R-:W0:Y:S04]  /*1310*/  LDS R10, [R0.X8+0x6ac] ;  /* 0x0006ac00000a7984 */ /* 0x000e280000008800 */
[----:B------:R-:W0:Y:S04]  /*1320*/  LDS R12, [R0.X8+0x63c] ;  /* 0x00063c00000c7984 */ /* 0x000e280000008800 */
[----:B------:R-:W-:Y:S01]  /*1330*/  LDS.64 R24, [R8+0x28] ;  /* 0x0000280008187984 */ /* 0x000fe20000000a00 */
[-C--:B-1----:R-:W-:Y:S01]  /*1340*/  FFMA R39, R21, R34.reuse, R44 ;  /* 0x0000002215277223 */ /* 0x082fe2000000002c */
[-C--:B------:R-:W-:Y:S01]  /*1350*/  FFMA R44, R23, R34.reuse, R18 ;  /* 0x00000022172c7223 */ /* 0x080fe20000000012 */
[-C--:B------:R-:W-:Y:S01]  /*1360*/  FFMA R38, R43, R34.reuse, R38 ;  /* 0x000000222b267223 */ /* 0x080fe20000000026 */
[----:B------:R-:W-:Y:S01]  /*1370*/  FFMA R50, R41, R34, R50 ;  /* 0x0000002229327223 */ /* 0x000fe20000000032 */
[-C--:B--2---:R-:W-:Y:S01]  /*1380*/  FFMA R46, R23, R32.reuse, R46 ;  /* 0x00000020172e7223 */ /* 0x084fe2000000002e */
[----:B------:R-:W1:Y:S01]  /*1390*/  LDS.64 R14, [R0.X8+0x478] ;  /* 0x00047800000e7984 */ /* 0x000e620000008a00 */
[-C--:B------:R-:W-:Y:S01]  /*13a0*/  FFMA R48, R43, R32.reuse, R48 ;  /* 0x000000202b307223 */ /* 0x080fe20000000030 */
[C---:B------:R-:W-:Y:S01]  /*13b0*/  FFMA R52, R21.reuse, R32, R52 ;  /* 0x0000002015347223 */ /* 0x040fe20000000034 */
[-C--:B---3--:R-:W-:Y:S01]  /*13c0*/  FFMA R34, R21, R16.reuse, R22 ;  /* 0x0000001015227223 */ /* 0x088fe20000000016 */
[----:B------:R-:W2:Y:S01]  /*13d0*/  LDS.64 R18, [R0.X8+0x4e8] ;  /* 0x0004e80000127984 */ /* 0x000ea20000008a00 */
[-C--:B------:R-:W-:Y:S01]  /*13e0*/  FFMA R36, R23, R16.reuse, R36 ;  /* 0x0000001017247223 */ /* 0x080fe20000000024 */
[-C--:B------:R-:W-:Y:S01]  /*13f0*/  FFMA R43, R43, R16.reuse, R26 ;  /* 0x000000102b2b7223 */ /* 0x080fe2000000001a */
[C---:B------:R-:W-:Y:S01]  /*1400*/  FFMA R16, R41.reuse, R16, R27 ;  /* 0x0000001029107223 */ /* 0x040fe2000000001b */
[----:B------:R-:W3:Y:S01]  /*1410*/  LDS.64 R22, [R8+0x70] ;  /* 0x0000700008167984 */ /* 0x000ee20000000a00 */
[----:B------:R-:W-:Y:S01]  /*1420*/  FFMA R32, R41, R32, R29 ;  /* 0x0000002029207223 */ /* 0x000fe2000000001d */
[C---:B----4-:R-:W-:Y:S01]  /*1430*/  FFMA R13, R20.reuse, R11, R13 ;  /* 0x0000000b140d7223 */ /* 0x050fe2000000000d */
[C---:B------:R-:W-:Y:S01]  /*1440*/  FFMA R41, R20.reuse, R33, R52 ;  /* 0x0000002114297223 */ /* 0x040fe20000000034 */
[----:B------:R-:W4:Y:S01]  /*1450*/  LDS.64 R30, [R0.X8+0x640] ;  /* 0x00064000001e7984 */ /* 0x000f220000008a00 */
[C---:B------:R-:W-:Y:S01]  /*1460*/  FFMA R39, R20.reuse, R35, R39 ;  /* 0x0000002314277223 */ /* 0x040fe20000000027 */
[----:B------:R-:W-:-:S02]  /*1470*/  FFMA R47, R20, R17, R34 ;  /* 0x00000011142f7223 */ /* 0x000fc40000000022 */
[----:B------:R-:W4:Y:S01]  /*1480*/  LDS.64 R26, [R8+0xb8] ;  /* 0x0000b800081a7984 */ /* 0x000f220000000a00 */
[C---:B-----5:R-:W-:Y:S01]  /*1490*/  FFMA R40, R42.reuse, R11, R40 ;  /* 0x0000000b2a287223 */ /* 0x060fe20000000028 */
[C---:B------:R-:W-:Y:S01]  /*14a0*/  FFMA R46, R42.reuse, R33, R46 ;  /* 0x000000212a2e7223 */ /* 0x040fe2000000002e */
[C---:B------:R-:W-:Y:S01]  /*14b0*/  FFMA R49, R42.reuse, R35, R44 ;  /* 0x000000232a317223 */ /* 0x040fe2000000002c */
[----:B------:R-:W5:Y:S01]  /*14c0*/  LDS.64 R28, [R0.X8+0x6b0] ;  /* 0x0006b000001c7984 */ /* 0x000f620000008a00 */
[-C--:B------:R-:W-:Y:S01]  /*14d0*/  FFMA R53, R42, R17.reuse, R36 ;  /* 0x000000112a357223 */ /* 0x080fe20000000024 */
[C---:B0-----:R-:W-:Y:S02]  /*14e0*/  FFMA R51, R10.reuse, R17, R16 ;  /* 0x000000110a337223 */ /* 0x041fe40000000010 */
[----:B------:R-:W0:Y:S01]  /*14f0*/  LDS.64 R20, [R8+0x100] ;  /* 0x0001000008147984 */ /* 0x000e220000000a00 */
[-C--:B------:R-:W-:Y:S01]  /*1500*/  FFMA R32, R10, R33.reuse, R32 ;  /* 0x000000210a207223 */ /* 0x080fe20000000020 */
[C---:B------:R-:W-:Y:S01]  /*1510*/  FFMA R48, R12.reuse, R33, R48 ;  /* 0x000000210c307223 */ /* 0x040fe20000000030 */
[C---:B------:R-:W-:Y:S01]  /*1520*/  FFMA R45, R12.reuse, R11, R45 ;  /* 0x0000000b0c2d7223 */ /* 0x040fe2000000002d */
[----:B------:R-:W-:Y:S01]  /*1530*/  FFMA R33, R12, R35, R38 ;  /* 0x000000230c217223 */ /* 0x000fe20000000026 */
[C---:B------:R-:W-:Y:S01]  /*1540*/  FFMA R11, R10.reuse, R11, R37 ;  /* 0x0000000b0a0b7223 */ /* 0x040fe20000000025 */
[----:B------:R-:W-:Y:S01]  /*1550*/  FFMA R35, R10, R35, R50 ;  /* 0x000000230a237223 */ /* 0x000fe20000000032 */
[----:B------:R-:W-:Y:S01]  /*1560*/  FFMA R37, R12, R17, R43 ;  /* 0x000000110c257223 */ /* 0x000fe2000000002b */
[C---:B-1----:R-:W-:Y:S01]  /*1570*/  FFMA R16, R24.reuse, R14, R13 ;  /* 0x0000000e18107223 */ /* 0x042fe2000000000d */
[----:B--2---:R-:W-:-:S03]  /*1580*/  FFMA R40, R24, R18, R40 ;  /* 0x0000001218287223 */ /* 0x004fc60000000028 */
[C---:B------:R-:W-:Y:S01]  /*1590*/  FFMA R43, R25.reuse, R15, R16 ;  /* 0x0000000f192b7223 */ /* 0x040fe20000000010 */
[-C--:B---3--:R-:W-:Y:S01]  /*15a0*/  FFMA R46, R18, R22.reuse, R46 ;  /* 0x00000016122e7223 */ /* 0x088fe2000000002e */
[----:B------:R-:W-:Y:S01]  /*15b0*/  FFMA R13, R25, R19, R40 ;  /* 0x00000013190d7223 */ /* 0x000fe20000000028 */
[----:B------:R-:W-:Y:S01]  /*15c0*/  FFMA R42, R14, R22, R41 ;  /* 0x000000160e2a7223 */ /* 0x000fe20000000029 */
[----:B----4-:R-:W-:Y:S01]  /*15d0*/  FFMA R34, R24, R30, R45 ;  /* 0x0000001e18227223 */ /* 0x010fe2000000002d */
[----:B------:R-:W-:Y:S01]  /*15e0*/  FFMA R40, R30, R22, R48 ;  /* 0x000000161e287223 */ /* 0x000fe20000000030 */
[-C--:B------:R-:W-:Y:S01]  /*15f0*/  FFMA R41, R19, R23.reuse, R46 ;  /* 0x0000001713297223 */ /* 0x080fe2000000002e */
[-C--:B------:R-:W-:Y:S01]  /*1600*/  FFMA R42, R15, R23.reuse, R42 ;  /* 0x000000170f2a7223 */ /* 0x080fe2000000002a */
[-C--:B------:R-:W-:Y:S01]  /*1610*/  FFMA R16, R18, R26.reuse, R49 ;  /* 0x0000001a12107223 */ /* 0x080fe20000000031 */
[-C--:B------:R-:W-:Y:S01]  /*1620*/  FFMA R46, R14, R26.reuse, R39 ;  /* 0x0000001a0e2e7223 */ /* 0x080fe20000000027 */
[----:B------:R-:W-:Y:S01]  /*1630*/  FFMA R48, R30, R26, R33 ;  /* 0x0000001a1e307223 */ /* 0x000fe20000000021 */
[----:B------:R-:W-:Y:S01]  /*1640*/  FFMA R40, R31, R23, R40 ;  /* 0x000000171f287223 */ /* 0x000fe20000000028 */
[----:B-----5:R-:W-:Y:S01]  /*1650*/  FFMA R24, R24, R28, R11 ;  /* 0x0000001c18187223 */ /* 0x020fe2000000000b */
[C---:B------:R-:W-:Y:S01]  /*1660*/  FFMA R32, R28.reuse, R22, R32 ;  /* 0x000000161c207223 */ /* 0x040fe20000000020 */
[----:B------:R-:W-:Y:S01]  /*1670*/  FFMA R50, R28, R26, R35 ;  /* 0x0000001a1c327223 */ /* 0x000fe20000000023 */
[----:B------:R-:W-:Y:S01]  /*1680*/  FFMA R11, R25, R31, R34 ;  /* 0x0000001f190b7223 */ /* 0x000fe20000000022 */
[-C--:B0-----:R-:W-:Y:S01]  /*1690*/  FFMA R52, R18, R20.reuse, R53 ;  /* 0x0000001412347223 */ /* 0x081fe20000000035 */
[----:B------:R-:W-:Y:S01]  /*16a0*/  FFMA R44, R29, R23, R32 ;  /* 0x000000171d2c7223 */ /* 0x000fe20000000020 */
[-C--:B------:R-:W-:Y:S01]  /*16b0*/  FFMA R46, R15, R27.reuse, R46 ;  /* 0x0000001b0f2e7223 */ /* 0x080fe2000000002e */
[-C--:B------:R-:W-:Y:S01]  /*16c0*/  FFMA R49, R19, R27.reuse, R16 ;  /* 0x0000001b13317223 */ /* 0x080fe20000000010 */
[-C--:B------:R-:W-:Y:S01]  /*16d0*/  FFMA R48, R31, R27.reuse, R48 ;  /* 0x0000001b1f307223 */ /* 0x080fe20000000030 */
[----:B------:R-:W-:Y:S01]  /*16e0*/  FFMA R50, R29, R27, R50 ;  /* 0x0000001b1d327223 */ /* 0x000fe20000000032 */
[-C--:B------:R-:W-:Y:S01]  /*16f0*/  FFMA R18, R30, R20.reuse, R37 ;  /* 0x000000141e127223 */ /* 0x080fe20000000025 */
[----:B------:R-:W-:Y:S01]  /*1700*/  FFMA R45, R25, R29, R24 ;  /* 0x0000001d192d7223 */ /* 0x000fe20000000018 */
[----:B------:R-:W-:Y:S01]  /*1710*/  LDS.64 R22, [R8+0x30] ;  /* 0x0000300008167984 */ /* 0x000fe20000000a00 */
[-C--:B------:R-:W-:Y:S01]  /*1720*/  FFMA R14, R14, R20.reuse, R47 ;  /* 0x000000140e0e7223 */ /* 0x080fe2000000002f */
[-C--:B------:R-:W-:Y:S01]  /*1730*/  FFMA R47, R31, R21.reuse, R18 ;  /* 0x000000151f2f7223 */ /* 0x080fe20000000012 */
[----:B------:R-:W-:Y:S01]  /*1740*/  FFMA R20, R28, R20, R51 ;  /* 0x000000141c147223 */ /* 0x000fe20000000033 */
[----:B------:R-:W0:Y:S01]  /*1750*/  LDS.64 R16, [R0.X8+0x558] ;  /* 0x0005580000107984 */ /* 0x000e220000008a00 */
[-C--:B------:R-:W-:Y:S01]  /*1760*/  FFMA R15, R15, R21.reuse, R14 ;  /* 0x000000150f0f7223 */ /* 0x080fe2000000000e */
[-C--:B------:R-:W-:Y:S01]  /*1770*/  FFMA R19, R19, R21.reuse, R52 ;  /* 0x0000001513137223 */ /* 0x080fe20000000034 */
[----:B------:R-:W-:Y:S01]  /*1780*/  FFMA R21, R29, R21, R20 ;  /* 0x000000151d157223 */ /* 0x000fe20000000014 */
[----:B------:R-:W1:Y:S04]  /*1790*/  LDS.64 R26, [R0.X8+0x720] ;  /* 0x00072000001a7984 */ /* 0x000e680000008a00 */
[----:B------:R-:W2:Y:S04]  /*17a0*/  LDS.64 R34, [R8+0x78] ;  /* 0x0000780008227984 */ /* 0x000ea80000000a00 */
[----:B------:R-:W3:Y:S04]  /*17b0*/  LDS.64 R36, [R8+0xc0] ;  /* 0x0000c00008247984 */ /* 0x000ee80000000a00 */
[----:B------:R-:W4:Y:S04]  /*17c0*/  LDS.64 R24, [R0.X8+0x5c8] ;  /* 0x0005c80000187984 */ /* 0x000f280000008a00 */
[----:B------:R-:W5:Y:S04]  /*17d0*/  LDS.64 R32, [R0.X8+0x790] ;  /* 0x0007900000207984 */ /* 0x000f680000008a00 */
[----:B------:R-:W5:Y:S01]  /*17e0*/  LDS.64 R38, [R8+0x108] ;  /* 0x0001080008267984 */ /* 0x000f620000000a00 */
[----:B0-----:R-:W-:-:S03]  /*17f0*/  FFMA R52, R22, R16, R43 ;  /* 0x0000001016347223 */ /* 0x001fc6000000002b */
[----:B------:R-:W-:Y:S01]  /*1800*/  LDS R43, [R0.X8+0x728] ;  /* 0x00072800002b7984 */ /* 0x000fe20000008800 */
[----:B-1----:R-:W-:Y:S01]  /*1810*/  FFMA R11, R22, R26, R11 ;  /* 0x0000001a160b7223 */ /* 0x002fe2000000000b */
[----:B------:R-:W-:Y:S01]  /*1820*/  FFMA R51, R23, R17, R52 ;  /* 0x0000001117337223 */ /* 0x000fe20000000034 */
[-C--:B--2---:R-:W-:Y:S01]  /*1830*/  FFMA R42, R16, R34.reuse, R42 ;  /* 0x00000022102a7223 */ /* 0x084fe2000000002a */
[----:B------:R-:W-:Y:S01]  /*1840*/  FFMA R40, R26, R34, R40 ;  /* 0x000000221a287223 */ /* 0x000fe20000000028 */
[-C--:B---3--:R-:W-:Y:S01]  /*1850*/  FFMA R46, R16, R36.reuse, R46 ;  /* 0x00000024102e7223 */ /* 0x088fe2000000002e */
[----:B------:R-:W-:Y:S01]  /*1860*/  FFMA R48, R26, R36, R48 ;  /* 0x000000241a307223 */ /* 0x000fe20000000030 */
[-C--:B------:R-:W-:Y:S01]  /*1870*/  FFMA R42, R17, R35.reuse, R42 ;  /* 0x00000023112a7223 */ /* 0x080fe2000000002a */
[----:B------:R-:W-:Y:S01]  /*1880*/  FFMA R40, R27, R35, R40 ;  /* 0x000000231b287223 */ /* 0x000fe20000000028 */
[----:B----4-:R-:W-:Y:S01]  /*1890*/  FFMA R41, R24, R34, R41 ;  /* 0x0000002218297223 */ /* 0x010fe20000000029 */
[----:B------:R-:W-:Y:S01]  /*18a0*/  FFMA R13, R22, R24, R13 ;  /* 0x00000018160d7223 */ /* 0x000fe2000000000d */
[-C--:B------:R-:W-:Y:S01]  /*18b0*/  FFMA R46, R17, R37.reuse, R46 ;  /* 0x00000025112e7223 */ /* 0x080fe2000000002e */
[----:B------:R-:W-:Y:S01]  /*18c0*/  FFMA R48, R27, R37, R48 ;  /* 0x000000251b307223 */ /* 0x000fe20000000030 */
[----:B-----5:R-:W-:Y:S01]  /*18d0*/  FFMA R44, R32, R34, R44 ;  /* 0x00000022202c7223 */ /* 0x020fe2000000002c */
[----:B------:R-:W-:Y:S01]  /*18e0*/  FFMA R34, R24, R36, R49 ;  /* 0x0000002418227223 */ /* 0x000fe20000000031 */
[----:B------:R-:W-:Y:S01]  /*18f0*/  FFMA R22, R22, R32, R45 ;  /* 0x0000002016167223 */ /* 0x000fe2000000002d */
[----:B------:R-:W-:Y:S01]  /*1900*/  LDS R49, [R0.X8+0x560] ;  /* 0x0005600000317984 */ /* 0x000fe20000008800 */
[-C--:B------:R-:W-:Y:S01]  /*1910*/  FFMA R16, R16, R38.reuse, R15 ;  /* 0x0000002610107223 */ /* 0x080fe2000000000f */
[-C--:B------:R-:W-:Y:S01]  /*1920*/  FFMA R26, R26, R38.reuse, R47 ;  /* 0x000000261a1a7223 */ /* 0x080fe2000000002f */
[----:B------:R-:W-:Y:S01]  /*1930*/  FFMA R24, R24, R38, R19 ;  /* 0x0000002618187223 */ /* 0x000fe20000000013 */
[----:B------:R-:W0:Y:S01]  /*1940*/  LDS.64 R14, [R8+0x38] ;  /* 0x00003800080e7984 */ /* 0x000e220000000a00 */
[C---:B------:R-:W-:Y:S01]  /*1950*/  FFMA R50, R32.reuse, R36, R50 ;  /* 0x0000002420327223 */ /* 0x040fe20000000032 */
[----:B------:R-:W-:Y:S01]  /*1960*/  FFMA R32, R32, R38, R21 ;  /* 0x0000002620207223 */ /* 0x000fe20000000015 */
[C---:B------:R-:W-:Y:S01]  /*1970*/  FFMA R36, R23.reuse, R25, R13 ;  /* 0x0000001917247223 */ /* 0x040fe2000000000d */
[----:B------:R-:W1:Y:S01]  /*1980*/  LDS R47, [R0.X8+0x5d0] ;  /* 0x0005d000002f7984 */ /* 0x000e620000008800 */
[C---:B------:R-:W-:Y:S01]  /*1990*/  FFMA R38, R23.reuse, R27, R11 ;  /* 0x0000001b17267223 */ /* 0x040fe2000000000b */
[----:B------:R-:W-:Y:S01]  /*19a0*/  FFMA R52, R23, R33, R22 ;  /* 0x0000002117347223 */ /* 0x000fe20000000016 */
[-C--:B------:R-:W-:Y:S01]  /*19b0*/  FFMA R41, R25, R35.reuse, R41 ;  /* 0x0000002319297223 */ /* 0x080fe20000000029 */
[----:B------:R-:W2:Y:S01]  /*19c0*/  LDS.64 R18, [R8+0x80] ;  /* 0x0000800008127984 */ /* 0x000ea20000000a00 */
[----:B------:R-:W-:Y:S01]  /*19d0*/  FFMA R44, R33, R35, R44 ;  /* 0x00000023212c7223 */ /* 0x000fe2000000002c */
[-C--:B------:R-:W-:Y:S01]  /*19e0*/  FFMA R34, R25, R37.reuse, R34 ;  /* 0x0000002519227223 */ /* 0x080fe20000000022 */
[----:B------:R-:W-:Y:S01]  /*19f0*/  FFMA R50, R33, R37, R50 ;  /* 0x0000002521327223 */ /* 0x000fe20000000032 */
[----:B------:R-:W3:Y:S01]  /*1a00*/  LDS R45, [R0.X8+0x798] ;  /* 0x00079800002d7984 */ /* 0x000ee20000008800 */
[-C--:B------:R-:W-:Y:S01]  /*1a10*/  FFMA R16, R17, R39.reuse, R16 ;  /* 0x0000002711107223 */ /* 0x080fe20000000010 */
[-C--:B------:R-:W-:Y:S01]  /*1a20*/  FFMA R11, R25, R39.reuse, R24 ;  /* 0x00000027190b7223 */ /* 0x080fe20000000018 */
[-C--:B------:R-:W-:Y:S01]  /*1a30*/  FFMA R13, R27, R39.reuse, R26 ;  /* 0x000000271b0d7223 */ /* 0x080fe2000000001a */
[----:B------:R-:W4:Y:S01]  /*1a40*/  LDS.64 R20, [R8+0xc8] ;  /* 0x0000c80008147984 */ /* 0x000f220000000a00 */
[----:B------:R-:W-:-:S03]  /*1a50*/  FFMA R32, R33, R39, R32 ;  /* 0x0000002721207223 */ /* 0x000fc60000000020 */
[----:B------:R-:W5:Y:S04]  /*1a60*/  LDS.64 R22, [R8+0x110] ;  /* 0x0001100008167984 */ /* 0x000f680000000a00 */
[----:B------:R-:W-:Y:S04]  /*1a70*/  LDS.64 R24, [R0.X8+0x808] ;  /* 0x0008080000187984 */ /* 0x000fe80000008a00 */
[----:B------:R-:W-:Y:S01]  /*1a80*/  LDS.64 R26, [R0.X8+0x878] ;  /* 0x00087800001a7984 */ /* 0x000fe20000008a00 */
[C---:B0-----:R-:W-:Y:S01]  /*1a90*/  FFMA R51, R14.reuse, R49, R51 ;  /* 0x000000310e337223 */ /* 0x041fe20000000033 */
[C---:B-1----:R-:W-:Y:S01]  /*1aa0*/  FFMA R37, R14.reuse, R47, R36 ;  /* 0x0000002f0e257223 */ /* 0x042fe20000000024 */
[----:B------:R-:W-:-:S02]  /*1ab0*/  FFMA R36, R14, R43, R38 ;  /* 0x0000002b0e247223 */ /* 0x000fc40000000026 */
[----:B------:R-:W-:Y:S01]  /*1ac0*/  FFMA R51, R12, R15, R51 ;  /* 0x0000000f0c337223 */ /* 0x000fe20000000033 */
[----:B------:R-:W0:Y:S01]  /*1ad0*/  LDS.64 R38, [R8+0x40] ;  /* 0x0000400008267984 */ /* 0x000e220000000a00 */
[-C--:B--2---:R-:W-:Y:S01]  /*1ae0*/  FFMA R33, R49, R18.reuse, R42 ;  /* 0x0000001231217223 */ /* 0x084fe2000000002a */
[-C--:B------:R-:W-:Y:S01]  /*1af0*/  FFMA R42, R47, R18.reuse, R41 ;  /* 0x000000122f2a7223 */ /* 0x080fe20000000029 */
[-C--:B------:R-:W-:Y:S01]  /*1b00*/  FFMA R40, R43, R18.reuse, R40 ;  /* 0x000000122b287223 */ /* 0x080fe20000000028 */
[----:B---3--:R-:W-:Y:S01]  /*1b10*/  FFMA R52, R14, R45, R52 ;  /* 0x0000002d0e347223 */ /* 0x008fe20000000034 */
[----:B------:R-:W-:Y:S01]  /*1b20*/  FFMA R44, R45, R18, R44 ;  /* 0x000000122d2c7223 */ /* 0x000fe2000000002c */
[----:B------:R-:W1:Y:S01]  /*1b30*/  LDS R14, [R0.X8+0x804] ;  /* 0x00080400000e7984 */ /* 0x000e620000008800 */
[-C--:B----4-:R-:W-:Y:S01]  /*1b40*/  FFMA R41, R49, R20.reuse, R46 ;  /* 0x0000001431297223 */ /* 0x090fe2000000002e */
[-C--:B------:R-:W-:Y:S02]  /*1b50*/  FFMA R46, R47, R20.reuse, R34 ;  /* 0x000000142f2e7223 */ /* 0x080fe40000000022 */
[----:B------:R-:W2:Y:S01]  /*1b60*/  LDS R18, [R0.X8+0x874] ;  /* 0x0008740000127984 */ /* 0x000ea20000008800 */
[-C--:B------:R-:W-:Y:S01]  /*1b70*/  FFMA R48, R43, R20.reuse, R48 ;  /* 0x000000142b307223 */ /* 0x080fe20000000030 */
[----:B------:R-:W-:Y:S01]  /*1b80*/  FFMA R50, R45, R20, R50 ;  /* 0x000000142d327223 */ /* 0x000fe20000000032 */
[-C--:B-----5:R-:W-:Y:S01]  /*1b90*/  FFMA R49, R49, R22.reuse, R16 ;  /* 0x0000001631317223 */ /* 0x0a0fe20000000010 */
[----:B------:R-:W3:Y:S01]  /*1ba0*/  LDS.64 R34, [R8+0x88] ;  /* 0x0000880008227984 */ /* 0x000ee20000000a00 */
[-C--:B------:R-:W-:Y:S01]  /*1bb0*/  FFMA R20, R47, R22.reuse, R11 ;  /* 0x000000162f147223 */ /* 0x080fe2000000000b */
[-C--:B------:R-:W-:Y:S01]  /*1bc0*/  FFMA R13, R43, R22.reuse, R13 ;  /* 0x000000162b0d7223 */ /* 0x080fe2000000000d */
[----:B------:R-:W-:Y:S01]  /*1bd0*/  FFMA R22, R45, R22, R32 ;  /* 0x000000162d167223 */ /* 0x000fe20000000020 */
[----:B------:R-:W4:Y:S01]  /*1be0*/  LDS.64 R16, [R8+0xd0] ;  /* 0x0000d00008107984 */ /* 0x000f220000000a00 */
[----:B------:R-:W-:Y:S01]  /*1bf0*/  FFMA R45, R12, R19, R33 ;  /* 0x000000130c2d7223 */ /* 0x000fe20000000021 */
[----:B------:R-:W-:Y:S01]  /*1c00*/  FFMA R47, R10, R15, R37 ;  /* 0x0000000f0a2f7223 */ /* 0x000fe20000000025 */
[C---:B------:R-:W-:Y:S01]  /*1c10*/  FFMA R11, R12.reuse, R21, R41 ;  /* 0x000000150c0b7223 */ /* 0x040fe20000000029 */
[----:B------:R-:W5:Y:S01]  /*1c20*/  LDS.64 R32, [R8+0x118] ;  /* 0x0001180008207984 */ /* 0x000f620000000a00 */
[----:B------:R-:W-:Y:S01]  /*1c30*/  FFMA R43, R12, R23, R49 ;  /* 0x000000170c2b7223 */ /* 0x000fe20000000031 */
[C---:B------:R-:W-:Y:S01]  /*1c40*/  FFMA R41, R10.reuse, R19, R42 ;  /* 0x000000130a297223 */ /* 0x040fe2000000002a */
[C---:B------:R-:W-:Y:S01]  /*1c50*/  FFMA R49, R10.reuse, R21, R46 ;  /* 0x000000150a317223 */ /* 0x040fe2000000002e */
[----:B------:R-:W-:Y:S01]  /*1c60*/  FFMA R37, R10, R23, R20 ;  /* 0x000000170a257223 */ /* 0x000fe20000000014 */
[-C--:B0-----:R-:W-:Y:S01]  /*1c70*/  FFMA R10, R30, R38.reuse, R51 ;  /* 0x000000261e0a7223 */ /* 0x081fe20000000033 */
[----:B------:R-:W-:Y:S01]  /*1c80*/  FFMA R12, R28, R38, R47 ;  /* 0x000000261c0c7223 */ /* 0x000fe2000000002f */
[C---:B-1----:R-:W-:Y:S01]  /*1c90*/  FFMA R36, R14.reuse, R15, R36 ;  /* 0x0000000f0e247223 */ /* 0x042fe20000000024 */
[C---:B------:R-:W-:Y:S01]  /*1ca0*/  FFMA R53, R14.reuse, R19, R40 ;  /* 0x000000130e357223 */ /* 0x040fe20000000028 */
[C---:B------:R-:W-:Y:S01]  /*1cb0*/  FFMA R48, R14.reuse, R21, R48 ;  /* 0x000000150e307223 */ /* 0x040fe20000000030 */
[----:B------:R-:W-:Y:S01]  /*1cc0*/  FFMA R14, R14, R23, R13 ;  /* 0x000000170e0e7223 */ /* 0x000fe2000000000d */
[C---:B--2---:R-:W-:Y:S01]  /*1cd0*/  FFMA R52, R18.reuse, R15, R52 ;  /* 0x0000000f12347223 */ /* 0x044fe20000000034 */
[C---:B------:R-:W-:Y:S01]  /*1ce0*/  FFMA R15, R18.reuse, R19, R44 ;  /* 0x00000013120f7223 */ /* 0x040fe2000000002c */
[----:B------:R-:W-:Y:S01]  /*1cf0*/  FFMA R22, R18, R23, R22 ;  /* 0x0000001712167223 */ /* 0x000fe20000000016 */
[-C--:B------:R-:W-:Y:S01]  /*1d00*/  FFMA R19, R31, R39.reuse, R10 ;  /* 0x000000271f137223 */ /* 0x080fe2000000000a */
[----:B------:R-:W-:Y:S01]  /*1d10*/  FFMA R23, R29, R39, R12 ;  /* 0x000000271d177223 */ /* 0x000fe2000000000c */
[-C--:B---3--:R-:W-:Y:S01]  /*1d20*/  FFMA R10, R30, R34.reuse, R45 ;  /* 0x000000221e0a7223 */ /* 0x088fe2000000002d */
[----:B------:R-:W-:Y:S01]  /*1d30*/  FFMA R12, R28, R34, R41 ;  /* 0x000000221c0c7223 */ /* 0x000fe20000000029 */
[----:B------:R-:W-:Y:S01]  /*1d40*/  FFMA R13, R18, R21, R50 ;  /* 0x00000015120d7223 */ /* 0x000fe20000000032 */
[-C--:B----4-:R-:W-:Y:S01]  /*1d50*/  FFMA R48, R24, R16.reuse, R48 ;  /* 0x0000001018307223 */ /* 0x090fe20000000030 */
[-C--:B------:R-:W-:Y:S01]  /*1d60*/  FFMA R41, R31, R35.reuse, R10 ;  /* 0x000000231f297223 */ /* 0x080fe2000000000a */
[----:B------:R-:W-:Y:S01]  /*1d70*/  FFMA R47, R29, R35, R12 ;  /* 0x000000231d2f7223 */ /* 0x000fe2000000000c */
[-C--:B------:R-:W-:Y:S01]  /*1d80*/  FFMA R10, R30, R16.reuse, R11 ;  /* 0x000000101e0a7223 */ /* 0x080fe2000000000b */
[----:B------:R-:W-:Y:S01]  /*1d90*/  FFMA R12, R28, R16, R49 ;  /* 0x000000101c0c7223 */ /* 0x000fe20000000031 */
[----:B------:R-:W-:Y:S01]  /*1da0*/  FFMA R36, R38, R24, R36 ;  /* 0x0000001826247223 */ /* 0x000fe20000000024 */
[----:B------:R-:W-:Y:S01]  /*1db0*/  FFMA R18, R24, R34, R53 ;  /* 0x0000002218127223 */ /* 0x000fe20000000035 */
[----:B------:R-:W-:Y:S01]  /*1dc0*/  FFMA R16, R26, R16, R13 ;  /* 0x000000101a107223 */ /* 0x000fe2000000000d */
[----:B------:R-:W-:Y:S01]  /*1dd0*/  FFMA R52, R38, R26, R52 ;  /* 0x0000001a26347223 */ /* 0x000fe20000000034 */
[----:B------:R-:W-:Y:S01]  /*1de0*/  FFMA R34, R26, R34, R15 ;  /* 0x000000221a227223 */ /* 0x000fe2000000000f */
[-C--:B-----5:R-:W-:Y:S01]  /*1df0*/  FFMA R30, R30, R32.reuse, R43 ;  /* 0x000000201e1e7223 */ /* 0x0a0fe2000000002b */
[-C--:B------:R-:W-:Y:S01]  /*1e00*/  FFMA R28, R28, R32.reuse, R37 ;  /* 0x000000201c1c7223 */ /* 0x080fe20000000025 */
[-C--:B------:R-:W-:Y:S01]  /*1e10*/  FFMA R14, R24, R32.reuse, R14 ;  /* 0x00000020180e7223 */ /* 0x080fe2000000000e */
[----:B------:R-:W-:Y:S01]  /*1e20*/  FFMA R22, R26, R32, R22 ;  /* 0x000000201a167223 */ /* 0x000fe20000000016 */
[-C--:B------:R-:W-:Y:S01]  /*1e30*/  FFMA R13, R31, R17.reuse, R10 ;  /* 0x000000111f0d7223 */ /* 0x080fe2000000000a */
[-C--:B------:R-:W-:Y:S01]  /*1e40*/  FFMA R15, R29, R17.reuse, R12 ;  /* 0x000000111d0f7223 */ /* 0x080fe2000000000c */
[----:B------:R-:W-:Y:S01]  /*1e50*/  FFMA R11, R25, R17, R48 ;  /* 0x00000011190b7223 */ /* 0x000fe20000000030 */
[----:B------:R-:W-:Y:S01]  /*1e60*/  FFMA R21, R39, R25, R36 ;  /* 0x0000001927157223 */ /* 0x000fe20000000024 */
[----:B------:R-:W-:Y:S01]  /*1e70*/  FFMA R17, R27, R17, R16 ;  /* 0x000000111b117223 */ /* 0x000fe20000000010 */
[----:B------:R-:W-:Y:S01]  /*1e80*/  FFMA R39, R39, R27, R52 ;  /* 0x0000001b27277223 */ /* 0x000fe20000000034 */
[-C--:B------:R-:W-:Y:S01]  /*1e90*/  FFMA R45, R25, R35.reuse, R18 ;  /* 0x00000023192d7223 */ /* 0x080fe20000000012 */
[----:B------:R-:W-:Y:S01]  /*1ea0*/  FFMA R53, R27, R35, R34 ;  /* 0x000000231b357223 */ /* 0x000fe20000000022 */
[-C--:B------:R-:W-:Y:S01]  /*1eb0*/  FFMA R49, R31, R33.reuse, R30 ;  /* 0x000000211f317223 */ /* 0x080fe2000000001e */
[-C--:B------:R-:W-:Y:S01]  /*1ec0*/  FFMA R51, R29, R33.reuse, R28 ;  /* 0x000000211d337223 */ /* 0x080fe2000000001c */
[-C--:B------:R-:W-:Y:S01]  /*1ed0*/  FFMA R10, R25, R33.reuse, R14 ;  /* 0x00000021190a7223 */ /* 0x080fe2000000000e */
[----:B------:R-:W-:Y:S01]  /*1ee0*/  FFMA R16, R27, R33, R22 ;  /* 0x000000211b107223 */ /* 0x000fe20000000016 */
[----:B------:R-:W-:Y:S01]  /*1ef0*/  @!P5 CALL.REL.NOINC `(.L_x_93) ;  /* 0x000000100000d944 */ /* 0x000fe20003c00000 */
[----:B------:R-:W-:Y:S05]  /*1f00*/  BRA `(.L_x_94) ;  /* 0xffffe67000007947 */ /* 0x000fea000383ffff */
.L_x_93:
[----:B------:R-:W0:Y:S01]  /*1f10*/  S2R R2, SR_CTAID.Z ;  /* 0x0000000000027919 */ /* 0x000e220000002700 */
[----:B------:R-:W-:-:S02]  /*1f20*/  MOV R7, 0x4 ;  /* 0x0000000400077802 */ /* 0x000fc40000000f00 */
[----:B0-----:R-:W-:-:S04]  /*1f30*/  LEA R8, R2, R3, 0x4 ;  /* 0x0000000302087211 */ /* 0x001fc800078e20ff */
[----:B------:R-:W-:-:S05]  /*1f40*/  SHF.L.U32 R8, R8, 0x2, RZ ;  /* 0x0000000208087819 */ /* 0x000fca00000006ff */
[----:B------:R-:W-:-:S05]  /*1f50*/  IMAD.WIDE R8, R8, R7, c[0x0][0x178] ;  /* 0x00005e0008087625 */ /* 0x000fca00078e0207 */
[----:B------:R-:W2:Y:S04]  /*1f60*/  LDG.E.CONSTANT R12, [R8.64] ;  /* 0x00000004080c7981 */ /* 0x000ea8000c1e9900 */
[----:B------:R-:W3:Y:S04]  /*1f70*/  LDG.E.CONSTANT R14, [R8.64+0x4] ;  /* 0x00000404080e7981 */ /* 0x000ee8000c1e9900 */
[----:B------:R-:W4:Y:S04]  /*1f80*/  LDG.E.CONSTANT R6, [R8.64+0x8] ;  /* 0x0000080408067981 */ /* 0x000f28000c1e9900 */
[----:B------:R-:W5:Y:S01]  /*1f90*/  LDG.E.CONSTANT R4, [R8.64+0xc] ;  /* 0x00000c0408047981 */ /* 0x000f62000c1e9900 */
[----:B------:R-:W-:-:S03]  /*1fa0*/  IMAD R0, R3, 0xc40, R0 ;  /* 0x00000c4003007824 */ /* 0x000fc600078e0200 */
[----:B------:R-:W0:Y:S01]  /*1fb0*/  S2R R5, SR_CTAID.Y ;  /* 0x0000000000057919 */ /* 0x000e220000002600 */
[----:B------:R-:W-:-:S04]  /*1fc0*/  IMAD R0, R2, 0xc400, R0 ;  /* 0x0000c40002007824 */ /* 0x000fc800078e0200 */
[----:B0-----:R-:W-:-:S04]  /*1fd0*/  IMAD R0, R5, 0x38, R0 ;  /* 0x0000003805007824 */ /* 0x001fc800078e0200 */
        /* <DEDUP_REMOVED lines=9> */
[----:B------:R-:W-:Y:S01]  /*2070*/  FMNMX R5, RZ, R12, !PT ;  /* 0x0000000cff057209 */ /* 0x000fe20007800000 */
[--C-:B----4-:R-:W-:Y:S01]  /*2080*/  FADD R13, R13, R6.reuse ;  /* 0x000000060d0d7221 */ /* 0x110fe20000000000 */
[--C-:B------:R-:W-:Y:S01]  /*2090*/  FADD R15, R15, R6.reuse ;  /* 0x000000060f0f7221 */ /* 0x100fe20000000000 */
[----:B------:R-:W-:Y:S01]  /*20a0*/  FADD R11, R11, R6 ;  /* 0x000000060b0b7221 */ /* 0x000fe20000000000 */
[----:B------:R-:W-:Y:S01]  /*20b0*/  FMNMX R7, RZ, R14, !PT ;  /* 0x0000000eff077209 */ /* 0x000fe20007800000 */
[--C-:B-----5:R-:W-:Y:S01]  /*20c0*/  FADD R49, R49, R4.reuse ;  /* 0x0000000431317221 */ /* 0x120fe20000000000 */
[--C-:B------:R-:W-:Y:S01]  /*20d0*/  FADD R51, R51, R4.reuse ;  /* 0x0000000433337221 */ /* 0x100fe20000000000 */
        /* <DEDUP_REMOVED lines=9> */
[----:B------:R-:W-:Y:S01]  /*2170*/  STG.E [R2.64], R19 ;  /* 0x0000001302007986 */ /* 0x000fe2000c101904 */
[----:B------:R-:W-:Y:S02]  /*2180*/  FMNMX R47, RZ, R47, !PT ;  /* 0x0000002fff2f7209 */ /* 0x000fe40007800000 */
[----:B------:R-:W-:Y:S01]  /*2190*/  FMNMX R45, RZ, R45, !PT ;  /* 0x0000002dff2d7209 */ /* 0x000fe20007800000 */
[----:B------:R-:W-:Y:S01]  /*21a0*/  STG.E [R2.64+0x38], R23 ;  /* 0x0000381702007986 */ /* 0x000fe2000c101904 */
[----:B------:R-:W-:-:S02]  /*21b0*/  FMNMX R13, RZ, R13, !PT ;  /* 0x0000000dff0d7209 */ /* 0x000fc40007800000 */
[----:B------:R-:W-:Y:S01]  /*21c0*/  FMNMX R15, RZ, R15, !PT ;  /* 0x0000000fff0f7209 */ /* 0x000fe20007800000 */
[----:B------:R-:W-:Y:S01]  /*21d0*/  STG.E [R2.64+0x70], R21 ;  /* 0x0000701502007986 */ /* 0x000fe2000c101904 */
[----:B------:R-:W-:Y:S02]  /*21e0*/  FMNMX R11, RZ, R11, !PT ;  /* 0x0000000bff0b7209 */ /* 0x000fe40007800000 */
[----:B0-----:R-:W-:Y:S01]  /*21f0*/  FMNMX R5, RZ, R6, !PT ;  /* 0x00000006ff057209 */ /* 0x001fe20007800000 */
[----:B------:R-:W-:Y:S01]  /*2200*/  STG.E [R2.64+0xc40], R41 ;  /* 0x000c402902007986 */ /* 0x000fe2000c101904 */
[----:B------:R-:W-:Y:S02]  /*2210*/  FMNMX R49, RZ, R49, !PT ;  /* 0x00000031ff317209 */ /* 0x000fe40007800000 */
[----:B------:R-:W-:Y:S01]  /*2220*/  FMNMX R51, RZ, R51, !PT ;  /* 0x00000033ff337209 */ /* 0x000fe20007800000 */
        /* <DEDUP_REMOVED lines=13> */
.L_x_95:
        /* <DEDUP_REMOVED lines=16> */
.L_x_142:


//--------------------- .text.tvmgen_default_fused_nn_conv2d_add_nn_relu_8_kernel --------------------------
	.section	.text.tvmgen_default_fused_nn_conv2d_add_nn_relu_8_kernel,"ax",@progbits
	.sectionflags	@"SHF_BARRIERS=1"
	.sectioninfo	@"SHI_REGISTERS=40"
	.align	128
        .global         tvmgen_default_fused_nn_conv2d_add_nn_relu_8_kernel
        .type           tvmgen_default_fused_nn_conv2d_add_nn_relu_8_kernel,@function
        .size           tvmgen_default_fused_nn_conv2d_add_nn_relu_8_kernel,(.L_x_143 - tvmgen_default_fused_nn_conv2d_add_nn_relu_8_kernel)
        .other          tvmgen_default_fused_nn_conv2d_add_nn_relu_8_kernel,@"STO_CUDA_ENTRY STV_DEFAULT"
tvmgen_default_fused_nn_conv2d_add_nn_relu_8_kernel:
.text.tvmgen_default_fused_nn_conv2d_add_nn_relu_8_kernel:
[----:B------:R-:W-:Y:S02]  /*0000*/  MOV R1, c[0x0][0x28] ;  /* 0x00000a0000017a02 */ /* 0x000fe40000000f00 */
[----:B------:R-:W0:Y:S01]  /*0010*/  S2R R5, SR_TID.Z ;  /* 0x0000000000057919 */ /* 0x000e220000002300 */
[----:B------:R-:W-:Y:S01]  /*0020*/  MOV R11, RZ ;  /* 0x000000ff000b7202 */ /* 0x000fe20000000f00 */
[----:B------:R-:W-:Y:S02]  /*0030*/  ULDC.64 UR4, c[0x0][0x118] ;  /* 0x0000460000047ab9 */ /* 0x000fe40000000a00 */
[----:B------:R-:W1:Y:S04]  /*0040*/  S2R R4, SR_CTAID.Z ;  /* 0x0000000000047919 */ /* 0x000e680000002700 */
[----:B------:R-:W2:Y:S04]  /*0050*/  S2R R0, SR_TID.Y ;  /* 0x0000000000007919 */ /* 0x000ea80000002200 */
[----:B------:R-:W3:Y:S04]  /*0060*/  S2R R9, SR_TID.X ;  /* 0x0000000000097919 */ /* 0x000ee80000002100 */
[----:B------:R-:W4:Y:S01]  /*0070*/  S2R R6, SR_CTAID.Y ;  /* 0x0000000000067919 */ /* 0x000f220000002600 */
[----:B0-----:R-:W-:-:S02]  /*0080*/  LEA R24, R5, 0x700, 0x6 ;  /* 0x0000070005187811 */ /* 0x001fc400078e30ff */
[----:B-1----:R-:W-:-:S04]  /*0090*/  LEA R3, R4, R5, 0x4 ;  /* 0x0000000504037211 */ /* 0x002fc800078e20ff */
[-C--:B--2---:R-:W-:Y:S02]  /*00a0*/  LEA R8, R3, R0.reuse, 0x1 ;  /* 0x0000000003087211 */ /* 0x084fe400078e08ff */
[----:B------:R-:W-:Y:S01]  /*00b0*/  MOV R3, 0x4 ;  /* 0x0000000400037802 */ /* 0x000fe20000000f00 */
[--C-:B---3--:R-:W-:Y:S01]  /*00c0*/  IMAD R27, R5, 0xc4, R9.reuse ;  /* 0x000000c4051b7824 */ /* 0x108fe200078e0209 */
[----:B------:R-:W-:Y:S01]  /*00d0*/  LEA R8, R8, R9, 0x9 ;  /* 0x0000000908087211 */ /* 0x000fe200078e48ff */
[----:B------:R-:W-:Y:S01]  /*00e0*/  IMAD R26, R0, 0xe, R9 ;  /* 0x0000000e001a7824 */ /* 0x000fe200078e0209 */
[----:B------:R-:W-:Y:S01]  /*00f0*/  LEA.HI.SX32 R2, R9, R0, 0x1d ;  /* 0x0000000009027211 */ /* 0x000fe200078feaff */
[----:B----4-:R-:W-:Y:S01]  /*0100*/  IMAD R27, R6, 0x1c, R27 ;  /* 0x0000001c061b7824 */ /* 0x010fe200078e021b */
[----:B------:R-:W-:Y:S01]  /*0110*/  SHF.L.U32 R6, R8, 0x1, RZ ;  /* 0x0000000108067819 */ /* 0x000fe200000006ff */
[----:B------:R-:W-:Y:S01]  /*0120*/  IMAD R25, R5, 0x1c, R26 ;  /* 0x0000001c05197824 */ /* 0x000fe200078e021a */
[----:B------:R-:W-:-:S02]  /*0130*/  ISETP.GE.AND P0, PT, R2, 0x2, PT ;  /* 0x000000020200780c */ /* 0x000fc40003f06270 */
[----:B------:R-:W-:Y:S01]  /*0140*/  LEA.HI.SX32 R8, R2, R5, 0x1f ;  /* 0x0000000502087211 */ /* 0x000fe200078ffaff */
[----:B------:R-:W-:Y:S01]  /*0150*/  IMAD.WIDE R6, R6, R3, c[0x0][0x170] ;  /* 0x00005c0006067625 */ /* 0x000fe200078e0203 */
[----:B------:R-:W-:-:S03]  /*0160*/  ISETP.LT.AND P0, PT, R9, 0x8, !P0 ;  /* 0x000000080900780c */ /* 0x000fc60004701270 */
[----:B------:R-:W-:Y:S01]  /*0170*/  IMAD R2, R0, 0xe, R27 ;  /* 0x0000000e00027824 */ /* 0x000fe200078e021b */
[----:B------:R-:W-:Y:S02]  /*0180*/  IADD3 R34, P1, R6, 0x4, RZ ;  /* 0x0000000406227810 */ /* 0x000fe40007f3e0ff */
[----:B------:R-:W-:Y:S01]  /*0190*/  LEA R6, R5, R0, 0x1 ;  /* 0x0000000005067211 */ /* 0x000fe200078e08ff */
[----:B------:R-:W-:Y:S01]  /*01a0*/  IMAD.WIDE R2, R2, R3, c[0x0][0x168] ;  /* 0x00005a0002027625 */ /* 0x000fe200078e0203 */
[----:B------:R-:W-:Y:S02]  /*01b0*/  IADD3.X R35, RZ, R7, RZ, P1, !PT ;  /* 0x00000007ff237210 */ /* 0x000fe40000ffe4ff */
[----:B------:R-:W-:Y:S02]  /*01c0*/  LEA R7, R6, R9, 0x3 ;  /* 0x0000000906077211 */ /* 0x000fe400078e18ff */
[----:B------:R-:W-:Y:S02]  /*01d0*/  ISETP.LT.AND P0, PT, R8, 0x10, P0 ;  /* 0x000000100800780c */ /* 0x000fe40000701270 */
[----:B------:R-:W-:-:S02]  /*01e0*/  MOV R6, RZ ;  /* 0x000000ff00067202 */ /* 0x000fc40000000f00 */
[----:B------:R-:W-:Y:S02]  /*01f0*/  MOV R9, RZ ;  /* 0x000000ff00097202 */ /* 0x000fe40000000f00 */
[----:B------:R-:W-:-:S03]  /*0200*/  SHF.L.U32 R7, R7, 0x1, RZ ;  /* 0x0000000107077819 */ /* 0x000fc600000006ff */
.L_x_96:
[----:B------:R0:W2:Y:S04]  /*0210*/  LDG.E.CONSTANT R8, [R2.64] ;  /* 0x0000000402087981 */ /* 0x0000a8000c1e9900 */
[----:B------:R1:W3:Y:S04]  /*0220*/  @P0 LDG.E.CONSTANT R36, [R34.64+-0x4] ;  /* 0xfffffc0422240981 */ /* 0x0002e8000c1e9900 */
[----:B------:R1:W3:Y:S01]  /*0230*/  @P0 LDG.E.CONSTANT R37, [R34.64] ;  /* 0x0000000422250981 */ /* 0x0002e2000c1e9900 */
[----:B------:R-:W-:-:S03]  /*0240*/  IADD3 R6, R6, 0x1, RZ ;  /* 0x0000000106067810 */ /* 0x000fc60007ffe0ff */
[----:B------:R-:W-:Y:S01]  /*0250*/  BAR.SYNC.DEFER_BLOCKING 0x0 ;  /* 0x0000000000007b1d */ /* 0x000fe20000010000 */
[----:B------:R-:W-:Y:S02]  /*0260*/  ISETP.NE.AND P1, PT, R6, 0x40, PT ;  /* 0x000000400600780c */ /* 0x000fe40003f25270 */
[----:B0-----:R-:W-:Y:S02]  /*0270*/  IADD3 R2, P3, R2, 0x3100, RZ ;  /* 0x0000310002027810 */ /* 0x001fe40007f7e0ff */
[----:B-1----:R-:W-:Y:S02]  /*0280*/  IADD3 R34, P2, R34, 0x40, RZ ;  /* 0x0000004022227810 */ /* 0x002fe40007f5e0ff */
[----:B------:R-:W-:Y:S02]  /*0290*/  IADD3.X R3, RZ, R3, RZ, P3, !PT ;  /* 0x00000003ff037210 */ /* 0x000fe40001ffe4ff */
[----:B------:R-:W-:Y:S01]  /*02a0*/  IADD3.X R35, RZ, R35, RZ, P2, !PT ;  /* 0x00000023ff237210 */ /* 0x000fe200017fe4ff */
[----:B--2---:R-:W-:Y:S04]  /*02b0*/  STS [R25.X4], R8 ;  /* 0x0000000819007388 */ /* 0x004fe80000004800 */
[----:B---3--:R-:W-:Y:S04]  /*02c0*/  @P0 STS.64 [R7.X4+0x700], R36 ;  /* 0x0007002407000388 */ /* 0x008fe80000004a00 */
[----:B------:R-:W-:Y:S06]  /*02d0*/  BAR.SYNC.DEFER_BLOCKING 0x0 ;  /* 0x0000000000007b1d */ /* 0x000fec0000010000 */
[----:B------:R-:W-:Y:S04]  /*02e0*/  LDS R10, [R26.X4] ;  /* 0x000000001a0a7984 */ /* 0x000fe80000004800 */
[----:B------:R-:W0:Y:S04]  /*02f0*/  LDS.128 R16, [R24] ;  /* 0x0000000018107984 */ /* 0x000e280000000c00 */
[----:B------:R-:W1:Y:S04]  /*0300*/  LDS.128 R20, [R24+0x400] ;  /* 0x0004000018147984 */ /* 0x000e680000000c00 */
[----:B------:R-:W2:Y:S04]  /*0310*/  LDS R28, [R26.X4+0x70] ;  /* 0x000070001a1c7984 */ /* 0x000ea80000004800 */
[----:B------:R-:W3:Y:S04]  /*0320*/  LDS R33, [R26.X4+0xe0] ;  /* 0x0000e0001a217984 */ /* 0x000ee80000004800 */
[----:B------:R-:W4:Y:S04]  /*0330*/  LDS R30, [R26.X4+0x150] ;  /* 0x000150001a1e7984 */ /* 0x000f280000004800 */
[----:B------:R-:W-:Y:S04]  /*0340*/  LDS R29, [R26.X4+0x1c0] ;  /* 0x0001c0001a1d7984 */ /* 0x000fe80000004800 */
[----:B------:R-:W5:Y:S04]  /*0350*/  LDS.128 R12, [R24+0x10] ;  /* 0x00001000180c7984 */ /* 0x000f680000000c00 */
[----:B------:R-:W-:Y:S01]  /*0360*/  LDS R32, [R26.X4+0x310] ;  /* 0x000310001a207984 */ /* 0x000fe20000004800 */
[----:B0-----:R-:W-:Y:S01]  /*0370*/  FFMA R31, R16, R10, R11 ;  /* 0x0000000a101f7223 */ /* 0x001fe2000000000b */
[----:B-1----:R-:W-:-:S02]  /*0380*/  FFMA R20, R10, R20, R9 ;  /* 0x000000140a147223 */ /* 0x002fc40000000009 */
[----:B------:R-:W0:Y:S01]  /*0390*/  LDS.128 R8, [R24+0x410] ;  /* 0x0004100018087984 */ /* 0x000e220000000c00 */
[C---:B--2---:R-:W-:Y:S01]  /*03a0*/  FFMA R16, R28.reuse, R17, R31 ;  /* 0x000000111c107223 */ /* 0x044fe2000000001f */
[----:B------:R-:W-:Y:S02]  /*03b0*/  FFMA R21, R28, R21, R20 ;  /* 0x000000151c157223 */ /* 0x000fe40000000014 */
[----:B------:R-:W-:Y:S01]  /*03c0*/  LDS R31, [R26.X4+0x2a0] ;  /* 0x0002a0001a1f7984 */ /* 0x000fe20000004800 */
[C---:B---3--:R-:W-:Y:S01]  /*03d0*/  FFMA R17, R33.reuse, R18, R16 ;  /* 0x0000001221117223 */ /* 0x048fe20000000010 */
[----:B------:R-:W-:Y:S02]  /*03e0*/  FFMA R22, R33, R22, R21 ;  /* 0x0000001621167223 */ /* 0x000fe40000000015 */
[----:B------:R-:W1:Y:S01]  /*03f0*/  LDS R28, [R26.X4+0x230] ;  /* 0x000230001a1c7984 */ /* 0x000e620000004800 */
[C---:B----4-:R-:W-:Y:S01]  /*0400*/  FFMA R21, R30.reuse, R19, R17 ;  /* 0x000000131e157223 */ /* 0x050fe20000000011 */
[----:B------:R-:W-:-:S02]  /*0410*/  FFMA R22, R30, R23, R22 ;  /* 0x000000171e167223 */ /* 0x000fc40000000016 */
[----:B------:R-:W-:Y:S04]  /*0420*/  LDS R33, [R26.X4+0x380] ;  /* 0x000380001a217984 */ /* 0x000fe80000004800 */
[----:B------:R-:W2:Y:S01]  /*0430*/  LDS.128 R16, [R24+0x20] ;  /* 0x0000200018107984 */ /* 0x000ea20000000c00 */
[----:B-----5:R-:W-:-:S03]  /*0440*/  FFMA R37, R12, R29, R21 ;  /* 0x0000001d0c257223 */ /* 0x020fc60000000015 */
[----:B------:R-:W3:Y:S01]  /*0450*/  LDS R30, [R26.X4+0x3f0] ;  /* 0x0003f0001a1e7984 */ /* 0x000ee20000004800 */
[----:B0-----:R-:W-:-:S03]  /*0460*/  FFMA R8, R29, R8, R22 ;  /* 0x000000081d087223 */ /* 0x001fc60000000016 */
[----:B------:R-:W0:Y:S04]  /*0470*/  LDS.128 R20, [R24+0x420] ;  /* 0x0004200018147984 */ /* 0x000e280000000c00 */
[----:B------:R-:W4:Y:S01]  /*0480*/  LDS R29, [R26.X4+0x460] ;  /* 0x000460001a1d7984 */ /* 0x000f220000004800 */
[C---:B-1----:R-:W-:Y:S01]  /*0490*/  FFMA R12, R28.reuse, R13, R37 ;  /* 0x0000000d1c0c7223 */ /* 0x042fe20000000025 */
[----:B------:R-:W-:-:S03]  /*04a0*/  FFMA R8, R28, R9, R8 ;  /* 0x000000091c087223 */ /* 0x000fc60000000008 */
[C---:B------:R-:W-:Y:S01]  /*04b0*/  FFMA R13, R31.reuse, R14, R12 ;  /* 0x0000000e1f0d7223 */ /* 0x040fe2000000000c */
[----:B------:R-:W-:-:S03]  /*04c0*/  FFMA R31, R31, R10, R8 ;  /* 0x0000000a1f1f7223 */ /* 0x000fc60000000008 */
[C---:B------:R-:W-:Y:S01]  /*04d0*/  FFMA R13, R32.reuse, R15, R13 ;  /* 0x0000000f200d7223 */ /* 0x040fe2000000000d */
[----:B------:R-:W-:Y:S02]  /*04e0*/  FFMA R32, R32, R11, R31 ;  /* 0x0000000b20207223 */ /* 0x000fe4000000001f */
[----:B------:R-:W-:Y:S01]  /*04f0*/  LDS.128 R8, [R24+0x30] ;  /* 0x0000300018087984 */ /* 0x000fe20000000c00 */
[----:B--2---:R-:W-:-:S03]  /*0500*/  FFMA R13, R16, R33, R13 ;  /* 0x00000021100d7223 */ /* 0x004fc6000000000d */
[----:B------:R-:W1:Y:S01]  /*0510*/  LDS R16, [R26.X4+0x4d0] ;  /* 0x0004d0001a107984 */ /* 0x000e620000004800 */
[----:B---3--:R-:W-:-:S03]  /*0520*/  FFMA R28, R30, R17, R13 ;  /* 0x000000111e1c7223 */ /* 0x008fc6000000000d */
[----:B------:R-:W2:Y:S04]  /*0530*/  LDS R17, [R26.X4+0x540] ;  /* 0x000540001a117984 */ /* 0x000ea80000004800 */
[----:B------:R-:W3:Y:S04]  /*0540*/  LDS.128 R12, [R24+0x430] ;  /* 0x00043000180c7984 */ /* 0x000ee80000000c00 */
[----:B------:R-:W-:Y:S01]  /*0550*/  LDS R31, [R26.X4+0x620] ;  /* 0x000620001a1f7984 */ /* 0x000fe20000004800 */
[----:B0-----:R-:W-:-:S03]  /*0560*/  FFMA R33, R33, R20, R32 ;  /* 0x0000001421217223 */ /* 0x001fc60000000020 */
[----:B------:R-:W0:Y:S01]  /*0570*/  LDS R20, [R26.X4+0x5b0] ;  /* 0x0005b0001a147984 */ /* 0x000e220000004800 */
[----:B------:R-:W-:Y:S01]  /*0580*/  FFMA R21, R30, R21, R33 ;  /* 0x000000151e157223 */ /* 0x000fe20000000021 */
[C---:B----4-:R-:W-:Y:S02]  /*0590*/  FFMA R33, R29.reuse, R18, R28 ;  /* 0x000000121d217223 */ /* 0x050fe4000000001c */
[----:B------:R-:W4:Y:S01]  /*05a0*/  LDS R30, [R26.X4+0x690] ;  /* 0x000690001a1e7984 */ /* 0x000f220000004800 */
[----:B------:R-:W-:Y:S01]  /*05b0*/  FFMA R22, R29, R22, R21 ;  /* 0x000000161d167223 */ /* 0x000fe20000000015 */
[----:B-1----:R-:W-:-:S03]  /*05c0*/  FFMA R19, R16, R19, R33 ;  /* 0x0000001310137223 */ /* 0x002fc60000000021 */
[----:B------:R-:W-:Y:S01]  /*05d0*/  FFMA R22, R16, R23, R22 ;  /* 0x0000001710167223 */ /* 0x000fe20000000016 */
[----:B--2---:R-:W-:-:S03]  /*05e0*/  FFMA R19, R8, R17, R19 ;  /* 0x0000001108137223 */ /* 0x004fc60000000013 */
[----:B---3--:R-:W-:Y:S01]  /*05f0*/  FFMA R12, R17, R12, R22 ;  /* 0x0000000c110c7223 */ /* 0x008fe20000000016 */
[----:B0-----:R-:W-:-:S03]  /*0600*/  FFMA R8, R20, R9, R19 ;  /* 0x0000000914087223 */ /* 0x001fc60000000013 */
[----:B------:R-:W-:Y:S01]  /*0610*/  FFMA R12, R20, R13, R12 ;  /* 0x0000000d140c7223 */ /* 0x000fe2000000000c */
[----:B------:R-:W-:-:S03]  /*0620*/  FFMA R9, R31, R10, R8 ;  /* 0x0000000a1f097223 */ /* 0x000fc60000000008 */
[----:B------:R-:W-:Y:S01]  /*0630*/  FFMA R12, R31, R14, R12 ;  /* 0x0000000e1f0c7223 */ /* 0x000fe2000000000c */
[----:B----4-:R-:W-:-:S03]  /*0640*/  FFMA R11, R30, R11, R9 ;  /* 0x0000000b1e0b7223 */ /* 0x010fc60000000009 */
[----:B------:R-:W-:Y:S01]  /*0650*/  FFMA R9, R30, R15, R12 ;  /* 0x0000000f1e097223 */ /* 0x000fe2000000000c */
[----:B------:R-:W-:Y:S05]  /*0660*/  @P1 BRA `(.L_x_96) ;  /* 0xfffffba000001947 */ /* 0x000fea000383ffff */
[----:B------:R-:W-:Y:S02]  /*0670*/  LEA R2, R4, R5, 0x5 ;  /* 0x0000000504027211 */ /* 0x000fe400078e28ff */
[----:B------:R-:W-:-:S05]  /*0680*/  MOV R5, 0x4 ;  /* 0x0000000400057802 */ /* 0x000fca0000000f00 */
[----:B------:R-:W-:-:S05]  /*0690*/  IMAD.WIDE R2, R2, R5, c[0x0][0x178] ;  /* 0x00005e0002027625 */ /* 0x000fca00078e0205 */
[----:B------:R-:W2:Y:S04]  /*06a0*/  LDG.E.CONSTANT R6, [R2.64] ;  /* 0x0000000402067981 */ /* 0x000ea8000c1e9900 */
[----:B------:R-:W3:Y:S01]  /*06b0*/  LDG.E.CONSTANT R8, [R2.64+0x40] ;  /* 0x0000400402087981 */ /* 0x000ee2000c1e9900 */
[----:B------:R-:W-:-:S04]  /*06c0*/  IMAD R27, R0, 0xe, R27 ;  /* 0x0000000e001b7824 */ /* 0x000fc800078e021b */
[----:B------:R-:W-:-:S04]  /*06d0*/  IMAD R4, R4, 0x1880, R27 ;  /* 0x0000188004047824 */ /* 0x000fc800078e021b */
[----:B------:R-:W-:Y:S01]  /*06e0*/  IMAD.WIDE R4, R4, R5, c[0x0][0x160] ;  /* 0x0000580004047625 */ /* 0x000fe200078e0205 */
[----:B--2---:R-:W-:Y:S01]  /*06f0*/  FADD R6, R11, R6 ;  /* 0x000000060b067221 */ /* 0x004fe20000000000 */
[----:B---3--:R-:W-:-:S04]  /*0700*/  FADD R8, R9, R8 ;  /* 0x0000000809087221 */ /* 0x008fc80000000000 */
[----:B------:R-:W-:Y:S02]  /*0710*/  FMNMX R7, RZ, R6, !PT ;  /* 0x00000006ff077209 */ /* 0x000fe40007800000 */
[----:B------:R-:W-:-:S03]  /*0720*/  FMNMX R9, RZ, R8, !PT ;  /* 0x00000008ff097209 */ /* 0x000fc60007800000 */
[----:B------:R-:W-:Y:S04]  /*0730*/  STG.E [R4.64], R7 ;  /* 0x0000000704007986 */ /* 0x000fe8000c101904 */
[----:B------:R-:W-:Y:S01]  /*0740*/  STG.E [R4.64+0x3100], R9 ;  /* 0x0031000904007986 */ /* 0x000fe2000c101904 */
[----:B------:R-:W-:Y:S05]  /*0750*/  EXIT ;  /* 0x000000000000794d */ /* 0x000fea0003800000 */
.L_x_97:
        /* <DEDUP_REMOVED lines=10> */
.L_x_143:


//--------------------- .text.tvmgen_default_fused_nn_contrib_conv2d_winograd_without_weight_transform_add_nn_relu_3_kernel_1 --------------------------
	.section	.text.tvmgen_default_fused_nn_contrib_conv2d_winograd_without_weight_transform_add_nn_relu_3_kernel_1,"ax",@progbits
	.sectionflags	@"SHF_BARRIERS=1"
	.sectioninfo	@"SHI_REGISTERS=40"
	.align	128
        .global         tvmgen_default_fused_nn_contrib_conv2d_winograd_without_weight_transform_add_nn_relu_3_kernel_1
        .type           tvmgen_default_fused_nn_contrib_conv2d_winograd_without_weight_transform_add_nn_relu_3_kernel_1,@function
        .size           tvmgen_default_fused_nn_contrib_conv2d_winograd_without_weight_transform_add_nn_relu_3_kernel_1,(.L_x_144 - tvmgen_default_fused_nn_contrib_conv2d_winograd_without_weight_transform_add_nn_relu_3_kernel_1)
        .other          tvmgen_default_fused_nn_contrib_conv2d_winograd_without_weight_transform_add_nn_relu_3_kernel_1,@"STO_CUDA_ENTRY STV_DEFAULT"
tvmgen_default_fused_nn_contrib_conv2d_winograd_without_weight_transform_add_nn_relu_3_kernel_1:
.text.tvmgen_default_fused_nn_contrib_conv2d_winograd_without_weight_transform_add_nn_relu_3_kernel_1:
[----:B------:R-:W-:Y:S02]  /*0000*/  MOV R1, c[0x0][0x28] ;  /* 0x00000a0000017a02 */ /* 0x000fe40000000f00 */
[----:B------:R-:W0:Y:S01]  /*0010*/  S2R R0, SR_TID.Y ;  /* 0x0000000000007919 */ /* 0x000e220000002200 */
[----:B------:R-:W-:Y:S01]  /*0020*/  MOV R7, RZ ;  /* 0x000000ff00077202 */ /* 0x000fe20000000f00 */
[----:B------:R-:W-:Y:S01]  /*0030*/  CS2R R14, SRZ ;  /* 0x00000000000e7805 */ /* 0x000fe2000001ff00 */
[----:B------:R-:W-:Y:S01]  /*0040*/  MOV R34, RZ ;  /* 0x000000ff00227202 */ /* 0x000fe20000000f00 */
[----:B------:R-:W1:Y:S01]  /*0050*/  S2R R2, SR_CTAID.Z ;  /* 0x0000000000027919 */ /* 0x000e620000002700 */
[----:B------:R-:W-:Y:S01]  /*0060*/  MOV R32, RZ ;  /* 0x000000ff00207202 */ /* 0x000fe20000000f00 */
[----:B------:R-:W-:Y:S01]  /*0070*/  CS2R R12, SRZ ;  /* 0x00000000000c7805 */ /* 0x000fe2000001ff00 */
[----:B------:R-:W-:Y:S01]  /*0080*/  MOV R30, RZ ;  /* 0x000000ff001e7202 */ /* 0x000fe20000000f00 */
[----:B------:R-:W1:Y:S01]  /*0090*/  S2R R3, SR_TID.X ;  /* 0x0000000000037919 */ /* 0x000e620000002100 */
[----:B------:R-:W-:Y:S01]  /*00a0*/  MOV R29, RZ ;  /* 0x000000ff001d7202 */ /* 0x000fe20000000f00 */
[----:B------:R-:W-:-:S02]  /*00b0*/  ULDC.64 UR4, c[0x0][0x118] ;  /* 0x0000460000047ab9 */ /* 0x000fc40000000a00 */
[----:B------:R-:W2:Y:S01]  /*00c0*/  S2R R5, SR_CTAID.Y ;  /* 0x0000000000057919 */ /* 0x000ea20000002600 */
[C---:B0-----:R-:W-:Y:S02]  /*00d0*/  SHF.L.U32 R27, R0.reuse, 0x6, RZ ;  /* 0x00000006001b7819 */ /* 0x041fe400000006ff */
[----:B------:R-:W-:Y:S02]  /*00e0*/  SHF.L.U32 R26, R0, 0x3, RZ ;  /* 0x00000003001a7819 */ /* 0x000fe400000006ff */
[----:B------:R-:W-:Y:S02]  /*00f0*/  LOP3.LUT R28, R27, 0xfffffe00, RZ, 0xc0, !PT ;  /* 0xfffffe001b1c7812 */ /* 0x000fe400078ec0ff */
[----:B------:R-:W-:Y:S02]  /*0100*/  LOP3.LUT R9, R26, 0x38, RZ, 0xc0, !PT ;  /* 0x000000381a097812 */ /* 0x000fe400078ec0ff */
[----:B-1----:R-:W-:-:S04]  /*0110*/  LEA R4, R2, R3, 0x12 ;  /* 0x0000000302047211 */ /* 0x002fc800078e90ff */
[----:B--2---:R-:W-:-:S04]  /*0120*/  LEA R6, R5, R4, 0x6 ;  /* 0x0000000405067211 */ /* 0x004fc800078e30ff */
[----:B------:R-:W-:Y:S01]  /*0130*/  IADD3 R28, R9, R6, R28 ;  /* 0x00000006091c7210 */ /* 0x000fe20007ffe01c */
[----:B------:R-:W-:-:S05]  /*0140*/  IMAD R9, R2, -0x3e000, R4 ;  /* 0xfffc200002097824 */ /* 0x000fca00078e0204 */
[C---:B------:R-:W-:Y:S02]  /*0150*/  IADD3 R6, R26.reuse, R9, RZ ;  /* 0x000000091a067210 */ /* 0x040fe40007ffe0ff */
[----:B------:R-:W-:Y:S02]  /*0160*/  IADD3 R26, R26, R3, RZ ;  /* 0x000000031a1a7210 */ /* 0x000fe40007ffe0ff */
.L_x_98:
[C---:B------:R-:W-:Y:S01]  /*0170*/  LEA R11, R7.reuse, R28, 0xd ;  /* 0x0000001c070b7211 */ /* 0x040fe200078e68ff */
[----:B------:R-:W-:Y:S01]  /*0180*/  BAR.SYNC.DEFER_BLOCKING 0x0 ;  /* 0x0000000000007b1d */ /* 0x000fe20000010000 */
[----:B------:R-:W-:Y:S02]  /*0190*/  MOV R4, 0x4 ;  /* 0x0000000400047802 */ /* 0x000fe40000000f00 */
[----:B------:R-:W-:-:S03]  /*01a0*/  LEA R9, R7, R6, 0x8 ;  /* 0x0000000607097211 */ /* 0x000fc600078e40ff */
[----:B------:R-:W-:-:S04]  /*01b0*/  IMAD.WIDE R10, R11, R4, c[0x0][0x170] ;  /* 0x00005c000b0a7625 */ /* 0x000fc800078e0204 */
[----:B------:R-:W-:Y:S01]  /*01c0*/  IMAD.WIDE R8, R9, R4, c[0x0][0x168] ;  /* 0x00005a0009087625 */ /* 0x000fe200078e0204 */
        /* <DEDUP_REMOVED lines=8> */
[----:B------:R-:W5:Y:S04]  /*0250*/  LDG.E.CONSTANT R22, [R8.64] ;  /* 0x0000000408167981 */ /* 0x000f68000c1e9900 */
[----:B------:R-:W5:Y:S01]  /*0260*/  LDG.E.CONSTANT R25, [R8.64+0x200] ;  /* 0x0002000408197981 */ /* 0x000f62000c1e9900 */
[----:B------:R-:W-:-:S04]  /*0270*/  IADD3 R7, R7, 0x1, RZ ;  /* 0x0000000107077810 */ /* 0x000fc80007ffe0ff */
[----:B------:R-:W-:Y:S01]  /*0280*/  ISETP.GE.U32.AND P0, PT, R7, 0x20, PT ;  /* 0x000000200700780c */ /* 0x000fe20003f06070 */
[----:B--2---:R-:W-:Y:S04]  /*0290*/  STS [R26.X4], R17 ;  /* 0x000000111a007388 */ /* 0x004fe80000004800 */
[----:B---3--:R-:W-:Y:S04]  /*02a0*/  STS [R26.X4+0x200], R19 ;  /* 0x000200131a007388 */ /* 0x008fe80000004800 */
[----:B----4-:R-:W-:Y:S04]  /*02b0*/  STS [R26.X4+0x400], R21 ;  /* 0x000400151a007388 */ /* 0x010fe80000004800 */
[----:B-----5:R-:W-:Y:S04]  /*02c0*/  STS [R26.X4+0x600], R23 ;  /* 0x000600171a007388 */ /* 0x020fe80000004800 */
[----:B------:R-:W-:Y:S04]  /*02d0*/  STS [R26.X4+0x800], R31 ;  /* 0x0008001f1a007388 */ /* 0x000fe80000004800 */
[----:B------:R-:W-:Y:S04]  /*02e0*/  STS [R26.X4+0xa00], R33 ;  /* 0x000a00211a007388 */ /* 0x000fe80000004800 */
[----:B------:R-:W-:Y:S04]  /*02f0*/  STS [R26.X4+0xc00], R35 ;  /* 0x000c00231a007388 */ /* 0x000fe80000004800 */
[----:B------:R-:W-:Y:S04]  /*0300*/  STS [R26.X4+0xe00], R37 ;  /* 0x000e00251a007388 */ /* 0x000fe80000004800 */
[----:B------:R-:W-:Y:S04]  /*0310*/  STS [R26.X4+0x1000], R22 ;  /* 0x001000161a007388 */ /* 0x000fe80000004800 */
[----:B------:R-:W-:Y:S04]  /*0320*/  STS [R26.X4+0x1200], R25 ;  /* 0x001200191a007388 */ /* 0x000fe80000004800 */
[----:B------:R-:W-:Y:S06]  /*0330*/  BAR.SYNC.DEFER_BLOCKING 0x0 ;  /* 0x0000000000007b1d */ /* 0x000fec0000010000 */
[----:B------:R-:W-:Y:S04]  /*0340*/  LDS.64 R24, [R3.X8+0x1000] ;  /* 0x0010000003187984 */ /* 0x000fe80000008a00 */
[----:B------:R-:W0:Y:S04]  /*0350*/  LDS.128 R16, [R0.X16] ;  /* 0x0000000000107984 */ /* 0x000e28000000cc00 */
[----:B------:R-:W-:Y:S04]  /*0360*/  LDS.64 R20, [R3.X8+0x1040] ;  /* 0x0010400003147984 */ /* 0x000fe80000008a00 */
[----:B------:R-:W1:Y:S04]  /*0370*/  LDS.128 R8, [R0.X16+0x100] ;  /* 0x0001000000087984 */ /* 0x000e68000000cc00 */
[----:B------:R-:W-:Y:S01]  /*0380*/  LDS.64 R22, [R3.X8+0x1080] ;  /* 0x0010800003167984 */ /* 0x000fe20000008a00 */
[----:B0-----:R-:W-:Y:S01]  /*0390*/  FFMA R31, R24, R16, R15 ;  /* 0x00000010181f7223 */ /* 0x001fe2000000000f */
[----:B------:R-:W-:Y:S01]  /*03a0*/  FFMA R33, R16, R25, R13 ;  /* 0x0000001910217223 */ /* 0x000fe2000000000d */
[CC--:B------:R-:W-:Y:S01]  /*03b0*/  FFMA R16, R24.reuse, R17.reuse, R12 ;  /* 0x0000001118107223 */ /* 0x0c0fe2000000000c */
[C---:B------:R-:W-:Y:S01]  /*03c0*/  FFMA R36, R25.reuse, R17, R14 ;  /* 0x0000001119247223 */ /* 0x040fe2000000000e */
[CC--:B------:R-:W-:Y:S01]  /*03d0*/  FFMA R29, R24.reuse, R18.reuse, R29 ;  /* 0x00000012181d7223 */ /* 0x0c0fe2000000001d */
[----:B------:R-:W0:Y:S01]  /*03e0*/  LDS.128 R12, [R0.X16+0x200] ;  /* 0x00020000000c7984 */ /* 0x000e22000000cc00 */
[C---:B------:R-:W-:Y:S01]  /*03f0*/  FFMA R30, R25.reuse, R18, R30 ;  /* 0x00000012191e7223 */ /* 0x040fe2000000001e */
[----:B------:R-:W-:Y:S01]  /*0400*/  FFMA R32, R24, R19, R32 ;  /* 0x0000001318207223 */ /* 0x000fe20000000020 */
[----:B-1----:R-:W-:Y:S01]  /*0410*/  FFMA R31, R20, R8, R31 ;  /* 0x00000008141f7223 */ /* 0x002fe2000000001f */
[----:B------:R-:W-:Y:S01]  /*0420*/  FFMA R33, R8, R21, R33 ;  /* 0x0000001508217223 */ /* 0x000fe20000000021 */
[----:B------:R-:W-:Y:S01]  /*0430*/  FFMA R34, R25, R19, R34 ;  /* 0x0000001319227223 */ /* 0x000fe20000000022 */
[CC--:B------:R-:W-:Y:S01]  /*0440*/  FFMA R8, R20.reuse, R9.reuse, R16 ;  /* 0x0000000914087223 */ /* 0x0c0fe20000000010 */
[----:B------:R-:W-:Y:S01]  /*0450*/  LDS.64 R24, [R3.X8+0x10c0] ;  /* 0x0010c00003187984 */ /* 0x000fe20000008a00 */
[C---:B------:R-:W-:Y:S01]  /*0460*/  FFMA R36, R21.reuse, R9, R36 ;  /* 0x0000000915247223 */ /* 0x040fe20000000024 */
[CC--:B------:R-:W-:Y:S01]  /*0470*/  FFMA R29, R20.reuse, R10.reuse, R29 ;  /* 0x0000000a141d7223 */ /* 0x0c0fe2000000001d */
[C---:B------:R-:W-:Y:S01]  /*0480*/  FFMA R30, R21.reuse, R10, R30 ;  /* 0x0000000a151e7223 */ /* 0x040fe2000000001e */
[----:B------:R-:W1:Y:S01]  /*0490*/  LDS.128 R16, [R0.X16+0x300] ;  /* 0x0003000000107984 */ /* 0x000e62000000cc00 */
[-C--:B------:R-:W-:Y:S01]  /*04a0*/  FFMA R32, R20, R11.reuse, R32 ;  /* 0x0000000b14207223 */ /* 0x080fe20000000020 */
[----:B------:R-:W-:-:S02]  /*04b0*/  FFMA R34, R21, R11, R34 ;  /* 0x0000000b15227223 */ /* 0x000fc40000000022 */
[----:B------:R-:W-:Y:S01]  /*04c0*/  LDS.64 R20, [R3.X8+0x1100] ;  /* 0x0011000003147984 */ /* 0x000fe20000008a00 */
[----:B0-----:R-:W-:Y:S01]  /*04d0*/  FFMA R31, R22, R12, R31 ;  /* 0x0000000c161f7223 */ /* 0x001fe2000000001f */
[----:B------:R-:W-:Y:S01]  /*04e0*/  FFMA R33, R12, R23, R33 ;  /* 0x000000170c217223 */ /* 0x000fe20000000021 */
[CC--:B------:R-:W-:Y:S01]  /*04f0*/  FFMA R12, R22.reuse, R13.reuse, R8 ;  /* 0x0000000d160c7223 */ /* 0x0c0fe20000000008 */
[C---:B------:R-:W-:Y:S01]  /*0500*/  FFMA R36, R23.reuse, R13, R36 ;  /* 0x0000000d17247223 */ /* 0x040fe20000000024 */
[----:B------:R-:W0:Y:S01]  /*0510*/  LDS.128 R8, [R0.X16+0x400] ;  /* 0x0004000000087984 */ /* 0x000e22000000cc00 */
[CC--:B------:R-:W-:Y:S01]  /*0520*/  FFMA R29, R22.reuse, R14.reuse, R29 ;  /* 0x0000000e161d7223 */ /* 0x0c0fe2000000001d */
[C---:B------:R-:W-:Y:S01]  /*0530*/  FFMA R30, R23.reuse, R14, R30 ;  /* 0x0000000e171e7223 */ /* 0x040fe2000000001e */
[-C--:B------:R-:W-:Y:S01]  /*0540*/  FFMA R32, R22, R15.reuse, R32 ;  /* 0x0000000f16207223 */ /* 0x080fe20000000020 */
[----:B------:R-:W-:Y:S02]  /*0550*/  FFMA R34, R23, R15, R34 ;  /* 0x0000000f17227223 */ /* 0x000fe40000000022 */
[----:B------:R-:W-:Y:S01]  /*0560*/  LDS.64 R22, [R3.X8+0x1140] ;  /* 0x0011400003167984 */ /* 0x000fe20000008a00 */
[----:B-1----:R-:W-:Y:S01]  /*0570*/  FFMA R31, R24, R16, R31 ;  /* 0x00000010181f7223 */ /* 0x002fe2000000001f */
[----:B------:R-:W-:Y:S01]  /*0580*/  FFMA R33, R16, R25, R33 ;  /* 0x0000001910217223 */ /* 0x000fe20000000021 */
[CC--:B------:R-:W-:Y:S01]  /*0590*/  FFMA R16, R24.reuse, R17.reuse, R12 ;  /* 0x0000001118107223 */ /* 0x0c0fe2000000000c */
[C---:B------:R-:W-:Y:S01]  /*05a0*/  FFMA R36, R25.reuse, R17, R36 ;  /* 0x0000001119247223 */ /* 0x040fe20000000024 */
[----:B------:R-:W1:Y:S01]  /*05b0*/  LDS.128 R12, [R0.X16+0x500] ;  /* 0x00050000000c7984 */ /* 0x000e62000000cc00 */
[CC--:B------:R-:W-:Y:S01]  /*05c0*/  FFMA R29, R24.reuse, R18.reuse, R29 ;  /* 0x00000012181d7223 */ /* 0x0c0fe2000000001d */
[C---:B------:R-:W-:Y:S01]  /*05d0*/  FFMA R30, R25.reuse, R18, R30 ;  /* 0x00000012191e7223 */ /* 0x040fe2000000001e */
        /* <DEDUP_REMOVED lines=66> */
[CC--:B------:R-:W-:Y:S01]  /*0a00*/  FFMA R33, R20.reuse, R10.reuse, R17 ;  /* 0x0000000a14217223 */ /* 0x0c0fe20000000011 */
[C---:B------:R-:W-:Y:S01]  /*0a10*/  FFMA R36, R21.reuse, R9, R36 ;  /* 0x0000000915247223 */ /* 0x040fe20000000024 */
[----:B------:R-:W0:Y:S01]  /*0a20*/  LDS.128 R16, [R0.X16+0xc00] ;  /* 0x000c000000107984 */ /* 0x000e22000000cc00 */
        /* <DEDUP_REMOVED lines=10> */
[-C--:B------:R-:W-:Y:S01]  /*0ad0*/  FFMA R32, R22, R15.reuse, R32 ;  /* 0x0000000f16207223 */ /* 0x080fe20000000020 */
[C---:B------:R-:W-:Y:S01]  /*0ae0*/  FFMA R30, R23.reuse, R14, R30 ;  /* 0x0000000e171e7223 */ /* 0x040fe2000000001e */
        /* <DEDUP_REMOVED lines=8> */
[-C--:B------:R-:W-:Y:S01]  /*0b70*/  FFMA R32, R24, R19.reuse, R32 ;  /* 0x0000001318207223 */ /* 0x080fe20000000020 */
[C---:B------:R-:W-:Y:S01]  /*0b80*/  FFMA R30, R25.reuse, R18, R30 ;  /* 0x00000012191e7223 */ /* 0x040fe2000000001e */
[----:B------:R-:W-:Y:S01]  /*0b90*/  FFMA R34, R25, R19, R34 ;  /* 0x0000001319227223 */ /* 0x000fe20000000022 */
[----:B-1----:R-:W-:Y:S01]  /*0ba0*/  FFMA R31, R20, R8, R31 ;  /* 0x00000008141f7223 */ /* 0x002fe2000000001f */
[----:B------:R-:W-:Y:S01]  /*0bb0*/  FFMA R35, R8, R21, R35 ;  /* 0x0000001508237223 */ /* 0x000fe20000000023 */
[CC--:B------:R-:W-:Y:S01]  /*0bc0*/  FFMA R24, R20.reuse, R9.reuse, R16 ;  /* 0x0000000914187223 */ /* 0x0c0fe20000000010 */
[C---:B------:R-:W-:Y:S01]  /*0bd0*/  FFMA R36, R21.reuse, R9, R36 ;  /* 0x0000000915247223 */ /* 0x040fe20000000024 */
[----:B------:R-:W-:Y:S01]  /*0be0*/  LDS.128 R16, [R0.X16+0xf00] ;  /* 0x000f000000107984 */ /* 0x000fe2000000cc00 */
[CC--:B------:R-:W-:Y:S01]  /*0bf0*/  FFMA R33, R20.reuse, R10.reuse, R33 ;  /* 0x0000000a14217223 */ /* 0x0c0fe20000000021 */
[C---:B------:R-:W-:Y:S01]  /*0c00*/  FFMA R30, R21.reuse, R10, R30 ;  /* 0x0000000a151e7223 */ /* 0x040fe2000000001e */
[-C--:B------:R-:W-:Y:S01]  /*0c10*/  FFMA R32, R20, R11.reuse, R32 ;  /* 0x0000000b14207223 */ /* 0x080fe20000000020 */
[----:B------:R-:W1:Y:S01]  /*0c20*/  LDS.64 R8, [R3.X8+0x13c0] ;  /* 0x0013c00003087984 */ /* 0x000e620000008a00 */
[----:B------:R-:W-:Y:S01]  /*0c30*/  FFMA R34, R21, R11, R34 ;  /* 0x0000000b15227223 */ /* 0x000fe20000000022 */
[----:B0-----:R-:W-:Y:S01]  /*0c40*/  FFMA R31, R22, R12, R31 ;  /* 0x0000000c161f7223 */ /* 0x001fe2000000001f */
[----:B------:R-:W-:Y:S01]  /*0c50*/  FFMA R35, R12, R23, R35 ;  /* 0x000000170c237223 */ /* 0x000fe20000000023 */
[CC--:B------:R-:W-:Y:S01]  /*0c60*/  FFMA R24, R22.reuse, R13.reuse, R24 ;  /* 0x0000000d16187223 */ /* 0x0c0fe20000000018 */
[C---:B------:R-:W-:Y:S01]  /*0c70*/  FFMA R36, R23.reuse, R13, R36 ;  /* 0x0000000d17247223 */ /* 0x040fe20000000024 */
[CC--:B------:R-:W-:Y:S01]  /*0c80*/  FFMA R33, R22.reuse, R14.reuse, R33 ;  /* 0x0000000e16217223 */ /* 0x0c0fe20000000021 */
[C---:B------:R-:W-:Y:S01]  /*0c90*/  FFMA R30, R23.reuse, R14, R30 ;  /* 0x0000000e171e7223 */ /* 0x040fe2000000001e */
[-C--:B------:R-:W-:Y:S01]  /*0ca0*/  FFMA R32, R22, R15.reuse, R32 ;  /* 0x0000000f16207223 */ /* 0x080fe20000000020 */
[----:B------:R-:W-:Y:S01]  /*0cb0*/  FFMA R34, R23, R15, R34 ;  /* 0x0000000f17227223 */ /* 0x000fe20000000022 */
[----:B-1----:R-:W-:Y:S01]  /*0cc0*/  FFMA R15, R8, R16, R31 ;  /* 0x00000010080f7223 */ /* 0x002fe2000000001f */
[----:B------:R-:W-:Y:S01]  /*0cd0*/  FFMA R13, R16, R9, R35 ;  /* 0x00000009100d7223 */ /* 0x000fe20000000023 */
[CC--:B------:R-:W-:Y:S01]  /*0ce0*/  FFMA R12, R8.reuse, R17.reuse, R24 ;  /* 0x00000011080c7223 */ /* 0x0c0fe20000000018 */
[C---:B------:R-:W-:Y:S01]  /*0cf0*/  FFMA R14, R9.reuse, R17, R36 ;  /* 0x00000011090e7223 */ /* 0x040fe20000000024 */
[CC--:B------:R-:W-:Y:S01]  /*0d00*/  FFMA R29, R8.reuse, R18.reuse, R33 ;  /* 0x00000012081d7223 */ /* 0x0c0fe20000000021 */
[C---:B------:R-:W-:Y:S01]  /*0d10*/  FFMA R30, R9.reuse, R18, R30 ;  /* 0x00000012091e7223 */ /* 0x040fe2000000001e */
[-C--:B------:R-:W-:Y:S01]  /*0d20*/  FFMA R32, R8, R19.reuse, R32 ;  /* 0x0000001308207223 */ /* 0x080fe20000000020 */
[----:B------:R-:W-:Y:S01]  /*0d30*/  FFMA R34, R9, R19, R34 ;  /* 0x0000001309227223 */ /* 0x000fe20000000022 */
[----:B------:R-:W-:Y:S05]  /*0d40*/  @!P0 BRA `(.L_x_98) ;  /* 0xfffff42000008947 */ /* 0x000fea000383ffff */
[----:B------:R-:W-:-:S04]  /*0d50*/  LEA R0, R2, R5, 0x3 ;  /* 0x0000000502007211 */ /* 0x000fc800078e18ff */
[----:B------:R-:W-:-:S04]  /*0d60*/  LEA R0, R0, R27, 0xa ;  /* 0x0000001b00007211 */ /* 0x000fc800078e50ff */
[----:B------:R-:W-:-:S05]  /*0d70*/  LEA R5, R3, R0, 0x1 ;  /* 0x0000000003057211 */ /* 0x000fca00078e08ff */
        /* <DEDUP_REMOVED lines=10> */
.L_x_99:
        /* <DEDUP_REMOVED lines=14> */
.L_x_144:


//--------------------- .text.tvmgen_default_fused_nn_conv2d_add_nn_relu_10_kernel --------------------------
	.section	.text.tvmgen_default_fused_nn_conv2d_add_nn_relu_10_kernel,"ax",@progbits
	.sectionflags	@"SHF_BARRIERS=1"
	.sectioninfo	@"SHI_REGISTERS=56"
	.align	128
        .global         tvmgen_default_fused_nn_conv2d_add_nn_relu_10_kernel
        .type           tvmgen_default_fused_nn_conv2d_add_nn_relu_10_kernel,@function
        .size           tvmgen_default_fused_nn_conv2d_add_nn_relu_10_kernel,(.L_x_145 - tvmgen_default_fused_nn_conv2d_add_nn_relu_10_kernel)
        .other          tvmgen_default_fused_nn_conv2d_add_nn_relu_10_kernel,@"STO_CUDA_ENTRY STV_DEFAULT"
tvmgen_default_fused_nn_conv2d_add_nn_relu_10_kernel:
.text.tvmgen_default_fused_nn_conv2d_add_nn_relu_10_kernel:
[----:B------:R-:W-:Y:S02]  /*0000*/  MOV R1, c[0x0][0x28] ;  /* 0x00000a0000017a02 */ /* 0x000fe40000000f00 */
[----:B------:R-:W0:Y:S01]  /*0010*/  S2R R3, SR_TID.Z ;  /* 0x0000000000037919 */ /* 0x000e220000002300 */
[----:B------:R-:W-:Y:S01]  /*0020*/  MOV R2, RZ ;  /* 0x000000ff00027202 */ /* 0x000fe20000000f00 */
[----:B------:R-:W-:Y:S01]  /*0030*/  ULDC.64 UR4, c[0x0][0x118] ;  /* 0x0000460000047ab9 */ /* 0x000fe20000000a00 */
[----:B------:R-:W-:Y:S01]  /*0040*/  MOV R4, RZ ;  /* 0x000000ff00047202 */ /* 0x000fe20000000f00 */
[----:B------:R-:W1:Y:S01]  /*0050*/  S2R R25, SR_TID.Y ;  /* 0x0000000000197919 */ /* 0x000e620000002200 */
[----:B------:R-:W-:Y:S02]  /*0060*/  MOV R29, 0x90 ;  /* 0x00000090001d7802 */ /* 0x000fe40000000f00 */
[----:B------:R-:W-:Y:S01]  /*0070*/  MOV R27, RZ ;  /* 0x000000ff001b7202 */ /* 0x000fe20000000f00 */
[----:B------:R-:W2:Y:S01]  /*0080*/  S2R R15, SR_CTAID.Z ;  /* 0x00000000000f7919 */ /* 0x000ea20000002700 */
[----:B------:R-:W-:Y:S02]  /*0090*/  MOV R23, RZ ;  /* 0x000000ff00177202 */ /* 0x000fe40000000f00 */
        /* <DEDUP_REMOVED lines=9> */
[----:B------:R-:W-:Y:S01]  /*0130*/  MOV R53, RZ ;  /* 0x000000ff00357202 */ /* 0x000fe20000000f00 */
[C---:B-1----:R-:W-:Y:S01]  /*0140*/  IMAD.HI R0, R25.reuse, 0x66666667, RZ ;  /* 0x6666666719007827 */ /* 0x042fe200078e02ff */
[----:B------:R-:W-:Y:S02]  /*0150*/  SHF.R.U32.HI R9, RZ, 0x1f, R6 ;  /* 0x0000001fff097819 */ /* 0x000fe40000011606 */
[----:B------:R-:W-:Y:S01]  /*0160*/  LEA R28, R25, R25, 0x1 ;  /* 0x00000019191c7211 */ /* 0x000fe200078e08ff */
[----:B------:R-:W-:Y:S01]  /*0170*/  IMAD R29, R3, R29, 0x708 ;  /* 0x00000708031d7424 */ /* 0x000fe200078e021d */
[CC--:B------:R-:W-:Y:S01]  /*0180*/  LEA.HI.SX32 R11, R6.reuse, R9.reuse, 0x1c ;  /* 0x00000009060b7211 */ /* 0x0c0fe200078fe2ff */
[----:B------:R-:W-:Y:S01]  /*0190*/  IMAD R30, R25, 0x78, RZ ;  /* 0x00000078191e7824 */ /* 0x000fe200078e02ff */
[----:B------:R-:W-:Y:S02]  /*01a0*/  SHF.R.S32.HI R7, RZ, 0x1, R0 ;  /* 0x00000001ff077819 */ /* 0x000fe40000011400 */
[----:B------:R-:W-:Y:S01]  /*01b0*/  LEA.HI.SX32 R9, R6, R9, 0x1d ;  /* 0x0000000906097211 */ /* 0x000fe200078feaff */
[----:B------:R-:W-:Y:S01]  /*01c0*/  IMAD R5, R11, -0x1e, R3 ;  /* 0xffffffe20b057824 */ /* 0x000fe200078e0203 */
[----:B------:R-:W-:Y:S01]  /*01d0*/  LEA.HI R7, R0, R7, RZ, 0x1 ;  /* 0x0000000700077211 */ /* 0x000fe200078f08ff */
[----:B------:R-:W-:Y:S01]  /*01e0*/  IMAD.HI R0, R25, 0x2aaaaaab, RZ ;  /* 0x2aaaaaab19007827 */ /* 0x000fe200078e02ff */
[----:B--2---:R-:W-:-:S02]  /*01f0*/  LEA R15, R15, R3, 0x5 ;  /* 0x000000030f0f7211 */ /* 0x004fc400078e28ff */
[-C--:B------:R-:W-:Y:S01]  /*0200*/  IADD3 R7, R7, R3.reuse, RZ ;  /* 0x0000000307077210 */ /* 0x080fe20007ffe0ff */
[----:B------:R-:W-:Y:S01]  /*0210*/  IMAD.HI R4, R5, -0x77777777, R4 ;  /* 0x8888888905047827 */ /* 0x000fe200078e0204 */
[----:B------:R-:W-:Y:S02]  /*0220*/  LEA.HI R5, R0, R0, RZ, 0x1 ;  /* 0x0000000000057211 */ /* 0x000fe400078f08ff */
[----:B------:R-:W-:Y:S01]  /*0230*/  ISETP.GE.AND P2, PT, R7, 0x1e, PT ;  /* 0x0000001e0700780c */ /* 0x000fe20003f46270 */
[----:B------:R-:W-:Y:S01]  /*0240*/  IMAD.HI R6, R25, 0x55555556, RZ ;  /* 0x5555555619067827 */ /* 0x000fe200078e02ff */
[----:B------:R-:W-:Y:S02]  /*0250*/  SHF.R.U32.HI R13, RZ, 0x1f, R4 ;  /* 0x0000001fff0d7819 */ /* 0x000fe40000011604 */
[----:B------:R-:W-:Y:S01]  /*0260*/  IADD3 R5, R5, R3, RZ ;  /* 0x0000000305057210 */ /* 0x000fe20007ffe0ff */
[--C-:B------:R-:W-:Y:S01]  /*0270*/  IMAD R11, R11, 0x18800, R28.reuse ;  /* 0x000188000b0b7824 */ /* 0x100fe200078e021c */
[----:B------:R-:W-:Y:S01]  /*0280*/  LEA.HI R6, R6, R6, RZ, 0x1 ;  /* 0x0000000606067211 */ /* 0x000fe200078f08ff */
[----:B------:R-:W-:Y:S01]  /*0290*/  IMAD R0, R9, -0xf, R3 ;  /* 0xfffffff109007824 */ /* 0x000fe200078e0203 */
[----:B------:R-:W-:Y:S01]  /*02a0*/  LEA.HI.SX32 R13, R4, R13, 0x1d ;  /* 0x0000000d040d7211 */ /* 0x000fe200078feaff */
[----:B------:R-:W-:Y:S01]  /*02b0*/  IMAD R28, R3, 0xf, R28 ;  /* 0x0000000f031c7824 */ /* 0x000fe200078e021c */
[----:B------:R-:W-:Y:S01]  /*02c0*/  IADD3 R11, R11, -0xf, RZ ;  /* 0xfffffff10b0b7810 */ /* 0x000fe20007ffe0ff */
[----:B------:R-:W-:Y:S01]  /*02d0*/  IMAD R24, R6, -0x3, R25 ;  /* 0xfffffffd06187824 */ /* 0x000fe200078e0219 */
[----:B------:R-:W-:-:S02]  /*02e0*/  LEA R15, R15, R6, 0x1 ;  /* 0x000000060f0f7211 */ /* 0x000fc400078e08ff */
[----:B------:R-:W-:Y:S01]  /*02f0*/  ISETP.GE.AND P0, PT, R5, 0x20, PT ;  /* 0x000000200500780c */ /* 0x000fe20003f06270 */
[C---:B------:R-:W-:Y:S01]  /*0300*/  IMAD R26, R0.reuse, 0xe, R11 ;  /* 0x0000000e001a7824 */ /* 0x040fe200078e020b */
[----:B------:R-:W-:Y:S01]  /*0310*/  ISETP.GT.AND P1, PT, R0, RZ, PT ;  /* 0x000000ff0000720c */ /* 0x000fe20003f24270 */
[----:B------:R-:W-:Y:S01]  /*0320*/  IMAD R24, R15, 0x300, R24 ;  /* 0x000003000f187824 */ /* 0x000fe200078e0218 */
[----:B------:R-:W-:Y:S01]  /*0330*/  MOV R5, RZ ;  /* 0x000000ff00057202 */ /* 0x000fe20000000f00 */
[----:B------:R-:W-:Y:S01]  /*0340*/  IMAD R26, R13, 0xc4, R26 ;  /* 0x000000c40d1a7824 */ /* 0x000fe200078e021a */
[----:B------:R-:W-:Y:S01]  /*0350*/  MOV R15, RZ ;  /* 0x000000ff000f7202 */ /* 0x000fe20000000f00 */
[----:B------:R-:W-:Y:S01]  /*0360*/  CS2R R12, SRZ ;  /* 0x00000000000c7805 */ /* 0x000fe2000001ff00 */
[C---:B------:R-:W-:Y:S02]  /*0370*/  ISETP.LT.AND P0, PT, R25.reuse, 0x6, !P0 ;  /* 0x000000061900780c */ /* 0x040fe40004701270 */
[----:B------:R-:W-:-:S02]  /*0380*/  ISETP.LT.AND P2, PT, R25, 0x5, !P2 ;  /* 0x000000051900780c */ /* 0x000fc40005741270 */
[----:B------:R-:W-:-:S04]  /*0390*/  ISETP.GT.AND P1, PT, R25, RZ, P1 ;  /* 0x000000ff1900720c */ /* 0x000fc80000f24270 */
.L_x_105:
[----:B------:R-:W-:Y:S06]  /*03a0*/  BAR.SYNC.DEFER_BLOCKING 0x0 ;  /* 0x0000000000007b1d */ /* 0x000fec0000010000 */
[----:B------:R-:W-:Y:S01]  /*03b0*/  BSSY B0, `(.L_x_100) ;  /* 0x000000f000007945 */ /* 0x000fe20003800000 */
[----:B------:R-:W-:Y:S05]  /*03c0*/  @!P2 BRA `(.L_x_101) ;  /* 0x000000d00000a947 */ /* 0x000fea0003800000 */
[----:B------:R-:W-:Y:S01]  /*03d0*/  ISETP.GE.AND P3, PT, R0, 0x1, PT ;  /* 0x000000010000780c */ /* 0x000fe20003f66270 */
[----:B------:R-:W-:Y:S01]  /*03e0*/  IMAD R6, R27, 0x188, R26 ;  /* 0x000001881b067824 */ /* 0x000fe200078e021a */
[----:B------:R-:W-:Y:S02]  /*03f0*/  MOV R7, 0x4 ;  /* 0x0000000400077802 */ /* 0x000fe40000000f00 */
[----:B------:R-:W-:-:S02]  /*0400*/  MOV R11, RZ ;  /* 0x000000ff000b7202 */ /* 0x000fc40000000f00 */
[----:B------:R-:W-:Y:S01]  /*0410*/  MOV R9, RZ ;  /* 0x000000ff00097202 */ /* 0x000fe20000000f00 */
[----:B------:R-:W-:Y:S01]  /*0420*/  IMAD.WIDE R6, R6, R7, c[0x0][0x168] ;  /* 0x00005a0006067625 */ /* 0x000fe200078e0207 */
[----:B------:R-:W-:-:S04]  /*0430*/  MOV R17, RZ ;  /* 0x000000ff00117202 */ /* 0x000fc80000000f00 */
[----:B------:R-:W2:Y:S04]  /*0440*/  @P1 LDG.E.CONSTANT R11, [R6.64] ;  /* 0x00000004060b1981 */ /* 0x000ea8000c1e9900 */
[----:B------:R-:W3:Y:S04]  /*0450*/  @P3 LDG.E.CONSTANT R9, [R6.64+0x4] ;  /* 0x0000040406093981 */ /* 0x000ee8000c1e9900 */
[----:B------:R-:W4:Y:S04]  /*0460*/  @P3 LDG.E.CONSTANT R17, [R6.64+0x8] ;  /* 0x0000080406113981 */ /* 0x000f28000c1e9900 */
[----:B--2---:R0:W-:Y:S04]  /*0470*/  STS [R28.X4], R11 ;  /* 0x0000000b1c007388 */ /* 0x0041e80000004800 */
[----:B---3--:R0:W-:Y:S04]  /*0480*/  STS [R28.X4+0x4], R9 ;  /* 0x000004091c007388 */ /* 0x0081e80000004800 */
[----:B----4-:R0:W-:Y:S02]  /*0490*/  STS [R28.X4+0x8], R17 ;  /* 0x000008111c007388 */ /* 0x0101e40000004800 */
.L_x_101:
[----:B------:R-:W-:Y:S05]  /*04a0*/  BSYNC B0 ;  /* 0x0000000000007941 */ /* 0x000fea0003800000 */
.L_x_100:
[----:B------:R-:W-:Y:S01]  /*04b0*/  BSSY B0, `(.L_x_102) ;  /* 0x0000011000007945 */ /* 0x000fe20003800000 */
[----:B------:R-:W-:Y:S05]  /*04c0*/  @!P0 BRA `(.L_x_103) ;  /* 0x000000f000008947 */ /* 0x000fea0003800000 */
[----:B------:R-:W-:Y:S01]  /*04d0*/  IMAD R6, R27, 0x3, R24 ;  /* 0x000000031b067824 */ /* 0x000fe200078e0218 */
[----:B------:R-:W-:-:S03]  /*04e0*/  MOV R7, 0x4 ;  /* 0x0000000400077802 */ /* 0x000fc60000000f00 */
[----:B------:R-:W-:-:S04]  /*04f0*/  IMAD R6, R6, 0x6, RZ ;  /* 0x0000000606067824 */ /* 0x000fc800078e02ff */
[----:B------:R-:W-:-:S05]  /*0500*/  IMAD.WIDE R6, R6, R7, c[0x0][0x170] ;  /* 0x00005c0006067625 */ /* 0x000fca00078e0207 */
[----:B------:R-:W2:Y:S04]  /*0510*/  LDG.E.CONSTANT R8, [R6.64] ;  /* 0x0000000406087981 */ /* 0x000ea8000c1e9900 */
[----:B0-----:R-:W2:Y:S04]  /*0520*/  LDG.E.CONSTANT R9, [R6.64+0x4] ;  /* 0x0000040406097981 */ /* 0x001ea8000c1e9900 */
[----:B------:R-:W3:Y:S04]  /*0530*/  LDG.E.CONSTANT R10, [R6.64+0x8] ;  /* 0x00000804060a7981 */ /* 0x000ee8000c1e9900 */
[----:B------:R-:W3:Y:S04]  /*0540*/  LDG.E.CONSTANT R11, [R6.64+0xc] ;  /* 0x00000c04060b7981 */ /* 0x000ee8000c1e9900 */
[----:B------:R-:W4:Y:S04]  /*0550*/  LDG.E.CONSTANT R16, [R6.64+0x10] ;  /* 0x0000100406107981 */ /* 0x000f28000c1e9900 */
[----:B------:R-:W4:Y:S01]  /*0560*/  LDG.E.CONSTANT R17, [R6.64+0x14] ;  /* 0x0000140406117981 */ /* 0x000f22000c1e9900 */
[----:B------:R-:W-:-:S04]  /*0570*/  IMAD R4, R3, 0x6, R25 ;  /* 0x0000000603047824 */ /* 0x000fc800078e0219 */
[----:B------:R-:W-:-:S05]  /*0580*/  IMAD R4, R4, 0x6, RZ ;  /* 0x0000000604047824 */ /* 0x000fca00078e02ff */
[----:B--2---:R0:W-:Y:S04]  /*0590*/  STS.64 [R4.X4+0x708], R8 ;  /* 0x0007080804007388 */ /* 0x0041e80000004a00 */
[----:B---3--:R0:W-:Y:S04]  /*05a0*/  STS.64 [R4.X4+0x710], R10 ;  /* 0x0007100a04007388 */ /* 0x0081e80000004a00 */
[----:B----4-:R0:W-:Y:S02]  /*05b0*/  STS.64 [R4.X4+0x718], R16 ;  /* 0x0007181004007388 */ /* 0x0101e40000004a00 */
.L_x_103:
[----:B------:R-:W-:Y:S05]  /*05c0*/  BSYNC B0 ;  /* 0x0000000000007941 */ /* 0x000fea0003800000 */
.L_x_102:
[----:B------:R-:W-:Y:S01]  /*05d0*/  BAR.SYNC.DEFER_BLOCKING 0x0 ;  /* 0x0000000000007b1d */ /* 0x000fe20000010000 */
[----:B------:R-:W-:-:S04]  /*05e0*/  IADD3 R27, R27, 0x1, RZ ;  /* 0x000000011b1b7810 */ /* 0x000fc80007ffe0ff */
[----:B------:R-:W-:Y:S01]  /*05f0*/  ISETP.NE.AND P3, PT, R27, 0x100, PT ;  /* 0x000001001b00780c */ /* 0x000fe20003f65270 */
[----:B------:R-:W-:Y:S04]  /*0600*/  LDS.64 R38, [R29] ;  /* 0x000000001d267984 */ /* 0x000fe80000000a00 */
[----:B------:R-:W1:Y:S04]  /*0610*/  LDS.64 R32, [R30+0x10] ;  /* 0x000010001e207984 */ /* 0x000e680000000a00 */
[----:B------:R-:W2:Y:S04]  /*0620*/  LDS.64 R6, [R30] ;  /* 0x000000001e067984 */ /* 0x000ea80000000a00 */
[----:B------:R-:W3:Y:S04]  /*0630*/  LDS.64 R20, [R30+0x8] ;  /* 0x000008001e147984 */ /* 0x000ee80000000a00 */
[----:B------:R-:W4:Y:S04]  /*0640*/  LDS.64 R18, [R30+0x18] ;  /* 0x000018001e127984 */ /* 0x000f280000000a00 */
[----:B0-----:R-:W0:Y:S04]  /*0650*/  LDS.64 R10, [R30+0x20] ;  /* 0x000020001e0a7984 */ /* 0x001e280000000a00 */
[----:B------:R-:W5:Y:S04]  /*0660*/  LDS.64 R16, [R30+0x28] ;  /* 0x000028001e107984 */ /* 0x000f680000000a00 */
[----:B------:R-:W5:Y:S04]  /*0670*/  LDS.64 R34, [R30+0x30] ;  /* 0x000030001e227984 */ /* 0x000f680000000a00 */
[----:B------:R-:W5:Y:S01]  /*0680*/  LDS.64 R8, [R29+0x48] ;  /* 0x000048001d087984 */ /* 0x000f620000000a00 */
[C---:B-1----:R-:W-:Y:S01]  /*0690*/  FFMA R22, R38.reuse, R32, R41 ;  /* 0x0000002026167223 */ /* 0x042fe20000000029 */
[C---:B--2---:R-:W-:Y:S01]  /*06a0*/  FFMA R4, R38.reuse, R6, R23 ;  /* 0x0000000626047223 */ /* 0x044fe20000000017 */
[----:B---3--:R-:W-:-:S02]  /*06b0*/  FFMA R14, R38, R20, R37 ;  /* 0x00000014260e7223 */ /* 0x008fc40000000025 */
[----:B------:R-:W-:Y:S02]  /*06c0*/  FFMA R37, R39, R33, R22 ;  /* 0x0000002127257223 */ /* 0x000fe40000000016 */
[----:B------:R-:W1:Y:S01]  /*06d0*/  LDS.64 R22, [R29+0x8] ;  /* 0x000008001d167984 */ /* 0x000e620000000a00 */
[C---:B----4-:R-:W-:Y:S01]  /*06e0*/  FFMA R36, R38.reuse, R18, R43 ;  /* 0x0000001226247223 */ /* 0x050fe2000000002b */
[----:B0-----:R-:W-:-:S03]  /*06f0*/  FFMA R40, R38, R10, R47 ;  /* 0x0000000a26287223 */ /* 0x001fc6000000002f */
[C---:B------:R-:W-:Y:S01]  /*0700*/  FFMA R47, R39.reuse, R19, R36 ;  /* 0x00000013272f7223 */ /* 0x040fe20000000024 */
[C---:B-----5:R-:W-:Y:S01]  /*0710*/  FFMA R42, R38.reuse, R16, R49 ;  /* 0x00000010262a7223 */ /* 0x060fe20000000031 */
[C---:B------:R-:W-:Y:S01]  /*0720*/  FFMA R49, R39.reuse, R21, R14 ;  /* 0x0000001527317223 */ /* 0x040fe2000000000e */
[C---:B------:R-:W-:Y:S01]  /*0730*/  FFMA R43, R39.reuse, R11, R40 ;  /* 0x0000000b272b7223 */ /* 0x040fe20000000028 */
[----:B------:R-:W-:Y:S01]  /*0740*/  FFMA R38, R38, R34, R51 ;  /* 0x0000002226267223 */ /* 0x000fe20000000033 */
[C---:B------:R-:W-:Y:S01]  /*0750*/  FFMA R51, R39.reuse, R7, R4 ;  /* 0x0000000727337223 */ /* 0x040fe20000000004 */
[C---:B------:R-:W-:Y:S01]  /*0760*/  FFMA R41, R39.reuse, R17, R42 ;  /* 0x0000001127297223 */ /* 0x040fe2000000002a */
[-C--:B------:R-:W-:Y:S01]  /*0770*/  FFMA R6, R6, R8.reuse, R5 ;  /* 0x0000000806067223 */ /* 0x080fe20000000005 */
[----:B------:R-:W-:Y:S01]  /*0780*/  FFMA R39, R39, R35, R38 ;  /* 0x0000002327277223 */ /* 0x000fe20000000026 */
[----:B------:R-:W0:Y:S01]  /*0790*/  LDS.64 R4, [R29+0x50] ;  /* 0x000050001d047984 */ /* 0x000e220000000a00 */
[-C--:B------:R-:W-:Y:S01]  /*07a0*/  FFMA R14, R20, R8.reuse, R13 ;  /* 0x00000008140e7223 */ /* 0x080fe2000000000d */
[-C--:B------:R-:W-:Y:S01]  /*07b0*/  FFMA R36, R32, R8.reuse, R15 ;  /* 0x0000000820247223 */ /* 0x080fe2000000000f */
[-C--:B------:R-:W-:Y:S01]  /*07c0*/  FFMA R38, R18, R8.reuse, R31 ;  /* 0x0000000812267223 */ /* 0x080fe2000000001f */
[-C--:B------:R-:W-:Y:S01]  /*07d0*/  FFMA R40, R10, R8.reuse, R45 ;  /* 0x000000080a287223 */ /* 0x080fe2000000002d */
[-C--:B------:R-:W-:Y:S01]  /*07e0*/  FFMA R42, R16, R8.reuse, R53 ;  /* 0x00000008102a7223 */ /* 0x080fe20000000035 */
[----:B------:R-:W-:Y:S01]  /*07f0*/  FFMA R8, R34, R8, R12 ;  /* 0x0000000822087223 */ /* 0x000fe2000000000c */
[-C--:B------:R-:W-:Y:S01]  /*0800*/  FFMA R31, R21, R9.reuse, R14 ;  /* 0x00000009151f7223 */ /* 0x080fe2000000000e */
[----:B------:R-:W2:Y:S01]  /*0810*/  LDS.64 R12, [R30+0x38] ;  /* 0x000038001e0c7984 */ /* 0x000ea20000000a00 */
[-C--:B------:R-:W-:Y:S01]  /*0820*/  FFMA R15, R7, R9.reuse, R6 ;  /* 0x00000009070f7223 */ /* 0x080fe20000000006 */
[-C--:B------:R-:W-:Y:S01]  /*0830*/  FFMA R21, R19, R9.reuse, R38 ;  /* 0x0000000913157223 */ /* 0x080fe20000000026 */
[-C--:B------:R-:W-:Y:S01]  /*0840*/  FFMA R33, R33, R9.reuse, R36 ;  /* 0x0000000921217223 */ /* 0x080fe20000000024 */
[-C--:B------:R-:W-:Y:S01]  /*0850*/  FFMA R19, R11, R9.reuse, R40 ;  /* 0x000000090b137223 */ /* 0x080fe20000000028 */
[-C--:B------:R-:W-:Y:S01]  /*0860*/  FFMA R17, R17, R9.reuse, R42 ;  /* 0x0000000911117223 */ /* 0x080fe2000000002a */
[----:B------:R-:W-:Y:S01]  /*0870*/  FFMA R35, R35, R9, R8 ;  /* 0x0000000923237223 */ /* 0x000fe20000000008 */
[----:B------:R-:W-:Y:S04]  /*0880*/  LDS.64 R52, [R30+0x40] ;  /* 0x000040001e347984 */ /* 0x000fe80000000a00 */
[----:B------:R-:W3:Y:S01]  /*0890*/  LDS.64 R6, [R29+0x10] ;  /* 0x000010001d067984 */ /* 0x000ee20000000a00 */
[-C--:B-1----:R-:W-:Y:S01]  /*08a0*/  FFMA R14, R18, R22.reuse, R37 ;  /* 0x00000016120e7223 */ /* 0x082fe20000000025 */
[----:B------:R-:W-:-:S02]  /*08b0*/  FFMA R42, R32, R22, R49 ;  /* 0x00000016202a7223 */ /* 0x000fc40000000031 */
[----:B------:R-:W1:Y:S01]  /*08c0*/  LDS.64 R8, [R29+0x58] ;  /* 0x000058001d087984 */ /* 0x000e620000000a00 */
[----:B------:R-:W-:-:S03]  /*08d0*/  FFMA R11, R20, R22, R51 ;  /* 0x00000016140b7223 */ /* 0x000fc60000000033 */
[----:B------:R-:W4:Y:S04]  /*08e0*/  LDS.64 R36, [R30+0x48] ;  /* 0x000048001e247984 */ /* 0x000f280000000a00 */
[----:B------:R-:W-:Y:S04]  /*08f0*/  LDS.64 R48, [R30+0x58] ;  /* 0x000058001e307984 */ /* 0x000fe80000000a00 */
[----:B------:R-:W-:Y:S01]  /*0900*/  LDS.64 R50, [R30+0x60] ;  /* 0x000060001e327984 */ /* 0x000fe20000000a00 */
[-C--:B0-----:R-:W-:Y:S01]  /*0910*/  FFMA R44, R32, R4.reuse, R31 ;  /* 0x00000004202c7223 */ /* 0x081fe2000000001f */
[----:B------:R-:W-:Y:S01]  /*0920*/  FFMA R32, R18, R4, R33 ;  /* 0x0000000412207223 */ /* 0x000fe20000000021 */
[----:B------:R-:W-:Y:S01]  /*0930*/  FFMA R18, R10, R22, R47 ;  /* 0x000000160a127223 */ /* 0x000fe2000000002f */
[----:B------:R-:W-:Y:S01]  /*0940*/  FFMA R15, R20, R4, R15 ;  /* 0x00000004140f7223 */ /* 0x000fe2000000000f */
[----:B------:R-:W0:Y:S01]  /*0950*/  LDS.64 R46, [R30+0x50] ;  /* 0x000050001e2e7984 */ /* 0x000e220000000a00 */
[C---:B------:R-:W-:Y:S01]  /*0960*/  FFMA R20, R16.reuse, R22, R43 ;  /* 0x0000001610147223 */ /* 0x040fe2000000002b */
[----:B------:R-:W-:Y:S01]  /*0970*/  FFMA R40, R16, R4, R19 ;  /* 0x0000000410287223 */ /* 0x000fe20000000013 */
[C---:B------:R-:W-:Y:S01]  /*0980*/  FFMA R16, R34.reuse, R22, R41 ;  /* 0x0000001622107223 */ /* 0x040fe20000000029 */
[-C--:B------:R-:W-:Y:S01]  /*0990*/  FFMA R34, R34, R4.reuse, R17 ;  /* 0x0000000422227223 */ /* 0x080fe20000000011 */
[----:B------:R-:W-:Y:S01]  /*09a0*/  FFMA R38, R10, R4, R21 ;  /* 0x000000040a267223 */ /* 0x000fe20000000015 */
[----:B--2---:R-:W-:Y:S01]  /*09b0*/  FFMA R17, R23, R13, R11 ;  /* 0x0000000d17117223 */ /* 0x004fe2000000000b */
[----:B------:R-:W-:Y:S01]  /*09c0*/  FFMA R22, R22, R12, R39 ;  /* 0x0000000c16167223 */ /* 0x000fe20000000027 */
[----:B------:R-:W2:Y:S01]  /*09d0*/  LDS.64 R10, [R30+0x68] ;  /* 0x000068001e0a7984 */ /* 0x000ea20000000a00 */
[----:B------:R-:W-:Y:S01]  /*09e0*/  FFMA R4, R12, R4, R35 ;  /* 0x000000040c047223 */ /* 0x000fe20000000023 */
[----:B------:R-:W-:-:S02]  /*09f0*/  FFMA R15, R13, R5, R15 ;  /* 0x000000050d0f7223 */ /* 0x000fc4000000000f */
[----:B------:R-:W5:Y:S01]  /*0a00*/  LDS.64 R12, [R30+0x70] ;  /* 0x000070001e0c7984 */ /* 0x000f620000000a00 */
[-C--:B---3--:R-:W-:Y:S01]  /*0a10*/  FFMA R31, R6, R52.reuse, R17 ;  /* 0x00000034061f7223 */ /* 0x088fe20000000011 */
[C---:B------:R-:W-:Y:S01]  /*0a20*/  FFMA R17, R53.reuse, R5, R44 ;  /* 0x0000000535117223 */ /* 0x040fe2000000002c */
[----:B-1----:R-:W-:Y:S01]  /*0a30*/  FFMA R52, R8, R52, R15 ;  /* 0x0000003408347223 */ /* 0x002fe2000000000f */
[C---:B------:R-:W-:Y:S01]  /*0a40*/  FFMA R15, R53.reuse, R23, R42 ;  /* 0x00000017350f7223 */ /* 0x040fe2000000002a */
[C---:B------:R-:W-:Y:S02]  /*0a50*/  FFMA R31, R53.reuse, R7, R31 ;  /* 0x00000007351f7223 */ /* 0x040fe4000000001f */
[----:B------:R-:W-:Y:S01]  /*0a60*/  FFMA R53, R53, R9, R52 ;  /* 0x0000000935357223 */ /* 0x000fe20000000034 */
[-C--:B----4-:R-:W-:Y:S01]  /*0a70*/  FFMA R42, R6, R36.reuse, R15 ;  /* 0x00000024062a7223 */ /* 0x090fe2000000000f */
[----:B------:R-:W-:Y:S01]  /*0a80*/  FFMA R36, R8, R36, R17 ;  /* 0x0000002408247223 */ /* 0x000fe20000000011 */
[C---:B------:R-:W-:Y:S01]  /*0a90*/  FFMA R15, R37.reuse, R23, R14 ;  /* 0x00000017250f7223 */ /* 0x040fe2000000000e */
[C---:B------:R-:W-:Y:S01]  /*0aa0*/  FFMA R17, R37.reuse, R5, R32 ;  /* 0x0000000525117223 */ /* 0x040fe20000000020 */
[C---:B------:R-:W-:Y:S01]  /*0ab0*/  FFMA R35, R37.reuse, R7, R42 ;  /* 0x0000000725237223 */ /* 0x040fe2000000002a */
[----:B------:R-:W-:Y:S01]  /*0ac0*/  FFMA R37, R37, R9, R36 ;  /* 0x0000000925257223 */ /* 0x000fe20000000024 */
[----:B------:R-:W-:Y:S01]  /*0ad0*/  LDS.64 R32, [R30+0x78] ;  /* 0x000078001e207984 */ /* 0x000fe20000000a00 */
[-C--:B0-----:R-:W-:Y:S01]  /*0ae0*/  FFMA R14, R6, R46.reuse, R15 ;  /* 0x0000002e060e7223 */ /* 0x081fe2000000000f */
[----:B------:R-:W-:Y:S01]  /*0af0*/  FFMA R46, R8, R46, R17 ;  /* 0x0000002e082e7223 */ /* 0x000fe20000000011 */
[C---:B------:R-:W-:Y:S01]  /*0b00*/  FFMA R15, R47.reuse, R23, R18 ;  /* 0x000000172f0f7223 */ /* 0x040fe20000000012 */
[C---:B------:R-:W-:Y:S01]  /*0b10*/  FFMA R17, R47.reuse, R5, R38 ;  /* 0x000000052f117223 */ /* 0x040fe20000000026 */
[----:B------:R-:W-:Y:S01]  /*0b20*/  FFMA R39, R47, R7, R14 ;  /* 0x000000072f277223 */ /* 0x000fe2000000000e */
[----:B------:R-:W-:Y:S01]  /*0b30*/  LDS.64 R18, [R30+0x90] ;  /* 0x000090001e127984 */ /* 0x000fe20000000a00 */
[-C--:B------:R-:W-:Y:S01]  /*0b40*/  FFMA R14, R6, R48.reuse, R15 ;  /* 0x00000030060e7223 */ /* 0x080fe2000000000f */
        /* <DEDUP_REMOVED lines=10> */
[C---:B--2---:R-:W-:Y:S01]  /*0bf0*/  FFMA R23, R11.reuse, R23, R22 ;  /* 0x000000170b177223 */ /* 0x044fe20000000016 */
[-C--:B------:R-:W-:Y:S01]  /*0c00*/  FFMA R14, R6, R10.reuse, R15 ;  /* 0x0000000a060e7223 */ /* 0x080fe2000000000f */
[C---:B------:R-:W-:Y:S01]  /*0c10*/  FFMA R5, R11.reuse, R5, R4 ;  /* 0x000000050b057223 */ /* 0x040fe20000000004 */
[----:B------:R-:W-:Y:S01]  /*0c20*/  FFMA R36, R8, R10, R17 ;  /* 0x0000000a08247223 */ /* 0x000fe20000000011 */
[----:B-----5:R-:W-:Y:S01]  /*0c30*/  FFMA R6, R6, R12, R23 ;  /* 0x0000000c06067223 */ /* 0x020fe20000000017 */
[C---:B------:R-:W-:Y:S01]  /*0c40*/  FFMA R45, R11.reuse, R7, R14 ;  /* 0x000000070b2d7223 */ /* 0x040fe2000000000e */
[----:B------:R-:W-:Y:S01]  /*0c50*/  FFMA R8, R12, R8, R5 ;  /* 0x000000080c087223 */ /* 0x000fe20000000005 */
[----:B------:R-:W-:Y:S01]  /*0c60*/  FFMA R36, R11, R9, R36 ;  /* 0x000000090b247223 */ /* 0x000fe20000000024 */
[----:B------:R-:W-:Y:S01]  /*0c70*/  LDS.64 R22, [R30+0x80] ;  /* 0x000080001e167984 */ /* 0x000fe20000000a00 */
[----:B------:R-:W-:Y:S01]  /*0c80*/  FFMA R12, R7, R13, R6 ;  /* 0x0000000d070c7223 */ /* 0x000fe20000000006 */
[-C--:B------:R-:W-:Y:S01]  /*0c90*/  FFMA R47, R47, R9.reuse, R46 ;  /* 0x000000092f2f7223 */ /* 0x080fe2000000002e */
[-C--:B------:R-:W-:Y:S01]  /*0ca0*/  FFMA R49, R49, R9.reuse, R48 ;  /* 0x0000000931317223 */ /* 0x080fe20000000030 */
[----:B------:R-:W0:Y:S01]  /*0cb0*/  LDS.64 R10, [R29+0x18] ;  /* 0x000018001d0a7984 */ /* 0x000e220000000a00 */
[-C--:B------:R-:W-:Y:S01]  /*0cc0*/  FFMA R51, R51, R9.reuse, R50 ;  /* 0x0000000933337223 */ /* 0x080fe20000000032 */
[----:B------:R-:W-:-:S02]  /*0cd0*/  FFMA R9, R13, R9, R8 ;  /* 0x000000090d097223 */ /* 0x000fc40000000008 */
[----:B------:R-:W1:Y:S04]  /*0ce0*/  LDS.64 R16, [R30+0x98] ;  /* 0x000098001e107984 */ /* 0x000e680000000a00 */
[----:B------:R-:W2:Y:S04]  /*0cf0*/  LDS.64 R14, [R30+0xa0] ;  /* 0x0000a0001e0e7984 */ /* 0x000ea80000000a00 */
[----:B------:R-:W3:Y:S04]  /*0d00*/  LDS.64 R4, [R30+0xa8] ;  /* 0x0000a8001e047984 */ /* 0x000ee80000000a00 */
[----:B------:R-:W4:Y:S04]  /*0d10*/  LDS.64 R6, [R29+0x60] ;  /* 0x000060001d067984 */ /* 0x000f280000000a00 */
[----:B------:R-:W-:Y:S01]  /*0d20*/  LDS R48, [R30+0x384] ;  /* 0x000384001e307984 */ /* 0x000fe20000000800 */
[C---:B0-----:R-:W-:Y:S01]  /*0d30*/  FFMA R34, R10.reuse, R32, R31 ;  /* 0x000000200a227223 */ /* 0x041fe2000000001f */
        /* <DEDUP_REMOVED lines=10> */
[----:B---3--:R-:W-:Y:S01]  /*0de0*/  FFMA R12, R10, R4, R12 ;  /* 0x000000040a0c7223 */ /* 0x008fe2000000000c */
[----:B------:R-:W-:-:S03]  /*0df0*/  FFMA R39, R11, R15, R44 ;  /* 0x0000000f0b277223 */ /* 0x000fc6000000002c */
[----:B------:R-:W-:Y:S01]  /*0e00*/  FFMA R31, R11, R5, R12 ;  /* 0x000000050b1f7223 */ /* 0x000fe2000000000c */
[-C--:B----4-:R-:W-:Y:S01]  /*0e10*/  FFMA R8, R22, R6.reuse, R37 ;  /* 0x0000000616087223 */ /* 0x090fe20000000025 */
[----:B------:R-:W0:Y:S01]  /*0e20*/  LDS.64 R10, [R29+0x68] ;  /* 0x000068001d0a7984 */ /* 0x000e220000000a00 */
[-C--:B------:R-:W-:Y:S01]  /*0e30*/  FFMA R42, R16, R6.reuse, R51 ;  /* 0x00000006102a7223 */ /* 0x080fe20000000033 */
[-C--:B------:R-:W-:Y:S01]  /*0e40*/  FFMA R40, R18, R6.reuse, R49 ;  /* 0x0000000612287223 */ /* 0x080fe20000000031 */
[-C--:B------:R-:W-:Y:S01]  /*0e50*/  FFMA R51, R23, R7.reuse, R8 ;  /* 0x0000000717337223 */ /* 0x080fe20000000008 */
[----:B------:R-:W1:Y:S01]  /*0e60*/  LDS.64 R12, [R29+0x20] ;  /* 0x000020001d0c7984 */ /* 0x000e620000000a00 */
[-C--:B------:R-:W-:Y:S01]  /*0e70*/  FFMA R36, R14, R6.reuse, R36 ;  /* 0x000000060e247223 */ /* 0x080fe20000000024 */
[-C--:B------:R-:W-:Y:S01]  /*0e80*/  FFMA R32, R32, R6.reuse, R53 ;  /* 0x0000000620207223 */ /* 0x080fe20000000035 */
[-C--:B------:R-:W-:Y:S01]  /*0e90*/  FFMA R38, R20, R6.reuse, R47 ;  /* 0x0000000614267223 */ /* 0x080fe2000000002f */
[----:B------:R-:W2:Y:S01]  /*0ea0*/  LDS R23, [R30+0xb0] ;  /* 0x0000b0001e177984 */ /* 0x000ea20000000800 */
[-C--:B------:R-:W-:Y:S01]  /*0eb0*/  FFMA R49, R19, R7.reuse, R40 ;  /* 0x0000000713317223 */ /* 0x080fe20000000028 */
[----:B------:R-:W-:Y:S01]  /*0ec0*/  FFMA R6, R4, R6, R9 ;  /* 0x0000000604067223 */ /* 0x000fe20000000009 */
[-C--:B------:R-:W-:Y:S01]  /*0ed0*/  FFMA R19, R15, R7.reuse, R36 ;  /* 0x000000070f137223 */ /* 0x080fe20000000024 */
[----:B------:R-:W-:Y:S01]  /*0ee0*/  LDS.64 R8, [R29+0x28] ;  /* 0x000028001d087984 */ /* 0x000fe20000000a00 */
[-C--:B------:R-:W-:Y:S01]  /*0ef0*/  FFMA R47, R17, R7.reuse, R42 ;  /* 0x00000007112f7223 */ /* 0x080fe2000000002a */
[-C--:B------:R-:W-:Y:S01]  /*0f00*/  FFMA R33, R33, R7.reuse, R32 ;  /* 0x0000000721217223 */ /* 0x080fe20000000020 */
[-C--:B------:R-:W-:Y:S01]  /*0f10*/  FFMA R21, R21, R7.reuse, R38 ;  /* 0x0000000715157223 */ /* 0x080fe20000000026 */
[----:B------:R-:W3:Y:S01]  /*0f20*/  LDS.64 R36, [R30+0x388] ;  /* 0x000388001e247984 */ /* 0x000ee20000000a00 */
[----:B------:R-:W-:-:S03]  /*0f30*/  FFMA R17, R5, R7, R6 ;  /* 0x0000000705117223 */ /* 0x000fc60000000006 */
[----:B------:R-:W4:Y:S01]  /*0f40*/  LDS.64 R6, [R29+0x70] ;  /* 0x000070001d067984 */ /* 0x000f220000000a00 */
[-C--:B0-----:R-:W-:Y:S01]  /*0f50*/  FFMA R15, R22, R10.reuse, R33 ;  /* 0x0000000a160f7223 */ /* 0x081fe20000000021 */
[-C--:B------:R-:W-:Y:S01]  /*0f60*/  FFMA R33, R20, R10.reuse, R51 ;  /* 0x0000000a14217223 */ /* 0x080fe20000000033 */
[-C--:B------:R-:W-:Y:S01]  /*0f70*/  FFMA R52, R18, R10.reuse, R21 ;  /* 0x0000000a12347223 */ /* 0x080fe20000000015 */
[----:B------:R-:W-:Y:S01]  /*0f80*/  FFMA R38, R4, R10, R19 ;  /* 0x0000000a04267223 */ /* 0x000fe20000000013 */
[-C--:B-1----:R-:W-:Y:S01]  /*0f90*/  FFMA R50, R20, R12.reuse, R45 ;  /* 0x0000000c14327223 */ /* 0x082fe2000000002d */
[-C--:B------:R-:W-:Y:S01]  /*0fa0*/  FFMA R5, R22, R12.reuse, R34 ;  /* 0x0000000c16057223 */ /* 0x080fe20000000022 */
[----:B------:R-:W0:Y:S01]  /*0fb0*/  LDS.64 R20, [R30+0x390] ;  /* 0x000390001e147984 */ /* 0x000e220000000a00 */
[-C--:B------:R-:W-:Y:S01]  /*0fc0*/  FFMA R32, R14, R12.reuse, R35 ;  /* 0x0000000c0e207223 */ /* 0x080fe20000000023 */
[----:B------:R-:W-:Y:S01]  /*0fd0*/  FFMA R44, R18, R12, R43 ;  /* 0x0000000c122c7223 */ /* 0x000fe2000000002b */
[-C--:B------:R-:W-:Y:S01]  /*0fe0*/  FFMA R46, R16, R10.reuse, R49 ;  /* 0x0000000a102e7223 */ /* 0x080fe20000000031 */
[----:B------:R-:W1:Y:S01]  /*0ff0*/  LDS.64 R34, [R30+0x398] ;  /* 0x000398001e227984 */ /* 0x000e620000000a00 */
[----:B------:R-:W-:Y:S01]  /*1000*/  FFMA R40, R14, R10, R47 ;  /* 0x0000000a0e287223 */ /* 0x000fe2000000002f */
[----:B------:R-:W-:Y:S01]  /*1010*/  FFMA R42, R16, R12, R41 ;  /* 0x0000000c102a7223 */ /* 0x000fe20000000029 */
[----:B--2---:R-:W-:Y:S01]  /*1020*/  FFMA R10, R23, R10, R17 ;  /* 0x0000000a170a7223 */ /* 0x004fe20000000011 */
[----:B------:R-:W2:Y:S01]  /*1030*/  LDS.64 R18, [R30+0x3a0] ;  /* 0x0003a0001e127984 */ /* 0x000ea20000000a00 */
[----:B------:R-:W-:Y:S01]  /*1040*/  FFMA R22, R4, R12, R39 ;  /* 0x0000000c04167223 */ /* 0x000fe20000000027 */
[----:B------:R-:W-:Y:S01]  /*1050*/  FFMA R12, R12, R23, R31 ;  /* 0x000000170c0c7223 */ /* 0x000fe2000000001f */
[C---:B------:R-:W-:Y:S01]  /*1060*/  FFMA R23, R48.reuse, R11, R15 ;  /* 0x0000000b30177223 */ /* 0x040fe2000000000f */
[----:B------:R-:W5:Y:S01]  /*1070*/  LDS.64 R16, [R30+0x3a8] ;  /* 0x0003a8001e107984 */ /* 0x000f620000000a00 */
[----:B------:R-:W-:Y:S01]  /*1080*/  FFMA R5, R48, R13, R5 ;  /* 0x0000000d30057223 */ /* 0x000fe20000000005 */
[----:B---3--:R-:W-:-:S02]  /*1090*/  FFMA R33, R37, R11, R33 ;  /* 0x0000000b25217223 */ /* 0x008fc40000000021 */
[----:B------:R-:W3:Y:S01]  /*10a0*/  LDS.64 R14, [R30+0x3b0] ;  /* 0x0003b0001e0e7984 */ /* 0x000ee20000000a00 */
[-C--:B------:R-:W-:Y:S01]  /*10b0*/  FFMA R48, R8, R36.reuse, R5 ;  /* 0x0000002408307223 */ /* 0x080fe20000000005 */
[----:B----4-:R-:W-:Y:S01]  /*10c0*/  FFMA R36, R6, R36, R23 ;  /* 0x0000002406247223 */ /* 0x010fe20000000017 */
[C---:B------:R-:W-:Y:S01]  /*10d0*/  FFMA R23, R37.reuse, R13, R50 ;  /* 0x0000000d25177223 */ /* 0x040fe20000000032 */
[----:B------:R-:W4:Y:S01]  /*10e0*/  LDS.64 R4, [R30+0x3b8] ;  /* 0x0003b8001e047984 */ /* 0x000f220000000a00 */
[C---:B------:R-:W-:Y:S01]  /*10f0*/  FFMA R39, R37.reuse, R9, R48 ;  /* 0x0000000925277223 */ /* 0x040fe20000000030 */
[----:B------:R-:W-:Y:S01]  /*1100*/  FFMA R37, R37, R7, R36 ;  /* 0x0000000725257223 */ /* 0x000fe20000000024 */
[-C--:B0-----:R-:W-:Y:S01]  /*1110*/  FFMA R36, R8, R20.reuse, R23 ;  /* 0x0000001408247223 */ /* 0x081fe20000000017 */
[----:B------:R-:W-:Y:S01]  /*1120*/  FFMA R20, R6, R20, R33 ;  /* 0x0000001406147223 */ /* 0x000fe20000000021 */
[C---:B------:R-:W-:Y:S01]  /*1130*/  FFMA R23, R21.reuse, R13, R44 ;  /* 0x0000000d15177223 */ /* 0x040fe2000000002c */
[C---:B------:R-:W-:Y:S01]  /*1140*/  FFMA R33, R21.reuse, R11, R52 ;  /* 0x0000000b15217223 */ /* 0x040fe20000000034 */
[C---:B------:R-:W-:Y:S01]  /*1150*/  FFMA R41, R21.reuse, R9, R36 ;  /* 0x0000000915297223 */ /* 0x040fe20000000024 */
[----:B------:R-:W-:Y:S01]  /*1160*/  FFMA R31, R21, R7, R20 ;  /* 0x00000007151f7223 */ /* 0x000fe20000000014 */
[-C--:B-1----:R-:W-:Y:S01]  /*1170*/  FFMA R20, R8, R34.reuse, R23 ;  /* 0x0000002208147223 */ /* 0x082fe20000000017 */
[C---:B------:R-:W-:Y:S01]  /*1180*/  FFMA R21, R35.reuse, R13, R42 ;  /* 0x0000000d23157223 */ /* 0x040fe2000000002a */
[C---:B------:R-:W-:Y:S01]  /*1190*/  FFMA R23, R35.reuse, R11, R46 ;  /* 0x0000000b23177223 */ /* 0x040fe2000000002e */
[----:B------:R-:W-:Y:S01]  /*11a0*/  FFMA R34, R6, R34, R33 ;  /* 0x0000002206227223 */ /* 0x000fe20000000021 */
[----:B------:R-:W-:Y:S01]  /*11b0*/  FFMA R47, R35, R9, R20 ;  /* 0x00000009232f7223 */ /* 0x000fe20000000014 */
[-C--:B--2---:R-:W-:Y:S01]  /*11c0*/  FFMA R20, R8, R18.reuse, R21 ;  /* 0x0000001208147223 */ /* 0x084fe20000000015 */
[----:B------:R-:W-:Y:S01]  /*11d0*/  FFMA R18, R6, R18, R23 ;  /* 0x0000001206127223 */ /* 0x000fe20000000017 */
[C---:B------:R-:W-:Y:S01]  /*11e0*/  FFMA R21, R19.reuse, R13, R32 ;  /* 0x0000000d13157223 */ /* 0x040fe20000000020 */
[C---:B------:R-:W-:Y:S01]  /*11f0*/  FFMA R23, R19.reuse, R11, R40 ;  /* 0x0000000b13177223 */ /* 0x040fe20000000028 */
[C---:B------:R-:W-:Y:S01]  /*1200*/  FFMA R49, R19.reuse, R9, R20 ;  /* 0x0000000913317223 */ /* 0x040fe20000000014 */
[----:B------:R-:W-:Y:S01]  /*1210*/  FFMA R43, R19, R7, R18 ;  /* 0x00000007132b7223 */ /* 0x000fe20000000012 */
[-C--:B-----5:R-:W-:Y:S01]  /*1220*/  FFMA R18, R8, R16.reuse, R21 ;  /* 0x0000001008127223 */ /* 0x0a0fe20000000015 */
[C---:B------:R-:W-:Y:S01]  /*1230*/  FFMA R19, R17.reuse, R13, R22 ;  /* 0x0000000d11137223 */ /* 0x040fe20000000016 */
[----:B------:R-:W-:Y:S01]  /*1240*/  FFMA R21, R17, R11, R38 ;  /* 0x0000000b11157223 */ /* 0x000fe20000000026 */
[----:B------:R-:W-:Y:S01]  /*1250*/  FFMA R35, R35, R7, R34 ;  /* 0x0000000723237223 */ /* 0x000fe20000000022 */
[----:B------:R-:W-:Y:S01]  /*1260*/  FFMA R16, R6, R16, R23 ;  /* 0x0000001006107223 */ /* 0x000fe20000000017 */
[-C--:B---3--:R-:W-:Y:S01]  /*1270*/  FFMA R34, R8, R14.reuse, R19 ;  /* 0x0000000e08227223 */ /* 0x088fe20000000013 */
[----:B------:R-:W-:Y:S01]  /*1280*/  FFMA R14, R6, R14, R21 ;  /* 0x0000000e060e7223 */ /* 0x000fe20000000015 */
[C---:B------:R-:W-:Y:S01]  /*1290*/  FFMA R13, R15.reuse, R13, R12 ;  /* 0x0000000d0f0d7223 */ /* 0x040fe2000000000c */
[----:B------:R-:W-:Y:S01]  /*12a0*/  FFMA R11, R15, R11, R10 ;  /* 0x0000000b0f0b7223 */ /* 0x000fe2000000000a */
[C---:B------:R-:W-:Y:S01]  /*12b0*/  FFMA R53, R17.reuse, R9, R18 ;  /* 0x0000000911357223 */ /* 0x040fe20000000012 */
[----:B------:R-:W-:Y:S01]  /*12c0*/  FFMA R45, R17, R7, R16 ;  /* 0x00000007112d7223 */ /* 0x000fe20000000010 */
[C---:B------:R-:W-:Y:S01]  /*12d0*/  FFMA R34, R15.reuse, R9, R34 ;  /* 0x000000090f227223 */ /* 0x040fe20000000022 */
[----:B------:R-:W-:Y:S01]  /*12e0*/  FFMA R51, R15, R7, R14 ;  /* 0x000000070f337223 */ /* 0x000fe2000000000e */
[----:B------:R-:W-:Y:S01]  /*12f0*/  LDS.64 R32, [R29+0x30] ;  /* 0x000030001d207984 */ /* 0x000fe20000000a00 */
[----:B----4-:R-:W-:Y:S01]  /*1300*/  FFMA R8, R8, R4, R13 ;  /* 0x0000000408087223 */ /* 0x010fe2000000000d */
[----:B------:R-:W-:-:S02]  /*1310*/  FFMA R40, R4, R6, R11 ;  /* 0x0000000604287223 */ /* 0x000fc4000000000b */
[----:B------:R-:W0:Y:S01]  /*1320*/  LDS.64 R16, [R30+0x3d8] ;  /* 0x0003d8001e107984 */ /* 0x000e220000000a00 */
[----:B------:R-:W-:Y:S01]  /*1330*/  FFMA R9, R9, R5, R8 ;  /* 0x0000000509097223 */ /* 0x000fe20000000008 */
[----:B------:R-:W-:Y:S02]  /*1340*/  FFMA R40, R5, R7, R40 ;  /* 0x0000000705287223 */ /* 0x000fe40000000028 */
[----:B------:R-:W1:Y:S04]  /*1350*/  LDS.64 R14, [R30+0x3d0] ;  /* 0x0003d0001e0e7984 */ /* 0x000e680000000a00 */
[----:B------:R-:W2:Y:S04]  /*1360*/  LDS.64 R10, [R30+0x3c0] ;  /* 0x0003c0001e0a7984 */ /* 0x000ea80000000a00 */
[----:B------:R-:W3:Y:S04]  /*1370*/  LDS.64 R12, [R30+0x3c8] ;  /* 0x0003c8001e0c7984 */ /* 0x000ee80000000a00 */
[----:B------:R-:W4:Y:S04]  /*1380*/  LDS.64 R18, [R30+0x3e0] ;  /* 0x0003e0001e127984 */ /* 0x000f280000000a00 */
[----:B------:R-:W5:Y:S04]  /*1390*/  LDS.64 R20, [R30+0x3e8] ;  /* 0x0003e8001e147984 */ /* 0x000f680000000a00 */
[----:B------:R-:W5:Y:S04]  /*13a0*/  LDS.64 R22, [R30+0x3f0] ;  /* 0x0003f0001e167984 */ /* 0x000f680000000a00 */
[----:B------:R-:W5:Y:S01]  /*13b0*/  LDS.64 R4, [R29+0x78] ;  /* 0x000078001d047984 */ /* 0x000f620000000a00 */
[C---:B0-----:R-:W-:Y:S01]  /*13c0*/  FFMA R8, R32.reuse, R16, R49 ;  /* 0x0000001020087223 */ /* 0x041fe20000000031 */
[----:B-1----:R-:W-:-:S03]  /*13d0*/  FFMA R6, R32, R14, R47 ;  /* 0x0000000e20067223 */ /* 0x002fc6000000002f */
[----:B------:R-:W-:Y:S01]  /*13e0*/  FFMA R47, R33, R17, R8 ;  /* 0x00000011212f7223 */ /* 0x000fe20000000008 */
[C---:B--2---:R-:W-:Y:S01]  /*13f0*/  FFMA R38, R32.reuse, R10, R39 ;  /* 0x0000000a20267223 */ /* 0x044fe20000000027 */
[----:B---3--:R-:W-:-:S03]  /*1400*/  FFMA R36, R32, R12, R41 ;  /* 0x0000000c20247223 */ /* 0x008fc60000000029 */
[C---:B------:R-:W-:Y:S01]  /*1410*/  FFMA R38, R33.reuse, R11, R38 ;  /* 0x0000000b21267223 */ /* 0x040fe20000000026 */
[C---:B----4-:R-:W-:Y:S01]  /*1420*/  FFMA R42, R32.reuse, R18, R53 ;  /* 0x00000012202a7223 */ /* 0x050fe20000000035 */
[C---:B------:R-:W-:Y:S01]  /*1430*/  FFMA R53, R33.reuse, R15, R6 ;  /* 0x0000000f21357223 */ /* 0x040fe20000000006 */
[C---:B------:R-:W-:Y:S01]  /*1440*/  FFMA R36, R33.reuse, R13, R36 ;  /* 0x0000000d21247223 */ /* 0x040fe20000000024 */
[----:B------:R-:W0:Y:S01]  /*1450*/  LDS.64 R6, [R29+0x80] ;  /* 0x000080001d067984 */ /* 0x000e220000000a00 */
[C---:B-----5:R-:W-:Y:S01]  /*1460*/  FFMA R34, R32.reuse, R20, R34 ;  /* 0x0000001420227223 */ /* 0x060fe20000000022 */
[C---:B------:R-:W-:Y:S01]  /*1470*/  FFMA R49, R33.reuse, R19, R42 ;  /* 0x0000001321317223 */ /* 0x040fe2000000002a */
[----:B------:R-:W-:Y:S02]  /*1480*/  FFMA R32, R32, R22, R9 ;  /* 0x0000001620207223 */ /* 0x000fe40000000009 */
[C---:B------:R-:W-:Y:S01]  /*1490*/  FFMA R39, R33.reuse, R21, R34 ;  /* 0x0000001521277223 */ /* 0x040fe20000000022 */
[----:B------:R-:W1:Y:S01]  /*14a0*/  LDS.64 R8, [R29+0x38] ;  /* 0x000038001d087984 */ /* 0x000e620000000a00 */
[-C--:B------:R-:W-:Y:S01]  /*14b0*/  FFMA R10, R10, R4.reuse, R37 ;  /* 0x000000040a0a7223 */ /* 0x080fe20000000025 */
[----:B------:R-:W-:Y:S01]  /*14c0*/  FFMA R41, R33, R23, R32 ;  /* 0x0000001721297223 */ /* 0x000fe20000000020 */
[-C--:B------:R-:W-:Y:S01]  /*14d0*/  FFMA R32, R12, R4.reuse, R31 ;  /* 0x000000040c207223 */ /* 0x080fe2000000001f */
[-C--:B------:R-:W-:Y:S01]  /*14e0*/  FFMA R34, R14, R4.reuse, R35 ;  /* 0x000000040e227223 */ /* 0x080fe20000000023 */
[-C--:B------:R-:W-:Y:S01]  /*14f0*/  FFMA R37, R11, R5.reuse, R10 ;  /* 0x000000050b257223 */ /* 0x080fe2000000000a */
[-C--:B------:R-:W-:Y:S01]  /*1500*/  FFMA R42, R16, R4.reuse, R43 ;  /* 0x00000004102a7223 */ /* 0x080fe2000000002b */
[-C--:B------:R-:W-:Y:S01]  /*1510*/  FFMA R44, R18, R4.reuse, R45 ;  /* 0x00000004122c7223 */ /* 0x080fe2000000002d */
[-C--:B------:R-:W-:Y:S01]  /*1520*/  FFMA R46, R20, R4.reuse, R51 ;  /* 0x00000004142e7223 */ /* 0x080fe20000000033 */
[----:B------:R-:W-:Y:S01]  /*1530*/  FFMA R40, R22, R4, R40 ;  /* 0x0000000416287223 */ /* 0x000fe20000000028 */
        /* <DEDUP_REMOVED lines=8> */
[----:B------:R-:W3:Y:S04]  /*15c0*/  LDS.64 R4, [R30+0x400] ;  /* 0x000400001e047984 */ /* 0x000ee80000000a00 */
[----:B------:R-:W4:Y:S01]  /*15d0*/  LDS.64 R34, [R29+0x88] ;  /* 0x000088001d227984 */ /* 0x000f220000000a00 */
[-C--:B0-----:R-:W-:Y:S01]  /*15e0*/  FFMA R46, R12, R6.reuse, R37 ;  /* 0x000000060c2e7223 */ /* 0x081fe20000000025 */
[-C--:B------:R-:W-:Y:S01]  /*15f0*/  FFMA R44, R16, R6.reuse, R15 ;  /* 0x00000006102c7223 */ /* 0x080fe2000000000f */
[-C--:B------:R-:W-:Y:S01]  /*1600*/  FFMA R50, R18, R6.reuse, R17 ;  /* 0x0000000612327223 */ /* 0x080fe20000000011 */
[----:B------:R-:W-:Y:S01]  /*1610*/  FFMA R31, R20, R6, R31 ;  /* 0x00000006141f7223 */ /* 0x000fe2000000001f */
[----:B-1----:R-:W-:Y:S01]  /*1620*/  FFMA R42, R12, R8, R38 ;  /* 0x000000080c2a7223 */ /* 0x002fe20000000026 */
[C---:B------:R-:W-:Y:S01]  /*1630*/  FFMA R38, R14.reuse, R6, R13 ;  /* 0x000000060e267223 */ /* 0x040fe2000000000d */
[-C--:B------:R-:W-:Y:S01]  /*1640*/  FFMA R36, R14, R8.reuse, R36 ;  /* 0x000000080e247223 */ /* 0x080fe20000000024 */
[----:B------:R-:W0:Y:S01]  /*1650*/  LDS.64 R12, [R30+0x408] ;  /* 0x000408001e0c7984 */ /* 0x000e220000000a00 */
[-C--:B------:R-:W-:Y:S01]  /*1660*/  FFMA R40, R16, R8.reuse, R53 ;  /* 0x0000000810287223 */ /* 0x080fe20000000035 */
[-C--:B------:R-:W-:Y:S01]  /*1670*/  FFMA R39, R22, R8.reuse, R39 ;  /* 0x0000000816277223 */ /* 0x080fe20000000027 */
[----:B------:R-:W-:Y:S01]  /*1680*/  FFMA R48, R18, R8, R47 ;  /* 0x0000000812307223 */ /* 0x000fe2000000002f */
[----:B------:R-:W1:Y:S01]  /*1690*/  LDS.64 R14, [R30+0x410] ;  /* 0x000410001e0e7984 */ /* 0x000e620000000a00 */
[----:B------:R-:W-:Y:S01]  /*16a0*/  FFMA R22, R22, R6, R21 ;  /* 0x0000000616167223 */ /* 0x000fe20000000015 */
[----:B------:R-:W-:-:S02]  /*16b0*/  FFMA R52, R20, R8, R49 ;  /* 0x0000000814347223 */ /* 0x000fc40000000031 */
[----:B------:R-:W5:Y:S01]  /*16c0*/  LDS.64 R16, [R30+0x418] ;  /* 0x000418001e107984 */ /* 0x000f620000000a00 */
[----:B--2---:R-:W-:Y:S01]  /*16d0*/  FFMA R6, R10, R6, R23 ;  /* 0x000000060a067223 */ /* 0x004fe20000000017 */
[----:B------:R-:W-:Y:S01]  /*16e0*/  FFMA R21, R9, R11, R42 ;  /* 0x0000000b09157223 */ /* 0x000fe2000000002a */
[----:B------:R-:W-:Y:S01]  /*16f0*/  FFMA R8, R8, R10, R41 ;  /* 0x0000000a08087223 */ /* 0x000fe20000000029 */
[----:B------:R-:W2:Y:S01]  /*1700*/  LDS.64 R18, [R30+0x420] ;  /* 0x000420001e127984 */ /* 0x000ea20000000a00 */
[----:B------:R-:W-:-:S03]  /*1710*/  FFMA R23, R11, R7, R46 ;  /* 0x000000070b177223 */ /* 0x000fc6000000002e */
[----:B------:R-:W2:Y:S01]  /*1720*/  LDS.64 R10, [R30+0x428] ;  /* 0x000428001e0a7984 */ /* 0x000ea20000000a00 */
[-C--:B---3--:R-:W-:Y:S01]  /*1730*/  FFMA R42, R32, R4.reuse, R21 ;  /* 0x00000004202a7223 */ /* 0x088fe20000000015 */
[C---:B------:R-:W-:Y:S02]  /*1740*/  FFMA R37, R5.reuse, R9, R36 ;  /* 0x0000000905257223 */ /* 0x040fe40000000024 */
[----:B------:R-:W3:Y:S01]  /*1750*/  LDS.64 R20, [R30+0x430] ;  /* 0x000430001e147984 */ /* 0x000ee20000000a00 */
[C---:B------:R-:W-:Y:S01]  /*1760*/  FFMA R41, R5.reuse, R7, R38 ;  /* 0x0000000705297223 */ /* 0x040fe20000000026 */
[----:B----4-:R-:W-:Y:S01]  /*1770*/  FFMA R4, R34, R4, R23 ;  /* 0x0000000422047223 */ /* 0x010fe20000000017 */
[----:B------:R-:W-:-:S03]  /*1780*/  FFMA R23, R5, R33, R42 ;  /* 0x0000002105177223 */ /* 0x000fc6000000002a */
[----:B------:R-:W-:Y:S01]  /*1790*/  FFMA R5, R5, R35, R4 ;  /* 0x0000002305057223 */ /* 0x000fe20000000004 */
[-C--:B0-----:R-:W-:Y:S01]  /*17a0*/  FFMA R4, R32, R12.reuse, R37 ;  /* 0x0000000c20047223 */ /* 0x081fe20000000025 */
[----:B------:R-:W-:Y:S01]  /*17b0*/  FFMA R12, R34, R12, R41 ;  /* 0x0000000c220c7223 */ /* 0x000fe20000000029 */
[C---:B------:R-:W-:Y:S01]  /*17c0*/  FFMA R41, R13.reuse, R9, R40 ;  /* 0x000000090d297223 */ /* 0x040fe20000000028 */
[C---:B------:R-:W-:Y:S01]  /*17d0*/  FFMA R43, R13.reuse, R7, R44 ;  /* 0x000000070d2b7223 */ /* 0x040fe2000000002c */
[----:B------:R-:W-:Y:S01]  /*17e0*/  FFMA R37, R13, R33, R4 ;  /* 0x000000210d257223 */ /* 0x000fe20000000004 */
[C---:B-1----:R-:W-:Y:S01]  /*17f0*/  FFMA R45, R15.reuse, R7, R50 ;  /* 0x000000070f2d7223 */ /* 0x042fe20000000032 */
[-C--:B------:R-:W-:Y:S01]  /*1800*/  FFMA R4, R32, R14.reuse, R41 ;  /* 0x0000000e20047223 */ /* 0x080fe20000000029 */
[----:B------:R-:W-:Y:S01]  /*1810*/  FFMA R14, R34, R14, R43 ;  /* 0x0000000e220e7223 */ /* 0x000fe2000000002b */
[----:B------:R-:W-:Y:S01]  /*1820*/  FFMA R43, R15, R9, R48 ;  /* 0x000000090f2b7223 */ /* 0x000fe20000000030 */
[----:B-----5:R-:W-:Y:S01]  /*1830*/  FFMA R47, R17, R7, R31 ;  /* 0x00000007112f7223 */ /* 0x020fe2000000001f */
[----:B------:R-:W-:Y:S01]  /*1840*/  FFMA R41, R15, R33, R4 ;  /* 0x000000210f297223 */ /* 0x000fe20000000004 */
[----:B------:R-:W-:Y:S01]  /*1850*/  FFMA R13, R13, R35, R12 ;  /* 0x000000230d0d7223 */ /* 0x000fe2000000000c */
[-C--:B------:R-:W-:Y:S01]  /*1860*/  FFMA R4, R32, R16.reuse, R43 ;  /* 0x0000001020047223 */ /* 0x080fe2000000002b */
[----:B------:R-:W-:Y:S01]  /*1870*/  FFMA R16, R34, R16, R45 ;  /* 0x0000001022107223 */ /* 0x000fe2000000002d */
[-C--:B------:R-:W-:Y:S01]  /*1880*/  FFMA R45, R17, R9.reuse, R52 ;  /* 0x00000009112d7223 */ /* 0x080fe20000000034 */
[----:B--2---:R-:W-:Y:S01]  /*1890*/  FFMA R39, R19, R9, R39 ;  /* 0x0000000913277223 */ /* 0x004fe20000000027 */
[C---:B------:R-:W-:Y:S01]  /*18a0*/  FFMA R43, R17.reuse, R33, R4 ;  /* 0x00000021112b7223 */ /* 0x040fe20000000004 */
[----:B------:R-:W-:Y:S01]  /*18b0*/  FFMA R31, R17, R35, R16 ;  /* 0x00000023111f7223 */ /* 0x000fe20000000010 */
[-C--:B------:R-:W-:Y:S01]  /*18c0*/  FFMA R4, R32, R18.reuse, R45 ;  /* 0x0000001220047223 */ /* 0x080fe2000000002d */
[----:B------:R-:W-:Y:S01]  /*18d0*/  FFMA R17, R19, R7, R22 ;  /* 0x0000000713117223 */ /* 0x000fe20000000016 */
[C---:B------:R-:W-:Y:S01]  /*18e0*/  FFMA R9, R11.reuse, R9, R8 ;  /* 0x000000090b097223 */ /* 0x040fe20000000008 */
[----:B------:R-:W-:Y:S01]  /*18f0*/  FFMA R7, R11, R7, R6 ;  /* 0x000000070b077223 */ /* 0x000fe20000000006 */
[----:B------:R-:W-:Y:S01]  /*1900*/  FFMA R18, R34, R18, R47 ;  /* 0x0000001222127223 */ /* 0x000fe2000000002f */
[----:B------:R-:W-:Y:S01]  /*1910*/  FFMA R47, R19, R33, R4 ;  /* 0x00000021132f7223 */ /* 0x000fe20000000004 */
[-C--:B------:R-:W-:Y:S01]  /*1920*/  FFMA R4, R32, R10.reuse, R39 ;  /* 0x0000000a20047223 */ /* 0x080fe20000000027 */
[----:B------:R-:W-:Y:S01]  /*1930*/  FFMA R10, R34, R10, R17 ;  /* 0x0000000a220a7223 */ /* 0x000fe20000000011 */
[----:B---3--:R-:W-:Y:S01]  /*1940*/  FFMA R32, R32, R20, R9 ;  /* 0x0000001420207223 */ /* 0x008fe20000000009 */
[----:B------:R-:W-:Y:S01]  /*1950*/  FFMA R12, R20, R34, R7 ;  /* 0x00000022140c7223 */ /* 0x000fe20000000007 */
[-C--:B------:R-:W-:Y:S01]  /*1960*/  FFMA R15, R15, R35.reuse, R14 ;  /* 0x000000230f0f7223 */ /* 0x080fe2000000000e */
[----:B------:R-:W-:Y:S01]  /*1970*/  FFMA R45, R19, R35, R18 ;  /* 0x00000023132d7223 */ /* 0x000fe20000000012 */
[C---:B------:R-:W-:Y:S01]  /*1980*/  FFMA R49, R11.reuse, R33, R4 ;  /* 0x000000210b317223 */ /* 0x040fe20000000004 */
[----:B------:R-:W-:Y:S01]  /*1990*/  FFMA R53, R11, R35, R10 ;  /* 0x000000230b357223 */ /* 0x000fe2000000000a */
[----:B------:R-:W-:Y:S01]  /*19a0*/  FFMA R51, R33, R21, R32 ;  /* 0x0000001521337223 */ /* 0x000fe20000000020 */
[----:B------:R-:W-:Y:S01]  /*19b0*/  FFMA R12, R21, R35, R12 ;  /* 0x00000023150c7223 */ /* 0x000fe2000000000c */
[----:B------:R-:W-:Y:S01]  /*19c0*/  @!P3 CALL.REL.NOINC `(.L_x_104) ;  /* 0x000000100000b944 */ /* 0x000fe20003c00000 */
[----:B------:R-:W-:Y:S05]  /*19d0*/  BRA `(.L_x_105) ;  /* 0xffffe9c000007947 */ /* 0x000fea000383ffff */
.L_x_104:
[----:B------:R-:W0:Y:S02]  /*19e0*/  S2R R2, SR_CTAID.Z ;  /* 0x0000000000027919 */ /* 0x000e240000002700 */
[----:B0-----:R-:W-:-:S02]  /*19f0*/  LEA R2, R2, R3, 0x5 ;  /* 0x0000000302027211 */ /* 0x001fc400078e28ff */
[----:B------:R-:W-:Y:S02]  /*1a00*/  MOV R3, 0x4 ;  /* 0x0000000400037802 */ /* 0x000fe40000000f00 */
[----:B------:R-:W-:-:S05]  /*1a10*/  SHF.L.U32 R6, R2, 0x1, RZ ;  /* 0x0000000102067819 */ /* 0x000fca00000006ff */
[----:B------:R-:W-:-:S05]  /*1a20*/  IMAD.WIDE R6, R6, R3, c[0x0][0x178] ;  /* 0x00005e0006067625 */ /* 0x000fca00078e0203 */
[----:B------:R-:W2:Y:S04]  /*1a30*/  LDG.E.CONSTANT R0, [R6.64] ;  /* 0x0000000406007981 */ /* 0x000ea8000c1e9900 */
[----:B------:R-:W3:Y:S01]  /*1a40*/  LDG.E.CONSTANT R4, [R6.64+0x4] ;  /* 0x0000040406047981 */ /* 0x000ee2000c1e9900 */
[----:B------:R-:W-:-:S05]  /*1a50*/  IMAD R2, R2, 0xe, R25 ;  /* 0x0000000e02027824 */ /* 0x000fca00078e0219 */
[----:B------:R-:W-:-:S05]  /*1a60*/  LEA R2, R2, -R2, 0x3 ;  /* 0x8000000202027211 */ /* 0x000fca00078e18ff */
[----:B------:R-:W-:Y:S01]  /*1a70*/  IMAD.WIDE R2, R2, R3, c[0x0][0x160] ;  /* 0x0000580002027625 */ /* 0x000fe200078e0203 */
[--C-:B--2---:R-:W-:Y:S01]  /*1a80*/  FADD R23, R23, R0.reuse ;  /* 0x0000000017177221 */ /* 0x104fe20000000000 */
[--C-:B------:R-:W-:Y:S01]  /*1a90*/  FADD R37, R37, R0.reuse ;  /* 0x0000000025257221 */ /* 0x100fe20000000000 */
[--C-:B------:R-:W-:Y:S01]  /*1aa0*/  FADD R41, R41, R0.reuse ;  /* 0x0000000029297221 */ /* 0x100fe20000000000 */
[--C-:B------:R-:W-:Y:S01]  /*1ab0*/  FADD R43, R43, R0.reuse ;  /* 0x000000002b2b7221 */ /* 0x100fe20000000000 */
[--C-:B------:R-:W-:Y:S01]  /*1ac0*/  FADD R47, R47, R0.reuse ;  /* 0x000000002f2f7221 */ /* 0x100fe20000000000 */
[--C-:B------:R-:W-:Y:S01]  /*1ad0*/  FADD R49, R49, R0.reuse ;  /* 0x0000000031317221 */ /* 0x100fe20000000000 */
[----:B------:R-:W-:Y:S01]  /*1ae0*/  FADD R0, R51, R0 ;  /* 0x0000000033007221 */ /* 0x000fe20000000000 */
[--C-:B---3--:R-:W-:Y:S01]  /*1af0*/  FADD R5, R5, R4.reuse ;  /* 0x0000000405057221 */ /* 0x108fe20000000000 */
[--C-:B------:R-:W-:Y:S01]  /*1b00*/  FADD R13, R13, R4.reuse ;  /* 0x000000040d0d7221 */ /* 0x100fe20000000000 */
[--C-:B------:R-:W-:Y:S01]  /*1b10*/  FADD R15, R15, R4.reuse ;  /* 0x000000040f0f7221 */ /* 0x100fe20000000000 */
[--C-:B------:R-:W-:Y:S01]  /*1b20*/  FADD R31, R31, R4.reuse ;  /* 0x000000041f1f7221 */ /* 0x100fe20000000000 */
[----:B------:R-:W-:Y:S01]  /*1b30*/  FMNMX R7, RZ, R0, !PT ;  /* 0x00000000ff077209 */ /* 0x000fe20007800000 */
[--C-:B------:R-:W-:Y:S01]  /*1b40*/  FADD R45, R45, R4.reuse ;  /* 0x000000042d2d7221 */ /* 0x100fe20000000000 */
[--C-:B------:R-:W-:Y:S01]  /*1b50*/  FADD R53, R53, R4.reuse ;  /* 0x0000000435357221 */ /* 0x100fe20000000000 */
[----:B------:R-:W-:Y:S01]  /*1b60*/  FADD R4, R12, R4 ;  /* 0x000000040c047221 */ /* 0x000fe20000000000 */
[----:B------:R-:W-:Y:S01]  /*1b70*/  FMNMX R23, RZ, R23, !PT ;  /* 0x00000017ff177209 */ /* 0x000fe20007800000 */
[----:B------:R0:W-:Y:S01]  /*1b80*/  STG.E [R2.64+0x18], R7 ;  /* 0x0000180702007986 */ /* 0x0001e2000c101904 */
[----:B------:R-:W-:-:S02]  /*1b90*/  FMNMX R37, RZ, R37, !PT ;  /* 0x00000025ff257209 */ /* 0x000fc40007800000 */
[----:B------:R-:W-:Y:S01]  /*1ba0*/  FMNMX R41, RZ, R41, !PT ;  /* 0x00000029ff297209 */ /* 0x000fe20007800000 */
[----:B------:R-:W-:Y:S01]  /*1bb0*/  STG.E [R2.64], R23 ;  /* 0x0000001702007986 */ /* 0x000fe2000c101904 */
        /* <DEDUP_REMOVED lines=23> */
.L_x_106:
        /* <DEDUP_REMOVED lines=13> */
.L_x_145:


//--------------------- .text.tvmgen_default_fused_nn_conv2d_add_nn_relu_11_kernel --------------------------
	.section	.text.tvmgen_default_fused_nn_conv2d_add_nn_relu_11_kernel,"ax",@progbits
	.sectionflags	@"SHF_BARRIERS=1"
	.sectioninfo	@"SHI_REGISTERS=40"
	.align	128
        .global         tvmgen_default_fused_nn_conv2d_add_nn_relu_11_kernel
        .type           tvmgen_default_fused_nn_conv2d_add_nn_relu_11_kernel,@function
        .size           tvmgen_default_fused_nn_conv2d_add_nn_relu_11_kernel,(.L_x_146 - tvmgen_default_fused_nn_conv2d_add_nn_relu_11_kernel)
        .other          tvmgen_default_fused_nn_conv2d_add_nn_relu_11_kernel,@"STO_CUDA_ENTRY STV_DEFAULT"
tvmgen_default_fused_nn_conv2d_add_nn_relu_11_kernel:
.text.tvmgen_default_fused_nn_conv2d_add_nn_relu_11_kernel:
[----:B------:R-:W-:Y:S02]  /*0000*/  MOV R1, c[0x0][0x28] ;  /* 0x00000a0000017a02 */ /* 0x000fe40000000f00 */
[----:B------:R-:W0:Y:S01]  /*0010*/  S2R R4, SR_TID.X ;  /* 0x0000000000047919 */ /* 0x000e220000002100 */
[----:B------:R-:W-:Y:S01]  /*0020*/  MOV R20, RZ ;  /* 0x000000ff00147202 */ /* 0x000fe20000000f00 */
[----:B------:R-:W-:Y:S01]  /*0030*/  ULDC.64 UR4, c[0x0][0x118] ;  /* 0x0000460000047ab9 */ /* 0x000fe20000000a00 */
[----:B------:R-:W-:Y:S01]  /*0040*/  MOV R10, 0x4 ;  /* 0x00000004000a7802 */ /* 0x000fe20000000f00 */
[----:B------:R-:W1:Y:S01]  /*0050*/  S2R R5, SR_TID.Z ;  /* 0x0000000000057919 */ /* 0x000e620000002300 */
[----:B------:R-:W-:Y:S01]  /*0060*/  MOV R17, RZ ;  /* 0x000000ff00117202 */ /* 0x000fe20000000f00 */
[----:B------:R-:W-:Y:S02]  /*0070*/  ULDC.64 UR6, c[0x0][0x170] ;  /* 0x00005c0000067ab9 */ /* 0x000fe40000000a00 */
[----:B------:R-:W2:Y:S04]  /*0080*/  S2R R3, SR_CTAID.Y ;  /* 0x0000000000037919 */ /* 0x000ea80000002600 */
[----:B------:R-:W3:Y:S01]  /*0090*/  S2R R2, SR_CTAID.Z ;  /* 0x0000000000027919 */ /* 0x000ee20000002700 */
[----:B0-----:R-:W-:-:S02]  /*00a0*/  ISETP.GE.AND P0, PT, R4, 0x5, PT ;  /* 0x000000050400780c */ /* 0x001fc40003f06270 */
[----:B-1----:R-:W-:Y:S02]  /*00b0*/  LEA R21, R5, R4, 0x2 ;  /* 0x0000000405157211 */ /* 0x002fe400078e10ff */
[----:B------:R-:W-:-:S03]  /*00c0*/  LEA.HI.SX32 R9, R4, R5, 0x1e ;  /* 0x0000000504097211 */ /* 0x000fc600078ff2ff */
[----:B------:R-:W-:Y:S01]  /*00d0*/  IMAD.HI R0, R21, -0x6db6db6d, R20 ;  /* 0x9249249315007827 */ /* 0x000fe200078e0214 */
[----:B------:R-:W-:Y:S02]  /*00e0*/  LEA R20, R4, R4, 0x1 ;  /* 0x0000000404147211 */ /* 0x000fe400078e08ff */
[----:B------:R-:W-:Y:S02]  /*00f0*/  ISETP.GE.AND P1, PT, R9, 0x1c, PT ;  /* 0x0000001c0900780c */ /* 0x000fe40003f26270 */
[----:B------:R-:W-:Y:S02]  /*0100*/  SHF.R.U32.HI R7, RZ, 0x1f, R0 ;  /* 0x0000001fff077819 */ /* 0x000fe40000011600 */
[----:B------:R-:W-:Y:S02]  /*0110*/  IADD3 R6, R20, 0x2, RZ ;  /* 0x0000000214067810 */ /* 0x000fe40007ffe0ff */
[----:B------:R-:W-:Y:S02]  /*0120*/  LEA.HI.SX32 R0, R0, R7, 0x1e ;  /* 0x0000000700007211 */ /* 0x000fe400078ff2ff */
[----:B------:R-:W-:-:S02]  /*0130*/  LEA.HI.SX32 R11, R20, R5, 0x1c ;  /* 0x00000005140b7211 */ /* 0x000fc400078fe2ff */
[-C--:B---3--:R-:W-:Y:S01]  /*0140*/  LEA R9, R2, R5.reuse, 0x5 ;  /* 0x0000000502097211 */ /* 0x088fe200078e28ff */
[----:B------:R-:W-:Y:S01]  /*0150*/  IMAD R7, R0, -0x7, R21 ;  /* 0xfffffff900077824 */ /* 0x000fe200078e0215 */
[----:B------:R-:W-:Y:S02]  /*0160*/  ISETP.GE.AND P2, PT, R11, 0x20, PT ;  /* 0x000000200b00780c */ /* 0x000fe40003f46270 */
[----:B------:R-:W-:Y:S01]  /*0170*/  ISETP.LT.AND P1, PT, R4, 0x4, !P1 ;  /* 0x000000040400780c */ /* 0x000fe20004f21270 */
[----:B------:R-:W-:Y:S01]  /*0180*/  IMAD R8, R0, 0x31, R7 ;  /* 0x0000003100087824 */ /* 0x000fe200078e0207 */
[----:B------:R-:W-:Y:S02]  /*0190*/  IADD3 R0, R20, 0x1, RZ ;  /* 0x0000000114007810 */ /* 0x000fe40007ffe0ff */
[----:B------:R-:W-:Y:S01]  /*01a0*/  ISETP.LT.AND P2, PT, R4, 0x6, !P2 ;  /* 0x000000060400780c */ /* 0x000fe20005741270 */
[----:B--2---:R-:W-:Y:S01]  /*01b0*/  IMAD R7, R3, 0x7, R8 ;  /* 0x0000000703077824 */ /* 0x004fe200078e0208 */
[----:B------:R-:W-:-:S02]  /*01c0*/  LEA.HI.SX32 R8, R6, R5, 0x1c ;  /* 0x0000000506087211 */ /* 0x000fc400078fe2ff */
[----:B------:R-:W-:Y:S01]  /*01d0*/  LEA.HI.SX32 R0, R0, R5, 0x1c ;  /* 0x0000000500007211 */ /* 0x000fe200078fe2ff */
[----:B------:R-:W-:-:S03]  /*01e0*/  IMAD.WIDE R6, R7, R10, c[0x0][0x168] ;  /* 0x00005a0007067625 */ /* 0x000fc600078e020a */
[----:B------:R-:W-:Y:S02]  /*01f0*/  ISETP.LT.AND P3, PT, R0, 0x20, !P0 ;  /* 0x000000200000780c */ /* 0x000fe40004761270 */
[----:B------:R-:W-:Y:S02]  /*0200*/  MOV R22, R6 ;  /* 0x0000000600167202 */ /* 0x000fe40000000f00 */
[----:B------:R-:W-:Y:S02]  /*0210*/  MOV R23, R7 ;  /* 0x0000000700177202 */ /* 0x000fe40000000f00 */
[----:B------:R-:W-:Y:S02]  /*0220*/  LEA R6, R9, R20, 0xb ;  /* 0x0000001409067211 */ /* 0x000fe400078e58ff */
[----:B------:R-:W-:Y:S02]  /*0230*/  ISETP.LT.AND P0, PT, R8, 0x20, !P0 ;  /* 0x000000200800780c */ /* 0x000fe40004701270 */
[----:B------:R-:W-:-:S02]  /*0240*/  MOV R0, RZ ;  /* 0x000000ff00007202 */ /* 0x000fc40000000f00 */
[C---:B------:R-:W-:Y:S02]  /*0250*/  LEA R7, R5.reuse, 0x1c0, 0x6 ;  /* 0x000001c005077811 */ /* 0x040fe400078e30ff */
[----:B------:R-:W-:Y:S02]  /*0260*/  LEA R20, R5, R20, 0x4 ;  /* 0x0000001405147211 */ /* 0x000fe400078e20ff */
.L_x_107:
[----:B------:R-:W-:Y:S01]  /*0270*/  MOV R12, UR6 ;  /* 0x00000006000c7c02 */ /* 0x000fe20008000f00 */
[----:B------:R0:W2:Y:S01]  /*0280*/  @P1 LDG.E.CONSTANT R14, [R22.64] ;  /* 0x00000004160e1981 */ /* 0x0000a2000c1e9900 */
[----:B------:R-:W-:-:S03]  /*0290*/  MOV R13, UR7 ;  /* 0x00000007000d7c02 */ /* 0x000fc60008000f00 */
[----:B------:R0:W3:Y:S02]  /*02a0*/  @P1 LDG.E.CONSTANT R36, [R22.64+0xc40] ;  /* 0x000c400416241981 */ /* 0x0000e4000c1e9900 */
[----:B------:R-:W-:Y:S02]  /*02b0*/  IMAD.WIDE R12, R6, 0x4, R12 ;  /* 0x00000004060c7825 */ /* 0x000fe400078e020c */
[----:B------:R-:W-:Y:S06]  /*02c0*/  BAR.SYNC.DEFER_BLOCKING 0x0 ;  /* 0x0000000000007b1d */ /* 0x000fec0000010000 */
[----:B------:R-:W4:Y:S04]  /*02d0*/  @P2 LDG.E.CONSTANT R19, [R12.64] ;  /* 0x000000040c132981 */ /* 0x000f28000c1e9900 */
[----:B------:R-:W5:Y:S04]  /*02e0*/  @P3 LDG.E.CONSTANT R27, [R12.64+0x4] ;  /* 0x000004040c1b3981 */ /* 0x000f68000c1e9900 */
[----:B------:R-:W3:Y:S04]  /*02f0*/  @P0 LDG.E.CONSTANT R33, [R12.64+0x8] ;  /* 0x000008040c210981 */ /* 0x000ee8000c1e9900 */
[----:B------:R1:W3:Y:S04]  /*0300*/  @P2 LDG.E.CONSTANT R35, [R12.64+0x40] ;  /* 0x000040040c232981 */ /* 0x0002e8000c1e9900 */
[----:B------:R1:W3:Y:S04]  /*0310*/  @P3 LDG.E.CONSTANT R37, [R12.64+0x44] ;  /* 0x000044040c253981 */ /* 0x0002e8000c1e9900 */
[----:B------:R1:W3:Y:S01]  /*0320*/  @P0 LDG.E.CONSTANT R34, [R12.64+0x48] ;  /* 0x000048040c220981 */ /* 0x0002e2000c1e9900 */
[----:B------:R-:W-:-:S04]  /*0330*/  IADD3 R0, R0, 0x2, RZ ;  /* 0x0000000200007810 */ /* 0x000fc80007ffe0ff */
[----:B------:R-:W-:Y:S01]  /*0340*/  ISETP.NE.AND P4, PT, R0, 0x80, PT ;  /* 0x000000800000780c */ /* 0x000fe20003f85270 */
[----:B------:R-:W-:Y:S01]  /*0350*/  UIADD3 UR6, UP0, UR6, 0x80, URZ ;  /* 0x0000008006067890 */ /* 0x000fe2000ff1e03f */
[----:B0-----:R-:W-:-:S03]  /*0360*/  IADD3 R22, P5, R22, 0x1880, RZ ;  /* 0x0000188016167810 */ /* 0x001fc60007fbe0ff */
[----:B------:R-:W-:Y:S01]  /*0370*/  UIADD3.X UR7, URZ, UR7, URZ, UP0, !UPT ;  /* 0x000000073f077290 */ /* 0x000fe200087fe43f */
[----:B--2---:R-:W-:Y:S04]  /*0380*/  @P1 STS [R21.X4], R14 ;  /* 0x0000000e15001388 */ /* 0x004fe80000004800 */
[----:B----4-:R-:W-:Y:S04]  /*0390*/  @P2 STS [R20.X4+0x1c0], R19 ;  /* 0x0001c01314002388 */ /* 0x010fe80000004800 */
[----:B-----5:R-:W-:Y:S04]  /*03a0*/  @P3 STS [R20.X4+0x1c4], R27 ;  /* 0x0001c41b14003388 */ /* 0x020fe80000004800 */
[----:B---3--:R-:W-:Y:S04]  /*03b0*/  @P0 STS [R20.X4+0x1c8], R33 ;  /* 0x0001c82114000388 */ /* 0x008fe80000004800 */
[----:B------:R-:W-:Y:S06]  /*03c0*/  BAR.SYNC.DEFER_BLOCKING 0x0 ;  /* 0x0000000000007b1d */ /* 0x000fec0000010000 */
[----:B------:R-:W-:Y:S04]  /*03d0*/  LDS R16, [R4.X4] ;  /* 0x0000000004107984 */ /* 0x000fe80000004800 */
[----:B------:R-:W0:Y:S04]  /*03e0*/  LDS.128 R8, [R7] ;  /* 0x0000000007087984 */ /* 0x000e280000000c00 */
[----:B------:R-:W2:Y:S04]  /*03f0*/  LDS R18, [R4.X4+0x1c] ;  /* 0x00001c0004127984 */ /* 0x000ea80000004800 */
[----:B------:R-:W3:Y:S04]  /*0400*/  LDS R25, [R4.X4+0x38] ;  /* 0x0000380004197984 */ /* 0x000ee80000004800 */
[----:B------:R-:W4:Y:S04]  /*0410*/  LDS R30, [R4.X4+0x54] ;  /* 0x00005400041e7984 */ /* 0x000f280000004800 */
[----:B------:R-:W-:Y:S04]  /*0420*/  LDS R31, [R4.X4+0x70] ;  /* 0x00007000041f7984 */ /* 0x000fe80000004800 */
[----:B-1----:R-:W1:Y:S04]  /*0430*/  LDS.128 R12, [R7+0x10] ;  /* 0x00001000070c7984 */ /* 0x002e680000000c00 */
[----:B------:R-:W5:Y:S04]  /*0440*/  LDS R28, [R4.X4+0x8c] ;  /* 0x00008c00041c7984 */ /* 0x000f680000004800 */
[----:B------:R-:W5:Y:S04]  /*0450*/  LDS R29, [R4.X4+0xa8] ;  /* 0x0000a800041d7984 */ /* 0x000f680000004800 */
[----:B------:R-:W5:Y:S04]  /*0460*/  LDS R26, [R4.X4+0xc4] ;  /* 0x0000c400041a7984 */ /* 0x000f680000004800 */
[----:B------:R-:W-:Y:S01]  /*0470*/  LDS R27, [R4.X4+0xe0] ;  /* 0x0000e000041b7984 */ /* 0x000fe20000004800 */
[----:B0-----:R-:W-:-:S03]  /*0480*/  FFMA R8, R8, R16, R17 ;  /* 0x0000001008087223 */ /* 0x001fc60000000011 */
[----:B------:R-:W-:Y:S01]  /*0490*/  LDS R24, [R4.X4+0xfc] ;  /* 0x0000fc0004187984 */ /* 0x000fe20000004800 */
[----:B--2---:R-:W-:-:S03]  /*04a0*/  FFMA R8, R18, R9, R8 ;  /* 0x0000000912087223 */ /* 0x004fc60000000008 */
[----:B------:R-:W-:Y:S01]  /*04b0*/  LDS R32, [R4.X4+0x134] ;  /* 0x0001340004207984 */ /* 0x000fe20000004800 */
[----:B---3--:R-:W-:-:S03]  /*04c0*/  FFMA R25, R25, R10, R8 ;  /* 0x0000000a19197223 */ /* 0x008fc60000000008 */
[----:B------:R-:W0:Y:S01]  /*04d0*/  LDS.128 R16, [R7+0x20] ;  /* 0x0000200007107984 */ /* 0x000e220000000c00 */
[----:B----4-:R-:W-:-:S03]  /*04e0*/  FFMA R11, R30, R11, R25 ;  /* 0x0000000b1e0b7223 */ /* 0x010fc60000000019 */
[----:B------:R-:W-:Y:S04]  /*04f0*/  LDS R33, [R4.X4+0x150] ;  /* 0x0001500004217984 */ /* 0x000fe80000004800 */
[----:B------:R-:W2:Y:S01]  /*0500*/  LDS R25, [R4.X4+0x118] ;  /* 0x0001180004197984 */ /* 0x000ea20000004800 */
[----:B-1----:R-:W-:-:S03]  /*0510*/  FFMA R11, R12, R31, R11 ;  /* 0x0000001f0c0b7223 */ /* 0x002fc6000000000b */
[----:B------:R-:W-:Y:S01]  /*0520*/  LDS R30, [R4.X4+0x1a4] ;  /* 0x0001a400041e7984 */ /* 0x000fe20000004800 */
[----:B-----5:R-:W-:-:S03]  /*0530*/  FFMA R28, R28, R13, R11 ;  /* 0x0000000d1c1c7223 */ /* 0x020fc6000000000b */
[----:B------:R-:W1:Y:S01]  /*0540*/  LDS.128 R8, [R7+0x30] ;  /* 0x0000300007087984 */ /* 0x000e620000000c00 */
[----:B------:R-:W-:-:S03]  /*0550*/  FFMA R29, R29, R14, R28 ;  /* 0x0000000e1d1d7223 */ /* 0x000fc6000000001c */
[----:B------:R-:W3:Y:S01]  /*0560*/  LDS R28, [R4.X4+0x16c] ;  /* 0x00016c00041c7984 */ /* 0x000ee20000004800 */
[----:B------:R-:W-:-:S03]  /*0570*/  FFMA R15, R26, R15, R29 ;  /* 0x0000000f1a0f7223 */ /* 0x000fc6000000001d */
[----:B------:R-:W4:Y:S04]  /*0580*/  LDS R29, [R4.X4+0x188] ;  /* 0x00018800041d7984 */ /* 0x000f280000004800 */
[----:B------:R-:W-:Y:S06]  /*0590*/  BAR.SYNC.DEFER_BLOCKING 0x0 ;  /* 0x0000000000007b1d */ /* 0x000fec0000010000 */
[----:B------:R-:W-:Y:S04]  /*05a0*/  @P1 STS [R21.X4], R36 ;  /* 0x0000002415001388 */ /* 0x000fe80000004800 */
[----:B------:R-:W-:Y:S04]  /*05b0*/  @P2 STS [R20.X4+0x1c0], R35 ;  /* 0x0001c02314002388 */ /* 0x000fe80000004800 */
[----:B------:R-:W-:Y:S04]  /*05c0*/  @P3 STS [R20.X4+0x1c4], R37 ;  /* 0x0001c42514003388 */ /* 0x000fe80000004800 */
[----:B------:R-:W-:Y:S04]  /*05d0*/  @P0 STS [R20.X4+0x1c8], R34 ;  /* 0x0001c82214000388 */ /* 0x000fe80000004800 */
[----:B------:R-:W-:Y:S01]  /*05e0*/  BAR.SYNC.DEFER_BLOCKING 0x0 ;  /* 0x0000000000007b1d */ /* 0x000fe20000010000 */
[----:B0-----:R-:W-:-:S04]  /*05f0*/  FFMA R27, R16, R27, R15 ;  /* 0x0000001b101b7223 */ /* 0x001fc8000000000f */
[----:B------:R-:W-:-:S04]  /*0600*/  FFMA R24, R24, R17, R27 ;  /* 0x0000001118187223 */ /* 0x000fc8000000001b */
[----:B--2---:R-:W-:Y:S01]  /*0610*/  FFMA R25, R25, R18, R24 ;  /* 0x0000001219197223 */ /* 0x004fe20000000018 */
[----:B------:R-:W-:Y:S04]  /*0620*/  LDS R31, [R4.X4] ;  /* 0x00000000041f7984 */ /* 0x000fe80000004800 */
[----:B------:R-:W0:Y:S04]  /*0630*/  LDS.128 R12, [R7] ;  /* 0x00000000070c7984 */ /* 0x000e280000000c00 */
[----:B------:R-:W2:Y:S01]  /*0640*/  LDS R26, [R4.X4+0x1c] ;  /* 0x00001c00041a7984 */ /* 0x000ea20000004800 */
[----:B------:R-:W-:-:S03]  /*0650*/  FFMA R19, R32, R19, R25 ;  /* 0x0000001320137223 */ /* 0x000fc60000000019 */
[----:B------:R-:W5:Y:S01]  /*0660*/  LDS R27, [R4.X4+0x38] ;  /* 0x00003800041b7984 */ /* 0x000f620000004800 */
[----:B-1----:R-:W-:-:S03]  /*0670*/  FFMA R33, R8, R33, R19 ;  /* 0x0000002108217223 */ /* 0x002fc60000000013 */
[----:B------:R-:W1:Y:S04]  /*0680*/  LDS R32, [R4.X4+0x54] ;  /* 0x0000540004207984 */ /* 0x000e680000004800 */
[----:B------:R-:W-:Y:S04]  /*0690*/  LDS R25, [R4.X4+0x70] ;  /* 0x0000700004197984 */ /* 0x000fe80000004800 */
[----:B------:R-:W1:Y:S01]  /*06a0*/  LDS.128 R16, [R7+0x10] ;  /* 0x0000100007107984 */ /* 0x000e620000000c00 */
[----:B---3--:R-:W-:-:S03]  /*06b0*/  FFMA R28, R28, R9, R33 ;  /* 0x000000091c1c7223 */ /* 0x008fc60000000021 */
[----:B------:R-:W3:Y:S01]  /*06c0*/  LDS R24, [R4.X4+0x8c] ;  /* 0x00008c0004187984 */ /* 0x000ee20000004800 */
[----:B----4-:R-:W-:-:S03]  /*06d0*/  FFMA R9, R29, R10, R28 ;  /* 0x0000000a1d097223 */ /* 0x010fc6000000001c */
[----:B------:R-:W4:Y:S01]  /*06e0*/  LDS R29, [R4.X4+0xa8] ;  /* 0x0000a800041d7984 */ /* 0x000f220000004800 */
[----:B------:R-:W-:-:S03]  /*06f0*/  FFMA R9, R30, R11, R9 ;  /* 0x0000000b1e097223 */ /* 0x000fc60000000009 */
[----:B------:R-:W4:Y:S04]  /*0700*/  LDS R28, [R4.X4+0xc4] ;  /* 0x0000c400041c7984 */ /* 0x000f280000004800 */
[----:B------:R-:W-:Y:S01]  /*0710*/  LDS R30, [R4.X4+0xfc] ;  /* 0x0000fc00041e7984 */ /* 0x000fe20000004800 */
[----:B0-----:R-:W-:-:S03]  /*0720*/  FFMA R33, R12, R31, R9 ;  /* 0x0000001f0c217223 */ /* 0x001fc60000000009 */
[----:B------:R-:W-:Y:S04]  /*0730*/  LDS R31, [R4.X4+0xe0] ;  /* 0x0000e000041f7984 */ /* 0x000fe80000004800 */
[----:B------:R-:W0:Y:S01]  /*0740*/  LDS.128 R8, [R7+0x20] ;  /* 0x0000200007087984 */ /* 0x000e220000000c00 */
[----:B--2---:R-:W-:-:S03]  /*0750*/  FFMA R26, R26, R13, R33 ;  /* 0x0000000d1a1a7223 */ /* 0x004fc60000000021 */
[----:B------:R-:W2:Y:S01]  /*0760*/  LDS R33, [R4.X4+0x118] ;  /* 0x0001180004217984 */ /* 0x000ea20000004800 */
[----:B-----5:R-:W-:-:S03]  /*0770*/  FFMA R27, R27, R14, R26 ;  /* 0x0000000e1b1b7223 */ /* 0x020fc6000000001a */
[----:B------:R-:W5:Y:S01]  /*0780*/  LDS R26, [R4.X4+0x134] ;  /* 0x00013400041a7984 */ /* 0x000f620000004800 */
[----:B-1----:R-:W-:-:S03]  /*0790*/  FFMA R35, R32, R15, R27 ;  /* 0x0000000f20237223 */ /* 0x002fc6000000001b */
[----:B------:R-:W-:Y:S04]  /*07a0*/  LDS R27, [R4.X4+0x150] ;  /* 0x00015000041b7984 */ /* 0x000fe80000004800 */
[----:B------:R-:W1:Y:S01]  /*07b0*/  LDS.128 R12, [R7+0x30] ;  /* 0x00003000070c7984 */ /* 0x000e620000000c00 */
[----:B------:R-:W-:-:S03]  /*07c0*/  FFMA R25, R16, R25, R35 ;  /* 0x0000001910197223 */ /* 0x000fc60000000023 */
[----:B------:R-:W1:Y:S01]  /*07d0*/  LDS R16, [R4.X4+0x16c] ;  /* 0x00016c0004107984 */ /* 0x000e620000004800 */
[----:B---3--:R-:W-:-:S03]  /*07e0*/  FFMA R32, R24, R17, R25 ;  /* 0x0000001118207223 */ /* 0x008fc60000000019 */
[----:B------:R-:W3:Y:S04]  /*07f0*/  LDS R17, [R4.X4+0x188] ;  /* 0x0001880004117984 */ /* 0x000ee80000004800 */
[----:B------:R-:W3:Y:S01]  /*0800*/  LDS R24, [R4.X4+0x1a4] ;  /* 0x0001a40004187984 */ /* 0x000ee20000004800 */
[----:B----4-:R-:W-:-:S04]  /*0810*/  FFMA R29, R29, R18, R32 ;  /* 0x000000121d1d7223 */ /* 0x010fc80000000020 */
[----:B------:R-:W-:-:S04]  /*0820*/  FFMA R19, R28, R19, R29 ;  /* 0x000000131c137223 */ /* 0x000fc8000000001d */
[----:B0-----:R-:W-:-:S04]  /*0830*/  FFMA R19, R8, R31, R19 ;  /* 0x0000001f08137223 */ /* 0x001fc80000000013 */
[----:B------:R-:W-:-:S04]  /*0840*/  FFMA R30, R30, R9, R19 ;  /* 0x000000091e1e7223 */ /* 0x000fc80000000013 */
[----:B--2---:R-:W-:-:S04]  /*0850*/  FFMA R33, R33, R10, R30 ;  /* 0x0000000a21217223 */ /* 0x004fc8000000001e */
[----:B-----5:R-:W-:-:S04]  /*0860*/  FFMA R11, R26, R11, R33 ;  /* 0x0000000b1a0b7223 */ /* 0x020fc80000000021 */
[----:B-1----:R-:W-:-:S04]  /*0870*/  FFMA R11, R12, R27, R11 ;  /* 0x0000001b0c0b7223 */ /* 0x002fc8000000000b */
[----:B------:R-:W-:-:S04]  /*0880*/  FFMA R16, R16, R13, R11 ;  /* 0x0000000d10107223 */ /* 0x000fc8000000000b */
[----:B---3--:R-:W-:Y:S01]  /*0890*/  FFMA R17, R17, R14, R16 ;  /* 0x0000000e11117223 */ /* 0x008fe20000000010 */
[----:B------:R-:W-:-:S03]  /*08a0*/  IADD3.X R23, RZ, R23, RZ, P5, !PT ;  /* 0x00000017ff177210 */ /* 0x000fc60002ffe4ff */
[----:B------:R-:W-:Y:S01]  /*08b0*/  FFMA R17, R24, R15, R17 ;  /* 0x0000000f18117223 */ /* 0x000fe20000000011 */
[----:B------:R-:W-:Y:S05]  /*08c0*/  @P4 BRA `(.L_x_107) ;  /* 0xfffff9a000004947 */ /* 0x000fea000383ffff */
[----:B------:R-:W-:Y:S02]  /*08d0*/  LEA R6, R2, R5, 0x5 ;  /* 0x0000000502067211 */ /* 0x000fe400078e28ff */
[----:B------:R-:W-:-:S05]  /*08e0*/  MOV R9, 0x4 ;  /* 0x0000000400097802 */ /* 0x000fca0000000f00 */
[----:B------:R-:W-:-:S06]  /*08f0*/  IMAD.WIDE R6, R6, R9, c[0x0][0x178] ;  /* 0x00005e0006067625 */ /* 0x000fcc00078e0209 */
[----:B------:R-:W2:Y:S01]  /*0900*/  LDG.E.CONSTANT R6, [R6.64] ;  /* 0x0000000406067981 */ /* 0x000ea2000c1e9900 */
[----:B------:R-:W-:-:S04]  /*0910*/  IMAD R5, R5, 0x31, R4 ;  /* 0x0000003105057824 */ /* 0x000fc800078e0204 */
[----:B------:R-:W-:-:S04]  /*0920*/  IMAD R2, R2, 0x620, R5 ;  /* 0x0000062002027824 */ /* 0x000fc800078e0205 */
[----:B------:R-:W-:-:S04]  /*0930*/  IMAD R2, R3, 0x7, R2 ;  /* 0x0000000703027824 */ /* 0x000fc800078e0202 */
[----:B------:R-:W-:Y:S01]  /*0940*/  IMAD.WIDE R2, R2, R9, c[0x0][0x160] ;  /* 0x0000580002027625 */ /* 0x000fe200078e0209 */
[----:B--2---:R-:W-:-:S05]  /*0950*/  FADD R17, R17, R6 ;  /* 0x0000000611117221 */ /* 0x004fca0000000000 */
[----:B------:R-:W-:-:S05]  /*0960*/  FMNMX R17, RZ, R17, !PT ;  /* 0x00000011ff117209 */ /* 0x000fca0007800000 */
[----:B------:R-:W-:Y:S01]  /*0970*/  STG.E [R2.64], R17 ;  /* 0x0000001102007986 */ /* 0x000fe2000c101904 */
[----:B------:R-:W-:Y:S05]  /*0980*/  EXIT ;  /* 0x000000000000794d */ /* 0x000fea0003800000 */
.L_x_108:
        /* <DEDUP_REMOVED lines=15> */
.L_x_146:


//--------------------- .text.tvmgen_default_fused_nn_conv2d_add_nn_relu_9_kernel --------------------------
	.section	.text.tvmgen_default_fused_nn_conv2d_add_nn_relu_9_kernel,"ax",@progbits
	.sectionflags	@"SHF_BARRIERS=1"
	.sectioninfo	@"SHI_REGISTERS=40"
	.align	128
        .global         tvmgen_default_fused_nn_conv2d_add_nn_relu_9_kernel
        .type           tvmgen_default_fused_nn_conv2d_add_nn_relu_9_kernel,@function
        .size           tvmgen_default_fused_nn_conv2d_add_nn_relu_9_kernel,(.L_x_147 - tvmgen_default_fused_nn_conv2d_add_nn_relu_9_kernel)
        .other          tvmgen_default_fused_nn_conv2d_add_nn_relu_9_kernel,@"STO_CUDA_ENTRY STV_DEFAULT"
tvmgen_default_fused_nn_conv2d_add_nn_relu_9_kernel:
.text.tvmgen_default_fused_nn_conv2d_add_nn_relu_9_kernel:
[----:B------:R-:W-:Y:S02]  /*0000*/  MOV R1, c[0x0][0x28] ;  /* 0x00000a0000017a02 */ /* 0x000fe40000000f00 */
[----:B------:R-:W0:Y:S01]  /*0010*/  S2R R30, SR_TID.Z ;  /* 0x00000000001e7919 */ /* 0x000e220000002300 */
[----:B------:R-:W-:Y:S01]  /*0020*/  MOV R13, 0x4 ;  /* 0x00000004000d7802 */ /* 0x000fe20000000f00 */
[----:B------:R-:W-:Y:S01]  /*0030*/  CS2R R18, SRZ ;  /* 0x0000000000127805 */ /* 0x000fe2000001ff00 */
[----:B------:R-:W-:Y:S01]  /*0040*/  MOV R34, RZ ;  /* 0x000000ff00227202 */ /* 0x000fe20000000f00 */
[----:B------:R-:W0:Y:S01]  /*0050*/  S2R R28, SR_CTAID.Z ;  /* 0x00000000001c7919 */ /* 0x000e220000002700 */
[----:B------:R-:W-:-:S03]  /*0060*/  ULDC.64 UR4, c[0x0][0x118] ;  /* 0x0000460000047ab9 */ /* 0x000fc60000000a00 */
[----:B------:R-:W1:Y:S04]  /*0070*/  S2R R31, SR_TID.X ;  /* 0x00000000001f7919 */ /* 0x000e680000002100 */
[----:B------:R-:W2:Y:S04]  /*0080*/  S2R R29, SR_TID.Y ;  /* 0x00000000001d7919 */ /* 0x000ea80000002200 */
[----:B------:R-:W3:Y:S01]  /*0090*/  S2R R32, SR_CTAID.Y ;  /* 0x0000000000207919 */ /* 0x000ee20000002600 */
[----:B0-----:R-:W-:Y:S02]  /*00a0*/  LEA R4, R28, R30, 0x3 ;  /* 0x0000001e1c047211 */ /* 0x001fe400078e18ff */
[C---:B-1----:R-:W-:Y:S01]  /*00b0*/  LEA R0, R31.reuse, R31, 0x1 ;  /* 0x0000001f1f007211 */ /* 0x042fe200078e08ff */
[----:B------:R-:W-:Y:S01]  /*00c0*/  IMAD R2, R31, 0xc0, RZ ;  /* 0x000000c01f027824 */ /* 0x000fe200078e02ff */
[----:B--2---:R-:W-:-:S02]  /*00d0*/  LEA R9, R4, R29, 0x1 ;  /* 0x0000001d04097211 */ /* 0x004fc400078e08ff */
[C---:B------:R-:W-:Y:S02]  /*00e0*/  IADD3 R4, R0.reuse, 0x1, RZ ;  /* 0x0000000100047810 */ /* 0x040fe40007ffe0ff */
[----:B------:R-:W-:Y:S02]  /*00f0*/  IADD3 R6, R0, 0x2, RZ ;  /* 0x0000000200067810 */ /* 0x000fe40007ffe0ff */
[----:B------:R-:W-:Y:S02]  /*0100*/  LOP3.LUT R2, R2, 0xfffffc00, RZ, 0xc0, !PT ;  /* 0xfffffc0002027812 */ /* 0x000fe400078ec0ff */
[----:B------:R-:W-:Y:S02]  /*0110*/  LOP3.LUT R3, R0, 0xf, RZ, 0xc0, !PT ;  /* 0x0000000f00037812 */ /* 0x000fe400078ec0ff */
[----:B------:R-:W-:Y:S02]  /*0120*/  SHF.L.U32 R5, R4, 0x6, RZ ;  /* 0x0000000604057819 */ /* 0x000fe400000006ff */
[----:B------:R-:W-:-:S02]  /*0130*/  SHF.L.U32 R9, R9, 0xb, RZ ;  /* 0x0000000b09097819 */ /* 0x000fc400000006ff */
[----:B------:R-:W-:Y:S02]  /*0140*/  SHF.L.U32 R7, R6, 0x6, RZ ;  /* 0x0000000606077819 */ /* 0x000fe400000006ff */
[----:B------:R-:W-:Y:S02]  /*0150*/  LOP3.LUT R8, R4, 0xf, RZ, 0xc0, !PT ;  /* 0x0000000f04087812 */ /* 0x000fe400078ec0ff */
[----:B------:R-:W-:Y:S02]  /*0160*/  LOP3.LUT R5, R5, 0xfffffc00, RZ, 0xc0, !PT ;  /* 0xfffffc0005057812 */ /* 0x000fe400078ec0ff */
[----:B------:R-:W-:Y:S02]  /*0170*/  IADD3 R12, R3, R9, R2 ;  /* 0x00000009030c7210 */ /* 0x000fe40007ffe002 */
[----:B------:R-:W-:Y:S02]  /*0180*/  LOP3.LUT R10, R6, 0xf, RZ, 0xc0, !PT ;  /* 0x0000000f060a7812 */ /* 0x000fe400078ec0ff */
[----:B------:R-:W-:-:S02]  /*0190*/  LOP3.LUT R7, R7, 0xfffffc00, RZ, 0xc0, !PT ;  /* 0xfffffc0007077812 */ /* 0x000fc400078ec0ff */
[C---:B------:R-:W-:Y:S02]  /*01a0*/  SHF.L.U32 R2, R30.reuse, 0x6, RZ ;  /* 0x000000061e027819 */ /* 0x040fe400000006ff */
[----:B------:R-:W-:Y:S02]  /*01b0*/  LEA R3, R30, R29, 0x1 ;  /* 0x0000001d1e037211 */ /* 0x000fe400078e08ff */
[-C--:B------:R-:W-:Y:S02]  /*01c0*/  IADD3 R8, R8, R9.reuse, R5 ;  /* 0x0000000908087210 */ /* 0x080fe40007ffe005 */
[----:B------:R-:W-:Y:S01]  /*01d0*/  IADD3 R10, R10, R9, R7 ;  /* 0x000000090a0a7210 */ /* 0x000fe20007ffe007 */
[----:B------:R-:W-:Y:S01]  /*01e0*/  IMAD R33, R3, 0xe, R31 ;  /* 0x0000000e03217824 */ /* 0x000fe200078e021f */
[----:B------:R-:W-:Y:S01]  /*01f0*/  LEA R5, R29, R2, 0x5 ;  /* 0x000000021d057211 */ /* 0x000fe200078e28ff */
[----:B---3--:R-:W-:Y:S01]  /*0200*/  IMAD R2, R3, 0x7, R32 ;  /* 0x0000000703027824 */ /* 0x008fe200078e0220 */
[----:B------:R-:W-:-:S02]  /*0210*/  LEA.HI.SX32 R7, R0, R29, 0x1b ;  /* 0x0000001d00077211 */ /* 0x000fc400078fdaff */
[-C--:B------:R-:W-:Y:S01]  /*0220*/  LEA.HI.SX32 R9, R4, R29.reuse, 0x1b ;  /* 0x0000001d04097211 */ /* 0x080fe200078fdaff */
[----:B------:R-:W-:Y:S01]  /*0230*/  IMAD R4, R2, 0xe, R31 ;  /* 0x0000000e02047824 */ /* 0x000fe200078e021f */
[----:B------:R-:W-:Y:S02]  /*0240*/  LEA.HI.SX32 R11, R6, R29, 0x1b ;  /* 0x0000001d060b7211 */ /* 0x000fe400078fdaff */
[----:B------:R-:W-:Y:S02]  /*0250*/  IADD3 R5, R0, R5, RZ ;  /* 0x0000000500057210 */ /* 0x000fe40007ffe0ff */
[----:B------:R-:W-:Y:S02]  /*0260*/  ISETP.GT.AND P0, PT, R7, 0x1, PT ;  /* 0x000000010700780c */ /* 0x000fe40003f04270 */
[----:B------:R-:W-:Y:S02]  /*0270*/  ISETP.GE.AND P2, PT, R9, 0x2, PT ;  /* 0x000000020900780c */ /* 0x000fe40003f46270 */
[----:B------:R-:W-:-:S02]  /*0280*/  ISETP.GE.AND P3, PT, R11, 0x2, PT ;  /* 0x000000020b00780c */ /* 0x000fc40003f66270 */
[C---:B------:R-:W-:Y:S02]  /*0290*/  ISETP.GT.OR P1, PT, R5.reuse, 0x1ff, P0 ;  /* 0x000001ff0500780c */ /* 0x040fe40000724670 */
[----:B------:R-:W-:Y:S02]  /*02a0*/  ISETP.LT.AND P0, PT, R5, 0x1ff, !P2 ;  /* 0x000001ff0500780c */ /* 0x000fe40005701270 */
[----:B------:R-:W-:Y:S02]  /*02b0*/  SHF.L.U32 R4, R4, 0x1, RZ ;  /* 0x0000000104047819 */ /* 0x000fe400000006ff */
[----:B------:R-:W-:Y:S01]  /*02c0*/  LEA.HI.SX32 R2, R7, R30, 0x1f ;  /* 0x0000001e07027211 */ /* 0x000fe200078ffaff */
[-C--:B------:R-:W-:Y:S01]  /*02d0*/  IMAD.WIDE R6, R12, R13.reuse, c[0x0][0x170] ;  /* 0x00005c000c067625 */ /* 0x080fe200078e020d */
[----:B------:R-:W-:Y:S02]  /*02e0*/  ISETP.LT.AND P2, PT, R5, 0x1fe, !P3 ;  /* 0x000001fe0500780c */ /* 0x000fe40005f41270 */
[----:B------:R-:W-:Y:S01]  /*02f0*/  ISETP.GT.OR P3, PT, R0, 0x1f, P1 ;  /* 0x0000001f0000780c */ /* 0x000fe20000f64670 */
[----:B------:R-:W-:Y:S01]  /*0300*/  IMAD.WIDE R4, R4, R13, c[0x0][0x168] ;  /* 0x00005a0004047625 */ /* 0x000fe200078e020d */
[----:B------:R-:W-:-:S02]  /*0310*/  ISETP.LT.AND P1, PT, R0, 0x1f, P0 ;  /* 0x0000001f0000780c */ /* 0x000fc40000721270 */
[----:B------:R-:W-:Y:S02]  /*0320*/  LEA.HI.SX32 R9, R9, R30, 0x1f ;  /* 0x0000001e09097211 */ /* 0x000fe400078ffaff */
[----:B------:R-:W-:Y:S02]  /*0330*/  MOV R27, R6 ;  /* 0x00000006001b7202 */ /* 0x000fe40000000f00 */
[----:B------:R-:W-:Y:S01]  /*0340*/  MOV R26, R7 ;  /* 0x00000007001a7202 */ /* 0x000fe20000000f00 */
[-C--:B------:R-:W-:Y:S01]  /*0350*/  IMAD.WIDE R6, R10, R13.reuse, c[0x0][0x170] ;  /* 0x00005c000a067625 */ /* 0x080fe200078e020d */
[----:B------:R-:W-:Y:S02]  /*0360*/  ISETP.GT.OR P1, PT, R9, 0x7, !P1 ;  /* 0x000000070900780c */ /* 0x000fe40004f24670 */
[----:B------:R-:W-:Y:S01]  /*0370*/  ISETP.GT.OR P0, PT, R2, 0x7, P3 ;  /* 0x000000070200780c */ /* 0x000fe20001f04670 */
[----:B------:R-:W-:Y:S01]  /*0380*/  IMAD.WIDE R8, R8, R13, c[0x0][0x170] ;  /* 0x00005c0008087625 */ /* 0x000fe200078e020d */
[----:B------:R-:W-:-:S02]  /*0390*/  ISETP.LT.AND P2, PT, R0, 0x1e, P2 ;  /* 0x0000001e0000780c */ /* 0x000fc40001741270 */
[----:B------:R-:W-:Y:S02]  /*03a0*/  LEA.HI.SX32 R11, R11, R30, 0x1f ;  /* 0x0000001e0b0b7211 */ /* 0x000fe400078ffaff */
[----:B------:R-:W-:Y:S02]  /*03b0*/  IADD3 R36, P3, R4, 0x4, RZ ;  /* 0x0000000404247810 */ /* 0x000fe40007f7e0ff */
[----:B------:R-:W-:Y:S02]  /*03c0*/  MOV R2, R6 ;  /* 0x0000000600027202 */ /* 0x000fe40000000f00 */
[----:B------:R-:W-:Y:S02]  /*03d0*/  MOV R0, R7 ;  /* 0x0000000700007202 */ /* 0x000fe40000000f00 */
[----:B------:R-:W-:Y:S01]  /*03e0*/  ISETP.GT.OR P2, PT, R11, 0x7, !P2 ;  /* 0x000000070b00780c */ /* 0x000fe20005744670 */
[----:B------:R-:W-:Y:S01]  /*03f0*/  CS2R R6, SRZ ;  /* 0x0000000000067805 */ /* 0x000fe2000001ff00 */
[----:B------:R-:W-:-:S02]  /*0400*/  IADD3.X R37, RZ, R5, RZ, P3, !PT ;  /* 0x00000005ff257210 */ /* 0x000fc40001ffe4ff */
[----:B------:R-:W-:Y:S02]  /*0410*/  MOV R25, R8 ;  /* 0x0000000800197202 */ /* 0x000fe40000000f00 */
[----:B------:R-:W-:Y:S02]  /*0420*/  MOV R24, R9 ;  /* 0x0000000900187202 */ /* 0x000fe40000000f00 */
[----:B------:R-:W-:Y:S02]  /*0430*/  SHF.L.U32 R33, R33, 0x1, RZ ;  /* 0x0000000121217819 */ /* 0x000fe400000006ff */
.L_x_109:
[----:B------:R-:W-:Y:S01]  /*0440*/  @!P0 MOV R8, R27 ;  /* 0x0000001b00088202 */ /* 0x000fe20000000f00 */
[----:B------:R-:W2:Y:S01]  /*0450*/  LDG.E.CONSTANT R4, [R36.64+-0x4] ;  /* 0xfffffc0424047981 */ /* 0x000ea2000c1e9900 */
[----:B------:R-:W-:Y:S02]  /*0460*/  @!P0 MOV R9, R26 ;  /* 0x0000001a00098202 */ /* 0x000fe40000000f00 */
[----:B------:R-:W-:Y:S01]  /*0470*/  @!P2 MOV R3, R0 ;  /* 0x000000000003a202 */ /* 0x000fe20000000f00 */
[----:B------:R-:W2:Y:S04]  /*0480*/  LDG.E.CONSTANT R5, [R36.64] ;  /* 0x0000000424057981 */ /* 0x000ea8000c1e9900 */
[----:B------:R0:W3:Y:S04]  /*0490*/  @!P0 LDG.E.CONSTANT R20, [R8.64] ;  /* 0x0000000408148981 */ /* 0x0000e8000c1e9900 */
[----:B------:R1:W4:Y:S04]  /*04a0*/  @!P2 LDG.E.CONSTANT R11, [R2.64] ;  /* 0x00000004020ba981 */ /* 0x000328000c1e9900 */
[----:B------:R-:W-:Y:S01]  /*04b0*/  BAR.SYNC.DEFER_BLOCKING 0x0 ;  /* 0x0000000000007b1d */ /* 0x000fe20000010000 */
[----:B0-----:R-:W-:-:S02]  /*04c0*/  @!P1 MOV R8, R25 ;  /* 0x0000001900089202 */ /* 0x001fc40000000f00 */
[----:B------:R-:W-:-:S05]  /*04d0*/  @!P1 MOV R9, R24 ;  /* 0x0000001800099202 */ /* 0x000fca0000000f00 */
[----:B------:R-:W5:Y:S01]  /*04e0*/  @!P1 LDG.E.CONSTANT R10, [R8.64] ;  /* 0x00000004080a9981 */ /* 0x000f62000c1e9900 */
[----:B------:R-:W-:-:S04]  /*04f0*/  SHF.L.U32 R35, R30, 0x6, RZ ;  /* 0x000000061e237819 */ /* 0x000fc800000006ff */
[----:B------:R-:W-:-:S05]  /*0500*/  LEA R14, R29, R35, 0x5 ;  /* 0x000000231d0e7211 */ /* 0x000fca00078e28ff */
[C-C-:B------:R-:W-:Y:S02]  /*0510*/  @!P0 IMAD R21, R31.reuse, 0x3, R14.reuse ;  /* 0x000000031f158824 */ /* 0x140fe400078e020e */
[C-C-:B------:R-:W-:Y:S02]  /*0520*/  @!P1 IMAD R13, R31.reuse, 0x3, R14.reuse ;  /* 0x000000031f0d9824 */ /* 0x140fe400078e020e */
[----:B------:R-:W-:Y:S02]  /*0530*/  @!P2 IMAD R14, R31, 0x3, R14 ;  /* 0x000000031f0ea824 */ /* 0x000fe400078e020e */
[----:B-1----:R-:W-:Y:S01]  /*0540*/  IMAD R3, R29, 0xe, R31 ;  /* 0x0000000e1d037824 */ /* 0x002fe200078e021f */
[----:B--2---:R-:W-:Y:S04]  /*0550*/  STS.64 [R33.X4], R4 ;  /* 0x0000000421007388 */ /* 0x004fe80000004a00 */
[----:B---3--:R-:W-:Y:S04]  /*0560*/  @!P0 STS [R21.X4+0x700], R20 ;  /* 0x0007001415008388 */ /* 0x008fe80000004800 */
[----:B-----5:R-:W-:Y:S04]  /*0570*/  @!P1 STS [R13.X4+0x704], R10 ;  /* 0x0007040a0d009388 */ /* 0x020fe80000004800 */
[----:B----4-:R-:W-:Y:S04]  /*0580*/  @!P2 STS [R14.X4+0x708], R11 ;  /* 0x0007080b0e00a388 */ /* 0x010fe80000004800 */
[----:B------:R-:W-:Y:S06]  /*0590*/  BAR.SYNC.DEFER_BLOCKING 0x0 ;  /* 0x0000000000007b1d */ /* 0x000fec0000010000 */
[----:B------:R-:W-:Y:S04]  /*05a0*/  LDS R17, [R3.X4] ;  /* 0x0000000003117984 */ /* 0x000fe80000004800 */
[----:B------:R-:W0:Y:S04]  /*05b0*/  LDS.128 R8, [R35+0x700] ;  /* 0x0007000023087984 */ /* 0x000e280000000c00 */
[----:B------:R-:W1:Y:S04]  /*05c0*/  LDS R16, [R3.X4+0x70] ;  /* 0x0000700003107984 */ /* 0x000e680000004800 */
[----:B------:R-:W2:Y:S04]  /*05d0*/  LDS.128 R20, [R35+0xb00] ;  /* 0x000b000023147984 */ /* 0x000ea80000000c00 */
[----:B------:R-:W-:Y:S01]  /*05e0*/  LDS.128 R12, [R35+0x900] ;  /* 0x00090000230c7984 */ /* 0x000fe20000000c00 */
[----:B0-----:R-:W-:-:S03]  /*05f0*/  FFMA R6, R8, R17, R6 ;  /* 0x0000001108067223 */ /* 0x001fc60000000006 */
[----:B------:R-:W0:Y:S01]  /*0600*/  LDS R8, [R3.X4+0xe0] ;  /* 0x0000e00003087984 */ /* 0x000e220000004800 */
[----:B-1----:R-:W-:Y:S01]  /*0610*/  FFMA R5, R16, R9, R6 ;  /* 0x0000000910057223 */ /* 0x002fe20000000006 */
[----:B--2---:R-:W-:Y:S02]  /*0620*/  FFMA R9, R17, R20, R7 ;  /* 0x0000001411097223 */ /* 0x004fe40000000007 */
[----:B------:R-:W-:Y:S01]  /*0630*/  LDS R20, [R3.X4+0x1c0] ;  /* 0x0001c00003147984 */ /* 0x000fe20000004800 */
[----:B0-----:R-:W-:-:S03]  /*0640*/  FFMA R10, R8, R10, R5 ;  /* 0x0000000a080a7223 */ /* 0x001fc60000000005 */
[----:B------:R-:W0:Y:S01]  /*0650*/  LDS.128 R4, [R35+0xd00] ;  /* 0x000d000023047984 */ /* 0x000e220000000c00 */
[----:B------:R-:W-:Y:S01]  /*0660*/  FFMA R12, R17, R12, R19 ;  /* 0x0000000c110c7223 */ /* 0x000fe20000000013 */
[----:B------:R-:W-:-:S03]  /*0670*/  FFMA R9, R16, R21, R9 ;  /* 0x0000001510097223 */ /* 0x000fc60000000009 */
[----:B------:R-:W-:Y:S01]  /*0680*/  FFMA R13, R16, R13, R12 ;  /* 0x0000000d100d7223 */ /* 0x000fe2000000000c */
[----:B0-----:R-:W-:Y:S02]  /*0690*/  FFMA R18, R17, R4, R18 ;  /* 0x0000000411127223 */ /* 0x001fe40000000012 */
[----:B------:R-:W0:Y:S01]  /*06a0*/  LDS R4, [R3.X4+0x150] ;  /* 0x0001500003047984 */ /* 0x000e220000004800 */
[----:B------:R-:W-:Y:S01]  /*06b0*/  FFMA R14, R8, R14, R13 ;  /* 0x0000000e080e7223 */ /* 0x000fe2000000000d */
[----:B------:R-:W-:Y:S01]  /*06c0*/  FFMA R5, R16, R5, R18 ;  /* 0x0000000510057223 */ /* 0x000fe20000000012 */
[C---:B------:R-:W-:Y:S01]  /*06d0*/  FFMA R22, R8.reuse, R22, R9 ;  /* 0x0000001608167223 */ /* 0x040fe20000000009 */
[----:B------:R-:W1:Y:S02]  /*06e0*/  LDS.128 R16, [R35+0x710] ;  /* 0x0007100023107984 */ /* 0x000e640000000c00 */
[----:B------:R-:W-:Y:S01]  /*06f0*/  FFMA R6, R8, R6, R5 ;  /* 0x0000000608067223 */ /* 0x000fe20000000005 */
[C---:B0-----:R-:W-:Y:S01]  /*0700*/  FFMA R5, R4.reuse, R15, R14 ;  /* 0x0000000f04057223 */ /* 0x041fe2000000000e */
[C---:B------:R-:W-:Y:S01]  /*0710*/  FFMA R23, R4.reuse, R23, R22 ;  /* 0x0000001704177223 */ /* 0x040fe20000000016 */
[----:B------:R-:W0:Y:S04]  /*0720*/  LDS.128 R12, [R35+0x910] ;  /* 0x00091000230c7984 */ /* 0x000e280000000c00 */
[----:B------:R-:W2:Y:S01]  /*0730*/  LDS R22, [R3.X4+0x230] ;  /* 0x0002300003167984 */ /* 0x000ea20000004800 */
[C---:B------:R-:W-:Y:S01]  /*0740*/  FFMA R11, R4.reuse, R11, R10 ;  /* 0x0000000b040b7223 */ /* 0x040fe2000000000a */
[----:B------:R-:W-:-:S03]  /*0750*/  FFMA R21, R4, R7, R6 ;  /* 0x0000000704157223 */ /* 0x000fc60000000006 */
[----:B-1----:R-:W-:Y:S02]  /*0760*/  FFMA R7, R16, R20, R11 ;  /* 0x0000001410077223 */ /* 0x002fe4000000000b */
[----:B------:R-:W1:Y:S01]  /*0770*/  LDS.128 R8, [R35+0xb10] ;  /* 0x000b100023087984 */ /* 0x000e620000000c00 */
[----:B0-----:R-:W-:Y:S01]  /*0780*/  FFMA R12, R20, R12, R5 ;  /* 0x0000000c140c7223 */ /* 0x001fe20000000005 */
[----:B--2---:R-:W-:Y:S02]  /*0790*/  FFMA R17, R22, R17, R7 ;  /* 0x0000001116117223 */ /* 0x004fe40000000007 */
[----:B------:R-:W0:Y:S01]  /*07a0*/  LDS.128 R4, [R35+0xd10] ;  /* 0x000d100023047984 */ /* 0x000e220000000c00 */
[----:B-1----:R-:W-:-:S03]  /*07b0*/  FFMA R23, R20, R8, R23 ;  /* 0x0000000814177223 */ /* 0x002fc60000000017 */
[----:B------:R-:W1:Y:S01]  /*07c0*/  LDS R8, [R3.X4+0x2a0] ;  /* 0x0002a00003087984 */ /* 0x000e620000004800 */
[C---:B------:R-:W-:Y:S01]  /*07d0*/  FFMA R13, R22.reuse, R13, R12 ;  /* 0x0000000d160d7223 */ /* 0x040fe2000000000c */
[----:B------:R-:W-:Y:S02]  /*07e0*/  FFMA R9, R22, R9, R23 ;  /* 0x0000000916097223 */ /* 0x000fe40000000017 */
[----:B------:R-:W-:Y:S01]  /*07f0*/  LDS R12, [R3.X4+0x380] ;  /* 0x00038000030c7984 */ /* 0x000fe20000004800 */
[----:B0-----:R-:W-:-:S03]  /*0800*/  FFMA R20, R20, R4, R21 ;  /* 0x0000000414147223 */ /* 0x001fc60000000015 */
[----:B------:R-:W0:Y:S01]  /*0810*/  LDS R4, [R3.X4+0x310] ;  /* 0x0003100003047984 */ /* 0x000e220000004800 */
[----:B------:R-:W-:-:S03]  /*0820*/  FFMA R5, R22, R5, R20 ;  /* 0x0000000516057223 */ /* 0x000fc60000000014 */
[----:B------:R-:W2:Y:S01]  /*0830*/  LDS.128 R20, [R35+0x720] ;  /* 0x0007200023147984 */ /* 0x000ea20000000c00 */
[C---:B-1----:R-:W-:Y:S01]  /*0840*/  FFMA R17, R8.reuse, R18, R17 ;  /* 0x0000001208117223 */ /* 0x042fe20000000011 */
[C---:B------:R-:W-:Y:S01]  /*0850*/  FFMA R13, R8.reuse, R14, R13 ;  /* 0x0000000e080d7223 */ /* 0x040fe2000000000d */
[C---:B------:R-:W-:Y:S01]  /*0860*/  FFMA R6, R8.reuse, R6, R5 ;  /* 0x0000000608067223 */ /* 0x040fe20000000005 */
[----:B------:R-:W-:Y:S01]  /*0870*/  FFMA R10, R8, R10, R9 ;  /* 0x0000000a080a7223 */ /* 0x000fe20000000009 */
[C---:B0-----:R-:W-:Y:S02]  /*0880*/  FFMA R5, R4.reuse, R19, R17 ;  /* 0x0000001304057223 */ /* 0x041fe40000000011 */
[----:B------:R-:W0:Y:S01]  /*0890*/  LDS.128 R16, [R35+0x920] ;  /* 0x0009200023107984 */ /* 0x000e220000000c00 */
[C---:B------:R-:W-:Y:S01]  /*08a0*/  FFMA R15, R4.reuse, R15, R13 ;  /* 0x0000000f040f7223 */ /* 0x040fe2000000000d */
[C---:B------:R-:W-:Y:S01]  /*08b0*/  FFMA R11, R4.reuse, R11, R10 ;  /* 0x0000000b040b7223 */ /* 0x040fe2000000000a */
[----:B------:R-:W-:Y:S01]  /*08c0*/  FFMA R14, R4, R7, R6 ;  /* 0x00000007040e7223 */ /* 0x000fe20000000006 */
[----:B------:R-:W1:Y:S01]  /*08d0*/  LDS R13, [R3.X4+0x3f0] ;  /* 0x0003f000030d7984 */ /* 0x000e620000004800 */
[----:B--2---:R-:W-:-:S03]  /*08e0*/  FFMA R20, R20, R12, R5 ;  /* 0x0000000c14147223 */ /* 0x004fc60000000005 */
[----:B------:R-:W2:Y:S01]  /*08f0*/  LDS.128 R4, [R35+0xb20] ;  /* 0x000b200023047984 */ /* 0x000ea20000000c00 */
[----:B0-----:R-:W-:-:S03]  /*0900*/  FFMA R8, R12, R16, R15 ;  /* 0x000000100c087223 */ /* 0x001fc6000000000f */
[----:B------:R-:W-:Y:S01]  /*0910*/  LDS R16, [R3.X4+0x460] ;  /* 0x0004600003107984 */ /* 0x000fe20000004800 */
[C---:B-1----:R-:W-:Y:S01]  /*0920*/  FFMA R21, R13.reuse, R21, R20 ;  /* 0x000000150d157223 */ /* 0x042fe20000000014 */
[C---:B------:R-:W-:Y:S01]  /*0930*/  FFMA R17, R13.reuse, R17, R8 ;  /* 0x000000110d117223 */ /* 0x040fe20000000008 */
[----:B--2---:R-:W-:Y:S02]  /*0940*/  FFMA R20, R12, R4, R11 ;  /* 0x000000040c147223 */ /* 0x004fe4000000000b */
[----:B------:R-:W0:Y:S04]  /*0950*/  LDS.128 R8, [R35+0xd20] ;  /* 0x000d200023087984 */ /* 0x000e280000000c00 */
[----:B------:R-:W1:Y:S01]  /*0960*/  LDS R4, [R3.X4+0x4d0] ;  /* 0x0004d00003047984 */ /* 0x000e620000004800 */
[----:B------:R-:W-:-:S03]  /*0970*/  FFMA R5, R13, R5, R20 ;  /* 0x000000050d057223 */ /* 0x000fc60000000014 */
[----:B------:R-:W-:Y:S01]  /*0980*/  LDS R20, [R3.X4+0x540] ;  /* 0x0005400003147984 */ /* 0x000fe20000004800 */
[----:B0-----:R-:W-:-:S04]  /*0990*/  FFMA R14, R12, R8, R14 ;  /* 0x000000080c0e7223 */ /* 0x001fc8000000000e */
[----:B------:R-:W-:Y:S02]  /*09a0*/  FFMA R9, R13, R9, R14 ;  /* 0x000000090d097223 */ /* 0x000fe4000000000e */
[----:B------:R-:W0:Y:S01]  /*09b0*/  LDS.128 R12, [R35+0x730] ;  /* 0x00073000230c7984 */ /* 0x000e220000000c00 */
[C---:B------:R-:W-:Y:S01]  /*09c0*/  FFMA R8, R16.reuse, R18, R17 ;  /* 0x0000001210087223 */ /* 0x040fe20000000011 */
[C---:B------:R-:W-:Y:S01]  /*09d0*/  FFMA R22, R16.reuse, R22, R21 ;  /* 0x0000001610167223 */ /* 0x040fe20000000015 */
[C---:B------:R-:W-:Y:S01]  /*09e0*/  FFMA R6, R16.reuse, R6, R5 ;  /* 0x0000000610067223 */ /* 0x040fe20000000005 */
[----:B------:R-:W-:Y:S01]  /*09f0*/  FFMA R10, R16, R10, R9 ;  /* 0x0000000a100a7223 */ /* 0x000fe20000000009 */
[C---:B-1----:R-:W-:Y:S01]  /*0a00*/  FFMA R8, R4.reuse, R19, R8 ;  /* 0x0000001304087223 */ /* 0x042fe20000000008 */
[----:B------:R-:W-:Y:S04]  /*0a10*/  LDS R21, [R3.X4+0x5b0] ;  /* 0x0005b00003157984 */ /* 0x000fe80000004800 */
[----:B------:R-:W1:Y:S01]  /*0a20*/  LDS.128 R16, [R35+0x930] ;  /* 0x0009300023107984 */ /* 0x000e620000000c00 */
[C---:B------:R-:W-:Y:S01]  /*0a30*/  FFMA R5, R4.reuse, R23, R22 ;  /* 0x0000001704057223 */ /* 0x040fe20000000016 */
[C---:B------:R-:W-:Y:S01]  /*0a40*/  FFMA R22, R4.reuse, R7, R6 ;  /* 0x0000000704167223 */ /* 0x040fe20000000006 */
[----:B------:R-:W-:-:S02]  /*0a50*/  FFMA R23, R4, R11, R10 ;  /* 0x0000000b04177223 */ /* 0x000fc4000000000a */
[----:B0-----:R-:W-:Y:S02]  /*0a60*/  FFMA R12, R12, R20, R5 ;  /* 0x000000140c0c7223 */ /* 0x001fe40000000005 */
[----:B------:R-:W0:Y:S01]  /*0a70*/  LDS.128 R4, [R35+0xb30] ;  /* 0x000b300023047984 */ /* 0x000e220000000c00 */
[----:B-1----:R-:W-:-:S04]  /*0a80*/  FFMA R8, R20, R16, R8 ;  /* 0x0000001014087223 */ /* 0x002fc80000000008 */
[C---:B------:R-:W-:Y:S02]  /*0a90*/  FFMA R17, R21.reuse, R17, R8 ;  /* 0x0000001115117223 */ /* 0x040fe40000000008 */
[----:B------:R-:W1:Y:S01]  /*0aa0*/  LDS.128 R8, [R35+0xd30] ;  /* 0x000d300023087984 */ /* 0x000e620000000c00 */
[----:B------:R-:W-:-:S03]  /*0ab0*/  FFMA R13, R21, R13, R12 ;  /* 0x0000000d150d7223 */ /* 0x000fc6000000000c */
[----:B------:R-:W2:Y:S01]  /*0ac0*/  LDS R12, [R3.X4+0x620] ;  /* 0x00062000030c7984 */ /* 0x000ea20000004800 */
[----:B0-----:R-:W-:-:S03]  /*0ad0*/  FFMA R22, R20, R4, R22 ;  /* 0x0000000414167223 */ /* 0x001fc60000000016 */
[----:B------:R-:W0:Y:S01]  /*0ae0*/  LDS R4, [R3.X4+0x690] ;  /* 0x0006900003047984 */ /* 0x000e220000004800 */
[----:B------:R-:W-:Y:S02]  /*0af0*/  IADD3 R2, P5, R2, 0x40, RZ ;  /* 0x0000004002027810 */ /* 0x000fe40007fbe0ff */
[----:B------:R-:W-:Y:S02]  /*0b00*/  IADD3 R34, R34, 0x1, RZ ;  /* 0x0000000122227810 */ /* 0x000fe40007ffe0ff */
[----:B------:R-:W-:Y:S02]  /*0b10*/  IADD3.X R0, RZ, R0, RZ, P5, !PT ;  /* 0x00000000ff007210 */ /* 0x000fe40002ffe4ff */
[----:B------:R-:W-:Y:S01]  /*0b20*/  ISETP.GE.U32.AND P5, PT, R34, 0x40, PT ;  /* 0x000000402200780c */ /* 0x000fe20003fa6070 */
[----:B------:R-:W-:Y:S01]  /*0b30*/  FFMA R5, R21, R5, R22 ;  /* 0x0000000515057223 */ /* 0x000fe20000000016 */
[----:B------:R-:W-:Y:S01]  /*0b40*/  IADD3 R36, P3, R36, 0x3100, RZ ;  /* 0x0000310024247810 */ /* 0x000fe20007f7e0ff */
[----:B-1----:R-:W-:-:S03]  /*0b50*/  FFMA R8, R20, R8, R23 ;  /* 0x0000000814087223 */ /* 0x002fc60000000017 */
[----:B------:R-:W-:Y:S01]  /*0b60*/  IADD3.X R37, RZ, R37, RZ, P3, !PT ;  /* 0x00000025ff257210 */ /* 0x000fe20001ffe4ff */
[----:B------:R-:W-:Y:S01]  /*0b70*/  FFMA R9, R21, R9, R8 ;  /* 0x0000000915097223 */ /* 0x000fe20000000008 */
[C---:B--2---:R-:W-:Y:S01]  /*0b80*/  FFMA R18, R12.reuse, R18, R17 ;  /* 0x000000120c127223 */ /* 0x044fe20000000011 */
[C---:B------:R-:W-:Y:S01]  /*0b90*/  FFMA R13, R12.reuse, R14, R13 ;  /* 0x0000000e0c0d7223 */ /* 0x040fe2000000000d */
[C---:B------:R-:W-:Y:S01]  /*0ba0*/  FFMA R8, R12.reuse, R6, R5 ;  /* 0x000000060c087223 */ /* 0x040fe20000000005 */
[----:B------:R-:W-:Y:S01]  /*0bb0*/  FFMA R10, R12, R10, R9 ;  /* 0x0000000a0c0a7223 */ /* 0x000fe20000000009 */
[----:B------:R-:W-:Y:S02]  /*0bc0*/  IADD3 R25, P3, R25, 0x40, RZ ;  /* 0x0000004019197810 */ /* 0x000fe40007f7e0ff */
[----:B------:R-:W-:Y:S02]  /*0bd0*/  IADD3 R27, P4, R27, 0x40, RZ ;  /* 0x000000401b1b7810 */ /* 0x000fe40007f9e0ff */
[----:B------:R-:W-:-:S02]  /*0be0*/  IADD3.X R24, RZ, R24, RZ, P3, !PT ;  /* 0x00000018ff187210 */ /* 0x000fc40001ffe4ff */
[----:B------:R-:W-:Y:S01]  /*0bf0*/  IADD3.X R26, RZ, R26, RZ, P4, !PT ;  /* 0x0000001aff1a7210 */ /* 0x000fe200027fe4ff */
[C---:B0-----:R-:W-:Y:S01]  /*0c00*/  FFMA R19, R4.reuse, R19, R18 ;  /* 0x0000001304137223 */ /* 0x041fe20000000012 */
[C---:B------:R-:W-:Y:S01]  /*0c10*/  FFMA R6, R4.reuse, R15, R13 ;  /* 0x0000000f04067223 */ /* 0x040fe2000000000d */
[C---:B------:R-:W-:Y:S01]  /*0c20*/  FFMA R7, R4.reuse, R7, R8 ;  /* 0x0000000704077223 */ /* 0x040fe20000000008 */
[----:B------:R-:W-:Y:S01]  /*0c30*/  FFMA R18, R4, R11, R10 ;  /* 0x0000000b04127223 */ /* 0x000fe2000000000a */
[----:B------:R-:W-:Y:S05]  /*0c40*/  @!P5 BRA `(.L_x_109) ;  /* 0xfffff7f00000d947 */ /* 0x000fea000383ffff */
[----:B------:R-:W-:Y:S02]  /*0c50*/  LEA R2, R28, R30, 0x5 ;  /* 0x0000001e1c027211 */ /* 0x000fe400078e28ff */
[----:B------:R-:W-:-:S05]  /*0c60*/  MOV R11, 0x4 ;  /* 0x00000004000b7802 */ /* 0x000fca0000000f00 */
[----:B------:R-:W-:-:S05]  /*0c70*/  IMAD.WIDE R2, R2, R11, c[0x0][0x178] ;  /* 0x00005e0002027625 */ /* 0x000fca00078e020b */
[----:B------:R-:W2:Y:S04]  /*0c80*/  LDG.E.CONSTANT R5, [R2.64] ;  /* 0x0000000402057981 */ /* 0x000ea8000c1e9900 */
[----:B------:R-:W3:Y:S04]  /*0c90*/  LDG.E.CONSTANT R0, [R2.64+0x20] ;  /* 0x0000200402007981 */ /* 0x000ee8000c1e9900 */
[----:B------:R-:W4:Y:S04]  /*0ca0*/  LDG.E.CONSTANT R8, [R2.64+0x40] ;  /* 0x0000400402087981 */ /* 0x000f28000c1e9900 */
[----:B------:R0:W5:Y:S01]  /*0cb0*/  LDG.E.CONSTANT R9, [R2.64+0x60] ;  /* 0x0000600402097981 */ /* 0x000162000c1e9900 */
[----:B------:R-:W-:-:S04]  /*0cc0*/  IMAD R31, R30, 0xc4, R31 ;  /* 0x000000c41e1f7824 */ /* 0x000fc800078e021f */
[----:B------:R-:W-:-:S04]  /*0cd0*/  IMAD R31, R28, 0x1880, R31 ;  /* 0x000018801c1f7824 */ /* 0x000fc800078e021f */
[----:B------:R-:W-:-:S04]  /*0ce0*/  IMAD R32, R32, 0x1c, R31 ;  /* 0x0000001c20207824 */ /* 0x000fc800078e021f */
[----:B------:R-:W-:Y:S01]  /*0cf0*/  IMAD R4, R29, 0xe, R32 ;  /* 0x0000000e1d047824 */ /* 0x000fe200078e0220 */
[----:B--2---:R-:W-:-:S03]  /*0d00*/  FADD R6, R6, R5 ;  /* 0x0000000506067221 */ /* 0x004fc60000000000 */
[----:B------:R-:W-:Y:S01]  /*0d10*/  IMAD.WIDE R4, R4, R11, c[0x0][0x160] ;  /* 0x0000580004047625 */ /* 0x000fe200078e020b */
[----:B---3--:R-:W-:Y:S01]  /*0d20*/  FADD R0, R19, R0 ;  /* 0x0000000013007221 */ /* 0x008fe20000000000 */
[----:B----4-:R-:W-:Y:S01]  /*0d30*/  FADD R8, R7, R8 ;  /* 0x0000000807087221 */ /* 0x010fe20000000000 */
[----:B------:R-:W-:-:S03]  /*0d40*/  FMNMX R7, RZ, R6, !PT ;  /* 0x00000006ff077209 */ /* 0x000fc60007800000 */
[----:B0-----:R-:W-:Y:S01]  /*0d50*/  FMNMX R3, RZ, R0, !PT ;  /* 0x00000000ff037209 */ /* 0x001fe20007800000 */
[----:B-----5:R-:W-:Y:S01]  /*0d60*/  FADD R18, R18, R9 ;  /* 0x0000000912127221 */ /* 0x020fe20000000000 */
[----:B------:R-:W-:Y:S01]  /*0d70*/  FMNMX R9, RZ, R8, !PT ;  /* 0x00000008ff097209 */ /* 0x000fe20007800000 */
[----:B------:R-:W-:Y:S03]  /*0d80*/  STG.E [R4.64], R7 ;  /* 0x0000000704007986 */ /* 0x000fe6000c101904 */
[----:B------:R-:W-:Y:S01]  /*0d90*/  FMNMX R11, RZ, R18, !PT ;  /* 0x00000012ff0b7209 */ /* 0x000fe20007800000 */
[----:B------:R-:W-:Y:S04]  /*0da0*/  STG.E [R4.64+0x1880], R3 ;  /* 0x0018800304007986 */ /* 0x000fe8000c101904 */
[----:B------:R-:W-:Y:S04]  /*0db0*/  STG.E [R4.64+0x3100], R9 ;  /* 0x0031000904007986 */ /* 0x000fe8000c101904 */
[----:B------:R-:W-:Y:S01]  /*0dc0*/  STG.E [R4.64+0x4980], R11 ;  /* 0x0049800b04007986 */ /* 0x000fe2000c101904 */
[----:B------:R-:W-:Y:S05]  /*0dd0*/  EXIT ;  /* 0x000000000000794d */ /* 0x000fea0003800000 */
.L_x_110:
        /* <DEDUP_REMOVED lines=10> */
.L_x_147:


//--------------------- .nv.shared.tvmgen_default_fused_nn_contrib_conv2d_winograd_without_weight_transform_add_nn_relu_2_kernel_1 --------------------------
	.section	.nv.shared.tvmgen_default_fused_nn_contrib_conv2d_winograd_without_weight_transform_add_nn_relu_2_kernel_1,"aw",@nobits
	.sectionflags	@""
	.align	4
.nv.shared.tvmgen_default_fused_nn_contrib_conv2d_winograd_without_weight_transform_add_nn_relu_2_kernel_1:
	.zero		2080


//--------------------- .nv.shared.tvmgen_default_fused_nn_conv2d_add_nn_relu_2_kernel --------------------------
	.section	.nv.shared.tvmgen_default_fused_nn_conv2d_add_nn_relu_2_kernel,"aw",@nobits
	.sectionflags	@""
	.align	4
.nv.shared.tvmgen_default_fused_nn_conv2d_add_nn_relu_2_kernel:
	.zero		5632


//--------------------- .nv.shared.tvmgen_default_fused_nn_conv2d_add_add_nn_relu_3_kernel --------------------------
	.section	.nv.shared.tvmgen_default_fused_nn_conv2d_add_add_nn_relu_3_kernel,"aw",@nobits
	.sectionflags	@""
	.align	4
.nv.shared.tvmgen_default_fused_nn_conv2d_add_add_nn_relu_3_kernel:
	.zero		5184


//--------------------- .nv.shared.tvmgen_default_fused_nn_conv2d_add_add_nn_relu_1_kernel --------------------------
	.section	.nv.shared.tvmgen_default_fused_nn_conv2d_add_add_nn_relu_1_kernel,"aw",@nobits
	.sectionflags	@""
	.align	4
.nv.shared.tvmgen_default_fused_nn_conv2d_add_add_nn_relu_1_kernel:
	.zero		7680


//--------------------- .nv.shared.tvmgen_default_fused_nn_conv2d_add_nn_relu_5_kernel --------------------------
	.section	.nv.shared.tvmgen_default_fused_nn_conv2d_add_nn_relu_5_kernel,"aw",@nobits
	.sectionflags	@""
	.align	4
.nv.shared.tvmgen_default_fused_nn_conv2d_add_nn_relu_5_kernel:
	.zero		2816


//--------------------- .nv.shared.tvmgen_default_fused_nn_conv2d_add_nn_relu_1_kernel --------------------------
	.section	.nv.shared.tvmgen_default_fused_nn_conv2d_add_nn_relu_1_kernel,"aw",@nobits
	.sectionflags	@""
	.align	4
.nv.shared.tvmgen_default_fused_nn_conv2d_add_nn_relu_1_kernel:
	.zero		7680


//--------------------- .nv.shared.tvmgen_default_fused_nn_conv2d_add_nn_relu_3_kernel --------------------------
	.section	.nv.shared.tvmgen_default_fused_nn_conv2d_add_nn_relu_3_kernel,"aw",@nobits
	.sectionflags	@""
	.align	4
.nv.shared.tvmgen_default_fused_nn_conv2d_add_nn_relu_3_kernel:
	.zero		4608


//--------------------- .nv.shared.tvmgen_default_fused_nn_contrib_conv2d_winograd_without_weight_transform_add_nn_relu_1_kernel_1 --------------------------
	.section	.nv.shared.tvmgen_default_fused_nn_contrib_conv2d_winograd_without_weight_transform_add_nn_relu_1_kernel_1,"aw",@nobits
	.sectionflags	@""
	.align	4
.nv.shared.tvmgen_default_fused_nn_contrib_conv2d_winograd_without_weight_transform_add_nn_relu_1_kernel_1:
	.zero		8320


//--------------------- .nv.shared.tvmgen_default_fused_nn_conv2d_add_kernel --------------------------
	.section	.nv.shared.tvmgen_default_fused_nn_conv2d_add_kernel,"aw",@nobits
	.sectionflags	@""
	.align	4
.nv.shared.tvmgen_default_fused_nn_conv2d_add_kernel:
	.zero		11264


//--------------------- .nv.shared.tvmgen_default_fused_nn_conv2d_add_nn_relu_7_kernel --------------------------
	.section	.nv.shared.tvmgen_default_fused_nn_conv2d_add_nn_relu_7_kernel,"aw",@nobits
	.sectionflags	@""
	.align	4
.nv.shared.tvmgen_default_fused_nn_conv2d_add_nn_relu_7_kernel:
	.zero		4044


//--------------------- .nv.shared.tvmgen_default_fused_nn_dense_add_kernel --------------------------
	.section	.nv.shared.tvmgen_default_fused_nn_dense_add_kernel,"aw",@nobits
	.sectionflags	@""
	.align	4
.nv.shared.tvmgen_default_fused_nn_dense_add_kernel:
	.zero		16


//--------------------- .nv.shared.tvmgen_default_fused_nn_conv2d_add_add_nn_relu_2_kernel --------------------------
	.section	.nv.shared.tvmgen_default_fused_nn_conv2d_add_add_nn_relu_2_kernel,"aw",@nobits
	.sectionflags	@""
	.align	4
.nv.shared.tvmgen_default_fused_nn_conv2d_add_add_nn_relu_2_kernel:
	.zero		2944


//--------------------- .nv.shared.tvmgen_default_fused_nn_conv2d_add_3_kernel --------------------------
	.section	.nv.shared.tvmgen_default_fused_nn_conv2d_add_3_kernel,"aw",@nobits
	.sectionflags	@""
	.align	4
.nv.shared.tvmgen_default_fused_nn_conv2d_add_3_kernel:
	.zero		4512


//--------------------- .nv.shared.tvmgen_default_fused_nn_conv2d_add_2_kernel --------------------------
	.section	.nv.shared.tvmgen_default_fused_nn_conv2d_add_2_kernel,"aw",@nobits
	.sectionflags	@""
	.align	4
.nv.shared.tvmgen_default_fused_nn_conv2d_add_2_kernel:
	.zero		3616


//--------------------- .nv.shared.tvmgen_default_fused_nn_conv2d_add_1_kernel --------------------------
	.section	.nv.shared.tvmgen_default_fused_nn_conv2d_add_1_kernel,"aw",@nobits
	.sectionflags	@""
	.align	4
.nv.shared.tvmgen_default_fused_nn_conv2d_add_1_kernel:
	.zero		5856


//--------------------- .nv.shared.tvmgen_default_fused_nn_conv2d_add_add_nn_relu_kernel --------------------------
	.section	.nv.shared.tvmgen_default_fused_nn_conv2d_add_add_nn_relu_kernel,"aw",@nobits
	.sectionflags	@""
	.align	4
.nv.shared.tvmgen_default_fused_nn_conv2d_add_add_nn_relu_kernel:
	.zero		11264


//--------------------- .nv.shared.tvmgen_default_fused_nn_contrib_conv2d_winograd_without_weight_transform_add_nn_relu_kernel_1 --------------------------
	.section	.nv.shared.tvmgen_default_fused_nn_contrib_conv2d_winograd_without_weight_transform_add_nn_relu_kernel_1,"aw",@nobits
	.sectionflags	@""
	.align	4
.nv.shared.tvmgen_default_fused_nn_contrib_conv2d_winograd_without_weight_transform_add_nn_relu_kernel_1:
	.zero		7296


//--------------------- .nv.shared.tvmgen_default_fused_nn_conv2d_add_nn_relu_6_kernel --------------------------
	.section	.nv.shared.tvmgen_default_fused_nn_conv2d_add_nn_relu_6_kernel,"aw",@nobits
	.sectionflags	@""
	.align	4
.nv.shared.tvmgen_default_fused_nn_conv2d_add_nn_relu_6_kernel:
	.zero		7680


//--------------------- .nv.shared.tvmgen_default_fused_nn_conv2d_add_nn_relu_kernel --------------------------
	.section	.nv.shared.tvmgen_default_fused_nn_conv2d_add_nn_relu_kernel,"aw",@nobits
	.sectionflags	@""
	.align	4
.nv.shared.tvmgen_default_fused_nn_conv2d_add_nn_relu_kernel:
	.zero		2708


//--------------------- .nv.shared.tvmgen_default_fused_nn_conv2d_add_nn_relu_4_kernel --------------------------
	.section	.nv.shared.tvmgen_default_fused_nn_conv2d_add_nn_relu_4_kernel,"aw",@nobits
	.sectionflags	@""
	.align	4
.nv.shared.tvmgen_default_fused_nn_conv2d_add_nn_relu_4_kernel:
	.zero		6888


//--------------------- .nv.shared.tvmgen_default_fused_nn_conv2d_add_nn_relu_8_kernel --------------------------
	.section	.nv.shared.tvmgen_default_fused_nn_conv2d_add_nn_relu_8_kernel,"aw",@nobits
	.sectionflags	@""
	.align	4
.nv.shared.tvmgen_default_fused_nn_conv2d_add_nn_relu_8_kernel:
	.zero		3840


//--------------------- .nv.shared.tvmgen_default_fused_nn_contrib_conv2d_winograd_without_weight_transform_add_nn_relu_3_kernel_1 --------------------------
	.section	.nv.shared.tvmgen_default_fused_nn_contrib_conv2d_winograd_without_weight_transform_add_nn_relu_3_kernel_1,"aw",@nobits
	.sectionflags	@""
	.align	4
.nv.shared.tvmgen_default_fused_nn_contrib_conv2d_winograd_without_weight_transform_add_nn_relu_3_kernel_1:
	.zero		5120


//--------------------- .nv.shared.tvmgen_default_fused_nn_conv2d_add_nn_relu_10_kernel --------------------------
	.section	.nv.shared.tvmgen_default_fused_nn_conv2d_add_nn_relu_10_kernel,"aw",@nobits
	.sectionflags	@""
	.align	4
.nv.shared.tvmgen_default_fused_nn_conv2d_add_nn_relu_10_kernel:
	.zero		6408


//--------------------- .nv.shared.tvmgen_default_fused_nn_conv2d_add_nn_relu_11_kernel --------------------------
	.section	.nv.shared.tvmgen_default_fused_nn_conv2d_add_nn_relu_11_kernel,"aw",@nobits
	.sectionflags	@""
	.align	4
.nv.shared.tvmgen_default_fused_nn_conv2d_add_nn_relu_11_kernel:
	.zero		2496


//--------------------- .nv.shared.tvmgen_default_fused_nn_conv2d_add_nn_relu_9_kernel --------------------------
	.section	.nv.shared.tvmgen_default_fused_nn_conv2d_add_nn_relu_9_kernel,"aw",@nobits
	.sectionflags	@""
	.align	4
.nv.shared.tvmgen_default_fused_nn_conv2d_add_nn_relu_9_kernel:
	.zero		3840
